//
// Generated by NVIDIA NVVM Compiler
//
// Compiler Build ID: CL-36424714
// Cuda compilation tools, release 13.0, V13.0.88
// Based on NVVM 20.0.0
//

.version 9.0
.target sm_100
.address_size 64

	// .globl	_Z20rgb_to_yuv_p3_kernelPKhS0_S0_iPhS1_S1_iii

.visible .entry _Z20rgb_to_yuv_p3_kernelPKhS0_S0_iPhS1_S1_iii(
	.param .u64 .ptr .align 1 _Z20rgb_to_yuv_p3_kernelPKhS0_S0_iPhS1_S1_iii_param_0,
	.param .u64 .ptr .align 1 _Z20rgb_to_yuv_p3_kernelPKhS0_S0_iPhS1_S1_iii_param_1,
	.param .u64 .ptr .align 1 _Z20rgb_to_yuv_p3_kernelPKhS0_S0_iPhS1_S1_iii_param_2,
	.param .u32 _Z20rgb_to_yuv_p3_kernelPKhS0_S0_iPhS1_S1_iii_param_3,
	.param .u64 .ptr .align 1 _Z20rgb_to_yuv_p3_kernelPKhS0_S0_iPhS1_S1_iii_param_4,
	.param .u64 .ptr .align 1 _Z20rgb_to_yuv_p3_kernelPKhS0_S0_iPhS1_S1_iii_param_5,
	.param .u64 .ptr .align 1 _Z20rgb_to_yuv_p3_kernelPKhS0_S0_iPhS1_S1_iii_param_6,
	.param .u32 _Z20rgb_to_yuv_p3_kernelPKhS0_S0_iPhS1_S1_iii_param_7,
	.param .u32 _Z20rgb_to_yuv_p3_kernelPKhS0_S0_iPhS1_S1_iii_param_8,
	.param .u32 _Z20rgb_to_yuv_p3_kernelPKhS0_S0_iPhS1_S1_iii_param_9
)
{
	.reg .pred 	%p<4>;
	.reg .b16 	%rs<4>;
	.reg .b32 	%r<20>;
	.reg .b32 	%f<21>;
	.reg .b64 	%rd<25>;

	ld.param.u64 	%rd2, [_Z20rgb_to_yuv_p3_kernelPKhS0_S0_iPhS1_S1_iii_param_1];
	ld.param.u64 	%rd3, [_Z20rgb_to_yuv_p3_kernelPKhS0_S0_iPhS1_S1_iii_param_2];
	ld.param.u32 	%r3, [_Z20rgb_to_yuv_p3_kernelPKhS0_S0_iPhS1_S1_iii_param_3];
	ld.param.u64 	%rd4, [_Z20rgb_to_yuv_p3_kernelPKhS0_S0_iPhS1_S1_iii_param_4];
	ld.param.u64 	%rd5, [_Z20rgb_to_yuv_p3_kernelPKhS0_S0_iPhS1_S1_iii_param_5];
	ld.param.u64 	%rd6, [_Z20rgb_to_yuv_p3_kernelPKhS0_S0_iPhS1_S1_iii_param_6];
	ld.param.u32 	%r4, [_Z20rgb_to_yuv_p3_kernelPKhS0_S0_iPhS1_S1_iii_param_7];
	ld.param.u32 	%r5, [_Z20rgb_to_yuv_p3_kernelPKhS0_S0_iPhS1_S1_iii_param_8];
	ld.param.u32 	%r6, [_Z20rgb_to_yuv_p3_kernelPKhS0_S0_iPhS1_S1_iii_param_9];
	mov.u32 	%r8, %ctaid.x;
	mov.u32 	%r9, %ntid.x;
	mov.u32 	%r10, %tid.x;
	mad.lo.s32 	%r1, %r8, %r9, %r10;
	mov.u32 	%r11, %ctaid.y;
	mov.u32 	%r12, %ntid.y;
	mov.u32 	%r13, %tid.y;
	mad.lo.s32 	%r14, %r11, %r12, %r13;
	setp.ge.s32 	%p1, %r1, %r5;
	setp.ge.s32 	%p2, %r14, %r6;
	or.pred  	%p3, %p1, %p2;
	@%p3 bra 	$L__BB0_2;
	ld.param.u64 	%rd24, [_Z20rgb_to_yuv_p3_kernelPKhS0_S0_iPhS1_S1_iii_param_0];
	cvta.to.global.u64 	%rd7, %rd24;
	cvta.to.global.u64 	%rd8, %rd2;
	cvta.to.global.u64 	%rd9, %rd3;
	cvta.to.global.u64 	%rd10, %rd4;
	cvta.to.global.u64 	%rd11, %rd5;
	cvta.to.global.u64 	%rd12, %rd6;
	mul.lo.s32 	%r15, %r3, %r14;
	cvt.s64.s32 	%rd13, %r15;
	mul.lo.s32 	%r16, %r4, %r14;
	cvt.s64.s32 	%rd14, %r16;
	cvt.s64.s32 	%rd15, %r1;
	add.s64 	%rd16, %rd13, %rd15;
	add.s64 	%rd17, %rd7, %rd16;
	ld.global.u8 	%rs1, [%rd17];
	add.s64 	%rd18, %rd8, %rd16;
	ld.global.u8 	%rs2, [%rd18];
	add.s64 	%rd19, %rd9, %rd16;
	ld.global.u8 	%rs3, [%rd19];
	cvt.rn.f32.u16 	%f1, %rs1;
	cvt.rn.f32.u16 	%f2, %rs2;
	cvt.rn.f32.u16 	%f3, %rs3;
	mul.f32 	%f4, %f2, 0f3F1645A2;
	fma.rn.f32 	%f5, %f1, 0f3E991687, %f4;
	fma.rn.f32 	%f6, %f3, 0f3DE978D5, %f5;
	mul.f32 	%f7, %f2, 0fBE93F7CF;
	fma.rn.f32 	%f8, %f1, 0fBE16872B, %f7;
	fma.rn.f32 	%f9, %f3, 0f3EDF3B64, %f8;
	add.f32 	%f10, %f9, 0f43000000;
	mul.f32 	%f11, %f2, 0fBF03D70A;
	fma.rn.f32 	%f12, %f1, 0f3F1D70A4, %f11;
	fma.rn.f32 	%f13, %f3, 0fBDCCCCCD, %f12;
	add.f32 	%f14, %f13, 0f43000000;
	max.f32 	%f15, %f6, 0f00000000;
	min.f32 	%f16, %f15, 0f437F0000;
	cvt.rzi.u32.f32 	%r17, %f16;
	max.f32 	%f17, %f10, 0f00000000;
	min.f32 	%f18, %f17, 0f437F0000;
	cvt.rzi.u32.f32 	%r18, %f18;
	max.f32 	%f19, %f14, 0f00000000;
	min.f32 	%f20, %f19, 0f437F0000;
	cvt.rzi.u32.f32 	%r19, %f20;
	add.s64 	%rd20, %rd14, %rd15;
	add.s64 	%rd21, %rd10, %rd20;
	st.global.u8 	[%rd21], %r17;
	add.s64 	%rd22, %rd11, %rd20;
	st.global.u8 	[%rd22], %r18;
	add.s64 	%rd23, %rd12, %rd20;
	st.global.u8 	[%rd23], %r19;
$L__BB0_2:
	ret;

}
	// .globl	_Z22rgb_to_ycbcr_p3_kernelPKhS0_S0_iPhS1_S1_iii
.visible .entry _Z22rgb_to_ycbcr_p3_kernelPKhS0_S0_iPhS1_S1_iii(
	.param .u64 .ptr .align 1 _Z22rgb_to_ycbcr_p3_kernelPKhS0_S0_iPhS1_S1_iii_param_0,
	.param .u64 .ptr .align 1 _Z22rgb_to_ycbcr_p3_kernelPKhS0_S0_iPhS1_S1_iii_param_1,
	.param .u64 .ptr .align 1 _Z22rgb_to_ycbcr_p3_kernelPKhS0_S0_iPhS1_S1_iii_param_2,
	.param .u32 _Z22rgb_to_ycbcr_p3_kernelPKhS0_S0_iPhS1_S1_iii_param_3,
	.param .u64 .ptr .align 1 _Z22rgb_to_ycbcr_p3_kernelPKhS0_S0_iPhS1_S1_iii_param_4,
	.param .u64 .ptr .align 1 _Z22rgb_to_ycbcr_p3_kernelPKhS0_S0_iPhS1_S1_iii_param_5,
	.param .u64 .ptr .align 1 _Z22rgb_to_ycbcr_p3_kernelPKhS0_S0_iPhS1_S1_iii_param_6,
	.param .u32 _Z22rgb_to_ycbcr_p3_kernelPKhS0_S0_iPhS1_S1_iii_param_7,
	.param .u32 _Z22rgb_to_ycbcr_p3_kernelPKhS0_S0_iPhS1_S1_iii_param_8,
	.param .u32 _Z22rgb_to_ycbcr_p3_kernelPKhS0_S0_iPhS1_S1_iii_param_9
)
{
	.reg .pred 	%p<9>;
	.reg .b16 	%rs<4>;
	.reg .b32 	%r<20>;
	.reg .b64 	%rd<27>;
	.reg .b64 	%fd<21>;

	ld.param.u64 	%rd2, [_Z22rgb_to_ycbcr_p3_kernelPKhS0_S0_iPhS1_S1_iii_param_1];
	ld.param.u32 	%r3, [_Z22rgb_to_ycbcr_p3_kernelPKhS0_S0_iPhS1_S1_iii_param_3];
	ld.param.u64 	%rd4, [_Z22rgb_to_ycbcr_p3_kernelPKhS0_S0_iPhS1_S1_iii_param_4];
	ld.param.u64 	%rd5, [_Z22rgb_to_ycbcr_p3_kernelPKhS0_S0_iPhS1_S1_iii_param_5];
	ld.param.u32 	%r4, [_Z22rgb_to_ycbcr_p3_kernelPKhS0_S0_iPhS1_S1_iii_param_7];
	ld.param.u32 	%r5, [_Z22rgb_to_ycbcr_p3_kernelPKhS0_S0_iPhS1_S1_iii_param_8];
	ld.param.u32 	%r6, [_Z22rgb_to_ycbcr_p3_kernelPKhS0_S0_iPhS1_S1_iii_param_9];
	mov.u32 	%r8, %ctaid.x;
	mov.u32 	%r9, %ntid.x;
	mov.u32 	%r10, %tid.x;
	mad.lo.s32 	%r1, %r8, %r9, %r10;
	mov.u32 	%r11, %ctaid.y;
	mov.u32 	%r12, %ntid.y;
	mov.u32 	%r13, %tid.y;
	mad.lo.s32 	%r14, %r11, %r12, %r13;
	setp.ge.s32 	%p1, %r1, %r5;
	setp.ge.s32 	%p2, %r14, %r6;
	or.pred  	%p3, %p1, %p2;
	@%p3 bra 	$L__BB1_2;
	ld.param.u64 	%rd26, [_Z22rgb_to_ycbcr_p3_kernelPKhS0_S0_iPhS1_S1_iii_param_6];
	ld.param.u64 	%rd25, [_Z22rgb_to_ycbcr_p3_kernelPKhS0_S0_iPhS1_S1_iii_param_2];
	ld.param.u64 	%rd24, [_Z22rgb_to_ycbcr_p3_kernelPKhS0_S0_iPhS1_S1_iii_param_0];
	cvta.to.global.u64 	%rd7, %rd24;
	cvta.to.global.u64 	%rd8, %rd2;
	cvta.to.global.u64 	%rd9, %rd25;
	cvta.to.global.u64 	%rd10, %rd4;
	cvta.to.global.u64 	%rd11, %rd5;
	cvta.to.global.u64 	%rd12, %rd26;
	mul.lo.s32 	%r15, %r3, %r14;
	cvt.s64.s32 	%rd13, %r15;
	mul.lo.s32 	%r16, %r4, %r14;
	cvt.s64.s32 	%rd14, %r16;
	cvt.s64.s32 	%rd15, %r1;
	add.s64 	%rd16, %rd13, %rd15;
	add.s64 	%rd17, %rd7, %rd16;
	ld.global.u8 	%rs1, [%rd17];
	add.s64 	%rd18, %rd8, %rd16;
	ld.global.u8 	%rs2, [%rd18];
	add.s64 	%rd19, %rd9, %rd16;
	ld.global.u8 	%rs3, [%rd19];
	cvt.rn.f64.u16 	%fd1, %rs1;
	cvt.rn.f64.u16 	%fd2, %rs2;
	cvt.rn.f64.u16 	%fd3, %rs3;
	mul.f64 	%fd4, %fd2, 0d3FE020C49BA5E354;
	fma.rn.f64 	%fd5, %fd1, 0d3FD072B020C49BA6, %fd4;
	fma.rn.f64 	%fd6, %fd3, 0d3FB916872B020C4A, %fd5;
	add.f64 	%fd7, %fd6, 0d4030000000000000;
	mul.f64 	%fd8, %fd2, 0dBFD29FBE76C8B439;
	fma.rn.f64 	%fd9, %fd1, 0dBFC2F1A9FBE76C8B, %fd8;
	fma.rn.f64 	%fd10, %fd3, 0d3FDC189374BC6A7F, %fd9;
	add.f64 	%fd11, %fd10, 0d4060000000000000;
	mul.f64 	%fd12, %fd2, 0dBFD78D4FDF3B645A;
	fma.rn.f64 	%fd13, %fd1, 0d3FDC189374BC6A7F, %fd12;
	fma.rn.f64 	%fd14, %fd3, 0dBFB22D0E56041893, %fd13;
	add.f64 	%fd15, %fd14, 0d4060000000000000;
	setp.gt.f64 	%p4, %fd7, 0d406FE00000000000;
	selp.f64 	%fd16, 0d406FE00000000000, %fd7, %p4;
	cvt.rzi.u32.f64 	%r17, %fd16;
	setp.lt.f64 	%p5, %fd11, 0d0000000000000000;
	setp.gt.f64 	%p6, %fd11, 0d406FE00000000000;
	selp.f64 	%fd17, 0d406FE00000000000, %fd11, %p6;
	selp.f64 	%fd18, 0d0000000000000000, %fd17, %p5;
	cvt.rzi.u32.f64 	%r18, %fd18;
	setp.lt.f64 	%p7, %fd15, 0d0000000000000000;
	setp.gt.f64 	%p8, %fd15, 0d406FE00000000000;
	selp.f64 	%fd19, 0d406FE00000000000, %fd15, %p8;
	selp.f64 	%fd20, 0d0000000000000000, %fd19, %p7;
	cvt.rzi.u32.f64 	%r19, %fd20;
	add.s64 	%rd20, %rd14, %rd15;
	add.s64 	%rd21, %rd10, %rd20;
	st.global.u8 	[%rd21], %r17;
	add.s64 	%rd22, %rd11, %rd20;
	st.global.u8 	[%rd22], %r18;
	add.s64 	%rd23, %rd12, %rd20;
	st.global.u8 	[%rd23], %r19;
$L__BB1_2:
	ret;

}
	// .globl	_Z20rgb_to_yuv_c3_kernelILb0EEvPKhiPhiii
.visible .entry _Z20rgb_to_yuv_c3_kernelILb0EEvPKhiPhiii(
	.param .u64 .ptr .align 1 _Z20rgb_to_yuv_c3_kernelILb0EEvPKhiPhiii_param_0,
	.param .u32 _Z20rgb_to_yuv_c3_kernelILb0EEvPKhiPhiii_param_1,
	.param .u64 .ptr .align 1 _Z20rgb_to_yuv_c3_kernelILb0EEvPKhiPhiii_param_2,
	.param .u32 _Z20rgb_to_yuv_c3_kernelILb0EEvPKhiPhiii_param_3,
	.param .u32 _Z20rgb_to_yuv_c3_kernelILb0EEvPKhiPhiii_param_4,
	.param .u32 _Z20rgb_to_yuv_c3_kernelILb0EEvPKhiPhiii_param_5
)
{
	.reg .pred 	%p<4>;
	.reg .b16 	%rs<4>;
	.reg .b32 	%r<21>;
	.reg .b32 	%f<21>;
	.reg .b64 	%rd<12>;

	ld.param.u64 	%rd1, [_Z20rgb_to_yuv_c3_kernelILb0EEvPKhiPhiii_param_0];
	ld.param.u32 	%r3, [_Z20rgb_to_yuv_c3_kernelILb0EEvPKhiPhiii_param_1];
	ld.param.u64 	%rd2, [_Z20rgb_to_yuv_c3_kernelILb0EEvPKhiPhiii_param_2];
	ld.param.u32 	%r4, [_Z20rgb_to_yuv_c3_kernelILb0EEvPKhiPhiii_param_3];
	ld.param.u32 	%r5, [_Z20rgb_to_yuv_c3_kernelILb0EEvPKhiPhiii_param_4];
	ld.param.u32 	%r6, [_Z20rgb_to_yuv_c3_kernelILb0EEvPKhiPhiii_param_5];
	mov.u32 	%r8, %ctaid.x;
	mov.u32 	%r9, %ntid.x;
	mov.u32 	%r10, %tid.x;
	mad.lo.s32 	%r1, %r8, %r9, %r10;
	mov.u32 	%r11, %ctaid.y;
	mov.u32 	%r12, %ntid.y;
	mov.u32 	%r13, %tid.y;
	mad.lo.s32 	%r14, %r11, %r12, %r13;
	setp.ge.s32 	%p1, %r1, %r5;
	setp.ge.s32 	%p2, %r14, %r6;
	or.pred  	%p3, %p1, %p2;
	@%p3 bra 	$L__BB2_2;
	cvta.to.global.u64 	%rd3, %rd1;
	cvta.to.global.u64 	%rd4, %rd2;
	mul.lo.s32 	%r15, %r3, %r14;
	cvt.s64.s32 	%rd5, %r15;
	mul.lo.s32 	%r16, %r4, %r14;
	cvt.s64.s32 	%rd6, %r16;
	mul.lo.s32 	%r17, %r1, 3;
	cvt.s64.s32 	%rd7, %r17;
	add.s64 	%rd8, %rd5, %rd7;
	add.s64 	%rd9, %rd3, %rd8;
	ld.global.u8 	%rs1, [%rd9];
	ld.global.u8 	%rs2, [%rd9+1];
	ld.global.u8 	%rs3, [%rd9+2];
	cvt.rn.f32.u16 	%f1, %rs1;
	cvt.rn.f32.u16 	%f2, %rs2;
	cvt.rn.f32.u16 	%f3, %rs3;
	mul.f32 	%f4, %f2, 0f3F1645A2;
	fma.rn.f32 	%f5, %f1, 0f3E991687, %f4;
	fma.rn.f32 	%f6, %f3, 0f3DE978D5, %f5;
	mul.f32 	%f7, %f2, 0fBE93F7CF;
	fma.rn.f32 	%f8, %f1, 0fBE16872B, %f7;
	fma.rn.f32 	%f9, %f3, 0f3EDF3B64, %f8;
	add.f32 	%f10, %f9, 0f43000000;
	mul.f32 	%f11, %f2, 0fBF03D70A;
	fma.rn.f32 	%f12, %f1, 0f3F1D70A4, %f11;
	fma.rn.f32 	%f13, %f3, 0fBDCCCCCD, %f12;
	add.f32 	%f14, %f13, 0f43000000;
	max.f32 	%f15, %f6, 0f00000000;
	min.f32 	%f16, %f15, 0f437F0000;
	cvt.rzi.u32.f32 	%r18, %f16;
	max.f32 	%f17, %f10, 0f00000000;
	min.f32 	%f18, %f17, 0f437F0000;
	cvt.rzi.u32.f32 	%r19, %f18;
	max.f32 	%f19, %f14, 0f00000000;
	min.f32 	%f20, %f19, 0f437F0000;
	cvt.rzi.u32.f32 	%r20, %f20;
	add.s64 	%rd10, %rd6, %rd7;
	add.s64 	%rd11, %rd4, %rd10;
	st.global.u8 	[%rd11], %r18;
	st.global.u8 	[%rd11+1], %r19;
	st.global.u8 	[%rd11+2], %r20;
$L__BB2_2:
	ret;

}
	// .globl	_Z21rgb_to_yuv_ac4_kernelILb0EEvPKhiPhiii
.visible .entry _Z21rgb_to_yuv_ac4_kernelILb0EEvPKhiPhiii(
	.param .u64 .ptr .align 1 _Z21rgb_to_yuv_ac4_kernelILb0EEvPKhiPhiii_param_0,
	.param .u32 _Z21rgb_to_yuv_ac4_kernelILb0EEvPKhiPhiii_param_1,
	.param .u64 .ptr .align 1 _Z21rgb_to_yuv_ac4_kernelILb0EEvPKhiPhiii_param_2,
	.param .u32 _Z21rgb_to_yuv_ac4_kernelILb0EEvPKhiPhiii_param_3,
	.param .u32 _Z21rgb_to_yuv_ac4_kernelILb0EEvPKhiPhiii_param_4,
	.param .u32 _Z21rgb_to_yuv_ac4_kernelILb0EEvPKhiPhiii_param_5
)
{
	.reg .pred 	%p<4>;
	.reg .b16 	%rs<5>;
	.reg .b32 	%r<21>;
	.reg .b32 	%f<21>;
	.reg .b64 	%rd<12>;

	ld.param.u64 	%rd1, [_Z21rgb_to_yuv_ac4_kernelILb0EEvPKhiPhiii_param_0];
	ld.param.u32 	%r3, [_Z21rgb_to_yuv_ac4_kernelILb0EEvPKhiPhiii_param_1];
	ld.param.u64 	%rd2, [_Z21rgb_to_yuv_ac4_kernelILb0EEvPKhiPhiii_param_2];
	ld.param.u32 	%r4, [_Z21rgb_to_yuv_ac4_kernelILb0EEvPKhiPhiii_param_3];
	ld.param.u32 	%r5, [_Z21rgb_to_yuv_ac4_kernelILb0EEvPKhiPhiii_param_4];
	ld.param.u32 	%r6, [_Z21rgb_to_yuv_ac4_kernelILb0EEvPKhiPhiii_param_5];
	mov.u32 	%r8, %ctaid.x;
	mov.u32 	%r9, %ntid.x;
	mov.u32 	%r10, %tid.x;
	mad.lo.s32 	%r1, %r8, %r9, %r10;
	mov.u32 	%r11, %ctaid.y;
	mov.u32 	%r12, %ntid.y;
	mov.u32 	%r13, %tid.y;
	mad.lo.s32 	%r14, %r11, %r12, %r13;
	setp.ge.s32 	%p1, %r1, %r5;
	setp.ge.s32 	%p2, %r14, %r6;
	or.pred  	%p3, %p1, %p2;
	@%p3 bra 	$L__BB3_2;
	cvta.to.global.u64 	%rd3, %rd1;
	cvta.to.global.u64 	%rd4, %rd2;
	mul.lo.s32 	%r15, %r3, %r14;
	cvt.s64.s32 	%rd5, %r15;
	mul.lo.s32 	%r16, %r4, %r14;
	cvt.s64.s32 	%rd6, %r16;
	shl.b32 	%r17, %r1, 2;
	cvt.s64.s32 	%rd7, %r17;
	add.s64 	%rd8, %rd5, %rd7;
	add.s64 	%rd9, %rd3, %rd8;
	ld.global.u8 	%rs1, [%rd9];
	ld.global.u8 	%rs2, [%rd9+1];
	ld.global.u8 	%rs3, [%rd9+2];
	cvt.rn.f32.u16 	%f1, %rs1;
	cvt.rn.f32.u16 	%f2, %rs2;
	cvt.rn.f32.u16 	%f3, %rs3;
	mul.f32 	%f4, %f2, 0f3F1645A2;
	fma.rn.f32 	%f5, %f1, 0f3E991687, %f4;
	fma.rn.f32 	%f6, %f3, 0f3DE978D5, %f5;
	mul.f32 	%f7, %f2, 0fBE93F7CF;
	fma.rn.f32 	%f8, %f1, 0fBE16872B, %f7;
	fma.rn.f32 	%f9, %f3, 0f3EDF3B64, %f8;
	add.f32 	%f10, %f9, 0f43000000;
	mul.f32 	%f11, %f2, 0fBF03D70A;
	fma.rn.f32 	%f12, %f1, 0f3F1D70A4, %f11;
	fma.rn.f32 	%f13, %f3, 0fBDCCCCCD, %f12;
	add.f32 	%f14, %f13, 0f43000000;
	max.f32 	%f15, %f6, 0f00000000;
	min.f32 	%f16, %f15, 0f437F0000;
	cvt.rzi.u32.f32 	%r18, %f16;
	max.f32 	%f17, %f10, 0f00000000;
	min.f32 	%f18, %f17, 0f437F0000;
	cvt.rzi.u32.f32 	%r19, %f18;
	max.f32 	%f19, %f14, 0f00000000;
	min.f32 	%f20, %f19, 0f437F0000;
	cvt.rzi.u32.f32 	%r20, %f20;
	add.s64 	%rd10, %rd6, %rd7;
	add.s64 	%rd11, %rd4, %rd10;
	st.global.u8 	[%rd11], %r18;
	st.global.u8 	[%rd11+1], %r19;
	st.global.u8 	[%rd11+2], %r20;
	mov.b16 	%rs4, 0;
	st.global.u8 	[%rd11+3], %rs4;
$L__BB3_2:
	ret;

}
	// .globl	_Z22rgb_to_yuv_c3p3_kernelILb0EEvPKhiPhS2_S2_iii
.visible .entry _Z22rgb_to_yuv_c3p3_kernelILb0EEvPKhiPhS2_S2_iii(
	.param .u64 .ptr .align 1 _Z22rgb_to_yuv_c3p3_kernelILb0EEvPKhiPhS2_S2_iii_param_0,
	.param .u32 _Z22rgb_to_yuv_c3p3_kernelILb0EEvPKhiPhS2_S2_iii_param_1,
	.param .u64 .ptr .align 1 _Z22rgb_to_yuv_c3p3_kernelILb0EEvPKhiPhS2_S2_iii_param_2,
	.param .u64 .ptr .align 1 _Z22rgb_to_yuv_c3p3_kernelILb0EEvPKhiPhS2_S2_iii_param_3,
	.param .u64 .ptr .align 1 _Z22rgb_to_yuv_c3p3_kernelILb0EEvPKhiPhS2_S2_iii_param_4,
	.param .u32 _Z22rgb_to_yuv_c3p3_kernelILb0EEvPKhiPhS2_S2_iii_param_5,
	.param .u32 _Z22rgb_to_yuv_c3p3_kernelILb0EEvPKhiPhS2_S2_iii_param_6,
	.param .u32 _Z22rgb_to_yuv_c3p3_kernelILb0EEvPKhiPhS2_S2_iii_param_7
)
{
	.reg .pred 	%p<4>;
	.reg .b16 	%rs<4>;
	.reg .b32 	%r<21>;
	.reg .b32 	%f<21>;
	.reg .b64 	%rd<19>;

	ld.param.u64 	%rd1, [_Z22rgb_to_yuv_c3p3_kernelILb0EEvPKhiPhS2_S2_iii_param_0];
	ld.param.u32 	%r3, [_Z22rgb_to_yuv_c3p3_kernelILb0EEvPKhiPhS2_S2_iii_param_1];
	ld.param.u64 	%rd2, [_Z22rgb_to_yuv_c3p3_kernelILb0EEvPKhiPhS2_S2_iii_param_2];
	ld.param.u64 	%rd3, [_Z22rgb_to_yuv_c3p3_kernelILb0EEvPKhiPhS2_S2_iii_param_3];
	ld.param.u64 	%rd4, [_Z22rgb_to_yuv_c3p3_kernelILb0EEvPKhiPhS2_S2_iii_param_4];
	ld.param.u32 	%r4, [_Z22rgb_to_yuv_c3p3_kernelILb0EEvPKhiPhS2_S2_iii_param_5];
	ld.param.u32 	%r5, [_Z22rgb_to_yuv_c3p3_kernelILb0EEvPKhiPhS2_S2_iii_param_6];
	ld.param.u32 	%r6, [_Z22rgb_to_yuv_c3p3_kernelILb0EEvPKhiPhS2_S2_iii_param_7];
	mov.u32 	%r8, %ctaid.x;
	mov.u32 	%r9, %ntid.x;
	mov.u32 	%r10, %tid.x;
	mad.lo.s32 	%r1, %r8, %r9, %r10;
	mov.u32 	%r11, %ctaid.y;
	mov.u32 	%r12, %ntid.y;
	mov.u32 	%r13, %tid.y;
	mad.lo.s32 	%r14, %r11, %r12, %r13;
	setp.ge.s32 	%p1, %r1, %r5;
	setp.ge.s32 	%p2, %r14, %r6;
	or.pred  	%p3, %p1, %p2;
	@%p3 bra 	$L__BB4_2;
	cvta.to.global.u64 	%rd5, %rd1;
	cvta.to.global.u64 	%rd6, %rd2;
	cvta.to.global.u64 	%rd7, %rd3;
	cvta.to.global.u64 	%rd8, %rd4;
	mul.lo.s32 	%r15, %r3, %r14;
	cvt.s64.s32 	%rd9, %r15;
	mul.lo.s32 	%r16, %r4, %r14;
	cvt.s64.s32 	%rd10, %r16;
	mul.lo.s32 	%r17, %r1, 3;
	cvt.s64.s32 	%rd11, %r17;
	add.s64 	%rd12, %rd9, %rd11;
	add.s64 	%rd13, %rd5, %rd12;
	ld.global.u8 	%rs1, [%rd13];
	ld.global.u8 	%rs2, [%rd13+1];
	ld.global.u8 	%rs3, [%rd13+2];
	cvt.rn.f32.u16 	%f1, %rs1;
	cvt.rn.f32.u16 	%f2, %rs2;
	cvt.rn.f32.u16 	%f3, %rs3;
	mul.f32 	%f4, %f2, 0f3F1645A2;
	fma.rn.f32 	%f5, %f1, 0f3E991687, %f4;
	fma.rn.f32 	%f6, %f3, 0f3DE978D5, %f5;
	mul.f32 	%f7, %f2, 0fBE93F7CF;
	fma.rn.f32 	%f8, %f1, 0fBE16872B, %f7;
	fma.rn.f32 	%f9, %f3, 0f3EDF3B64, %f8;
	add.f32 	%f10, %f9, 0f43000000;
	mul.f32 	%f11, %f2, 0fBF03D70A;
	fma.rn.f32 	%f12, %f1, 0f3F1D70A4, %f11;
	fma.rn.f32 	%f13, %f3, 0fBDCCCCCD, %f12;
	add.f32 	%f14, %f13, 0f43000000;
	max.f32 	%f15, %f6, 0f00000000;
	min.f32 	%f16, %f15, 0f437F0000;
	cvt.rzi.u32.f32 	%r18, %f16;
	max.f32 	%f17, %f10, 0f00000000;
	min.f32 	%f18, %f17, 0f437F0000;
	cvt.rzi.u32.f32 	%r19, %f18;
	max.f32 	%f19, %f14, 0f00000000;
	min.f32 	%f20, %f19, 0f437F0000;
	cvt.rzi.u32.f32 	%r20, %f20;
	cvt.s64.s32 	%rd14, %r1;
	add.s64 	%rd15, %rd10, %rd14;
	add.s64 	%rd16, %rd6, %rd15;
	st.global.u8 	[%rd16], %r18;
	add.s64 	%rd17, %rd7, %rd15;
	st.global.u8 	[%rd17], %r19;
	add.s64 	%rd18, %rd8, %rd15;
	st.global.u8 	[%rd18], %r20;
$L__BB4_2:
	ret;

}
	// .globl	_Z23rgb_to_yuv_ac4p4_kernelILb0EEvPKhiPhS2_S2_S2_iii
.visible .entry _Z23rgb_to_yuv_ac4p4_kernelILb0EEvPKhiPhS2_S2_S2_iii(
	.param .u64 .ptr .align 1 _Z23rgb_to_yuv_ac4p4_kernelILb0EEvPKhiPhS2_S2_S2_iii_param_0,
	.param .u32 _Z23rgb_to_yuv_ac4p4_kernelILb0EEvPKhiPhS2_S2_S2_iii_param_1,
	.param .u64 .ptr .align 1 _Z23rgb_to_yuv_ac4p4_kernelILb0EEvPKhiPhS2_S2_S2_iii_param_2,
	.param .u64 .ptr .align 1 _Z23rgb_to_yuv_ac4p4_kernelILb0EEvPKhiPhS2_S2_S2_iii_param_3,
	.param .u64 .ptr .align 1 _Z23rgb_to_yuv_ac4p4_kernelILb0EEvPKhiPhS2_S2_S2_iii_param_4,
	.param .u64 .ptr .align 1 _Z23rgb_to_yuv_ac4p4_kernelILb0EEvPKhiPhS2_S2_S2_iii_param_5,
	.param .u32 _Z23rgb_to_yuv_ac4p4_kernelILb0EEvPKhiPhS2_S2_S2_iii_param_6,
	.param .u32 _Z23rgb_to_yuv_ac4p4_kernelILb0EEvPKhiPhS2_S2_S2_iii_param_7,
	.param .u32 _Z23rgb_to_yuv_ac4p4_kernelILb0EEvPKhiPhS2_S2_S2_iii_param_8
)
{
	.reg .pred 	%p<4>;
	.reg .b16 	%rs<5>;
	.reg .b32 	%r<21>;
	.reg .b32 	%f<21>;
	.reg .b64 	%rd<22>;

	ld.param.u64 	%rd1, [_Z23rgb_to_yuv_ac4p4_kernelILb0EEvPKhiPhS2_S2_S2_iii_param_0];
	ld.param.u32 	%r3, [_Z23rgb_to_yuv_ac4p4_kernelILb0EEvPKhiPhS2_S2_S2_iii_param_1];
	ld.param.u64 	%rd2, [_Z23rgb_to_yuv_ac4p4_kernelILb0EEvPKhiPhS2_S2_S2_iii_param_2];
	ld.param.u64 	%rd3, [_Z23rgb_to_yuv_ac4p4_kernelILb0EEvPKhiPhS2_S2_S2_iii_param_3];
	ld.param.u64 	%rd4, [_Z23rgb_to_yuv_ac4p4_kernelILb0EEvPKhiPhS2_S2_S2_iii_param_4];
	ld.param.u64 	%rd5, [_Z23rgb_to_yuv_ac4p4_kernelILb0EEvPKhiPhS2_S2_S2_iii_param_5];
	ld.param.u32 	%r4, [_Z23rgb_to_yuv_ac4p4_kernelILb0EEvPKhiPhS2_S2_S2_iii_param_6];
	ld.param.u32 	%r5, [_Z23rgb_to_yuv_ac4p4_kernelILb0EEvPKhiPhS2_S2_S2_iii_param_7];
	ld.param.u32 	%r6, [_Z23rgb_to_yuv_ac4p4_kernelILb0EEvPKhiPhS2_S2_S2_iii_param_8];
	mov.u32 	%r8, %ctaid.x;
	mov.u32 	%r9, %ntid.x;
	mov.u32 	%r10, %tid.x;
	mad.lo.s32 	%r1, %r8, %r9, %r10;
	mov.u32 	%r11, %ctaid.y;
	mov.u32 	%r12, %ntid.y;
	mov.u32 	%r13, %tid.y;
	mad.lo.s32 	%r14, %r11, %r12, %r13;
	setp.ge.s32 	%p1, %r1, %r5;
	setp.ge.s32 	%p2, %r14, %r6;
	or.pred  	%p3, %p1, %p2;
	@%p3 bra 	$L__BB5_2;
	cvta.to.global.u64 	%rd6, %rd1;
	cvta.to.global.u64 	%rd7, %rd2;
	cvta.to.global.u64 	%rd8, %rd3;
	cvta.to.global.u64 	%rd9, %rd4;
	cvta.to.global.u64 	%rd10, %rd5;
	mul.lo.s32 	%r15, %r3, %r14;
	cvt.s64.s32 	%rd11, %r15;
	mul.lo.s32 	%r16, %r4, %r14;
	cvt.s64.s32 	%rd12, %r16;
	shl.b32 	%r17, %r1, 2;
	cvt.s64.s32 	%rd13, %r17;
	add.s64 	%rd14, %rd11, %rd13;
	add.s64 	%rd15, %rd6, %rd14;
	ld.global.u8 	%rs1, [%rd15];
	ld.global.u8 	%rs2, [%rd15+1];
	ld.global.u8 	%rs3, [%rd15+2];
	ld.global.u8 	%rs4, [%rd15+3];
	cvt.rn.f32.u16 	%f1, %rs1;
	cvt.rn.f32.u16 	%f2, %rs2;
	cvt.rn.f32.u16 	%f3, %rs3;
	mul.f32 	%f4, %f2, 0f3F1645A2;
	fma.rn.f32 	%f5, %f1, 0f3E991687, %f4;
	fma.rn.f32 	%f6, %f3, 0f3DE978D5, %f5;
	mul.f32 	%f7, %f2, 0fBE93F7CF;
	fma.rn.f32 	%f8, %f1, 0fBE16872B, %f7;
	fma.rn.f32 	%f9, %f3, 0f3EDF3B64, %f8;
	add.f32 	%f10, %f9, 0f43000000;
	mul.f32 	%f11, %f2, 0fBF03D70A;
	fma.rn.f32 	%f12, %f1, 0f3F1D70A4, %f11;
	fma.rn.f32 	%f13, %f3, 0fBDCCCCCD, %f12;
	add.f32 	%f14, %f13, 0f43000000;
	max.f32 	%f15, %f6, 0f00000000;
	min.f32 	%f16, %f15, 0f437F0000;
	cvt.rzi.u32.f32 	%r18, %f16;
	max.f32 	%f17, %f10, 0f00000000;
	min.f32 	%f18, %f17, 0f437F0000;
	cvt.rzi.u32.f32 	%r19, %f18;
	max.f32 	%f19, %f14, 0f00000000;
	min.f32 	%f20, %f19, 0f437F0000;
	cvt.rzi.u32.f32 	%r20, %f20;
	cvt.s64.s32 	%rd16, %r1;
	add.s64 	%rd17, %rd12, %rd16;
	add.s64 	%rd18, %rd7, %rd17;
	st.global.u8 	[%rd18], %r18;
	add.s64 	%rd19, %rd8, %rd17;
	st.global.u8 	[%rd19], %r19;
	add.s64 	%rd20, %rd9, %rd17;
	st.global.u8 	[%rd20], %r20;
	add.s64 	%rd21, %rd10, %rd17;
	st.global.u8 	[%rd21], %rs4;
$L__BB5_2:
	ret;

}
	// .globl	_Z20rgb_to_yuv_c3_kernelILb1EEvPKhiPhiii
.visible .entry _Z20rgb_to_yuv_c3_kernelILb1EEvPKhiPhiii(
	.param .u64 .ptr .align 1 _Z20rgb_to_yuv_c3_kernelILb1EEvPKhiPhiii_param_0,
	.param .u32 _Z20rgb_to_yuv_c3_kernelILb1EEvPKhiPhiii_param_1,
	.param .u64 .ptr .align 1 _Z20rgb_to_yuv_c3_kernelILb1EEvPKhiPhiii_param_2,
	.param .u32 _Z20rgb_to_yuv_c3_kernelILb1EEvPKhiPhiii_param_3,
	.param .u32 _Z20rgb_to_yuv_c3_kernelILb1EEvPKhiPhiii_param_4,
	.param .u32 _Z20rgb_to_yuv_c3_kernelILb1EEvPKhiPhiii_param_5
)
{
	.reg .pred 	%p<4>;
	.reg .b16 	%rs<4>;
	.reg .b32 	%r<21>;
	.reg .b32 	%f<21>;
	.reg .b64 	%rd<12>;

	ld.param.u64 	%rd1, [_Z20rgb_to_yuv_c3_kernelILb1EEvPKhiPhiii_param_0];
	ld.param.u32 	%r3, [_Z20rgb_to_yuv_c3_kernelILb1EEvPKhiPhiii_param_1];
	ld.param.u64 	%rd2, [_Z20rgb_to_yuv_c3_kernelILb1EEvPKhiPhiii_param_2];
	ld.param.u32 	%r4, [_Z20rgb_to_yuv_c3_kernelILb1EEvPKhiPhiii_param_3];
	ld.param.u32 	%r5, [_Z20rgb_to_yuv_c3_kernelILb1EEvPKhiPhiii_param_4];
	ld.param.u32 	%r6, [_Z20rgb_to_yuv_c3_kernelILb1EEvPKhiPhiii_param_5];
	mov.u32 	%r8, %ctaid.x;
	mov.u32 	%r9, %ntid.x;
	mov.u32 	%r10, %tid.x;
	mad.lo.s32 	%r1, %r8, %r9, %r10;
	mov.u32 	%r11, %ctaid.y;
	mov.u32 	%r12, %ntid.y;
	mov.u32 	%r13, %tid.y;
	mad.lo.s32 	%r14, %r11, %r12, %r13;
	setp.ge.s32 	%p1, %r1, %r5;
	setp.ge.s32 	%p2, %r14, %r6;
	or.pred  	%p3, %p1, %p2;
	@%p3 bra 	$L__BB6_2;
	cvta.to.global.u64 	%rd3, %rd1;
	cvta.to.global.u64 	%rd4, %rd2;
	mul.lo.s32 	%r15, %r3, %r14;
	cvt.s64.s32 	%rd5, %r15;
	mul.lo.s32 	%r16, %r4, %r14;
	cvt.s64.s32 	%rd6, %r16;
	mul.lo.s32 	%r17, %r1, 3;
	cvt.s64.s32 	%rd7, %r17;
	add.s64 	%rd8, %rd5, %rd7;
	add.s64 	%rd9, %rd3, %rd8;
	ld.global.u8 	%rs1, [%rd9+2];
	ld.global.u8 	%rs2, [%rd9+1];
	ld.global.u8 	%rs3, [%rd9];
	cvt.rn.f32.u16 	%f1, %rs1;
	cvt.rn.f32.u16 	%f2, %rs2;
	cvt.rn.f32.u16 	%f3, %rs3;
	mul.f32 	%f4, %f2, 0f3F1645A2;
	fma.rn.f32 	%f5, %f1, 0f3E991687, %f4;
	fma.rn.f32 	%f6, %f3, 0f3DE978D5, %f5;
	mul.f32 	%f7, %f2, 0fBE93F7CF;
	fma.rn.f32 	%f8, %f1, 0fBE16872B, %f7;
	fma.rn.f32 	%f9, %f3, 0f3EDF3B64, %f8;
	add.f32 	%f10, %f9, 0f43000000;
	mul.f32 	%f11, %f2, 0fBF03D70A;
	fma.rn.f32 	%f12, %f1, 0f3F1D70A4, %f11;
	fma.rn.f32 	%f13, %f3, 0fBDCCCCCD, %f12;
	add.f32 	%f14, %f13, 0f43000000;
	max.f32 	%f15, %f6, 0f00000000;
	min.f32 	%f16, %f15, 0f437F0000;
	cvt.rzi.u32.f32 	%r18, %f16;
	max.f32 	%f17, %f10, 0f00000000;
	min.f32 	%f18, %f17, 0f437F0000;
	cvt.rzi.u32.f32 	%r19, %f18;
	max.f32 	%f19, %f14, 0f00000000;
	min.f32 	%f20, %f19, 0f437F0000;
	cvt.rzi.u32.f32 	%r20, %f20;
	add.s64 	%rd10, %rd6, %rd7;
	add.s64 	%rd11, %rd4, %rd10;
	st.global.u8 	[%rd11], %r18;
	st.global.u8 	[%rd11+1], %r19;
	st.global.u8 	[%rd11+2], %r20;
$L__BB6_2:
	ret;

}
	// .globl	_Z21rgb_to_yuv_ac4_kernelILb1EEvPKhiPhiii
.visible .entry _Z21rgb_to_yuv_ac4_kernelILb1EEvPKhiPhiii(
	.param .u64 .ptr .align 1 _Z21rgb_to_yuv_ac4_kernelILb1EEvPKhiPhiii_param_0,
	.param .u32 _Z21rgb_to_yuv_ac4_kernelILb1EEvPKhiPhiii_param_1,
	.param .u64 .ptr .align 1 _Z21rgb_to_yuv_ac4_kernelILb1EEvPKhiPhiii_param_2,
	.param .u32 _Z21rgb_to_yuv_ac4_kernelILb1EEvPKhiPhiii_param_3,
	.param .u32 _Z21rgb_to_yuv_ac4_kernelILb1EEvPKhiPhiii_param_4,
	.param .u32 _Z21rgb_to_yuv_ac4_kernelILb1EEvPKhiPhiii_param_5
)
{
	.reg .pred 	%p<4>;
	.reg .b16 	%rs<5>;
	.reg .b32 	%r<21>;
	.reg .b32 	%f<21>;
	.reg .b64 	%rd<12>;

	ld.param.u64 	%rd1, [_Z21rgb_to_yuv_ac4_kernelILb1EEvPKhiPhiii_param_0];
	ld.param.u32 	%r3, [_Z21rgb_to_yuv_ac4_kernelILb1EEvPKhiPhiii_param_1];
	ld.param.u64 	%rd2, [_Z21rgb_to_yuv_ac4_kernelILb1EEvPKhiPhiii_param_2];
	ld.param.u32 	%r4, [_Z21rgb_to_yuv_ac4_kernelILb1EEvPKhiPhiii_param_3];
	ld.param.u32 	%r5, [_Z21rgb_to_yuv_ac4_kernelILb1EEvPKhiPhiii_param_4];
	ld.param.u32 	%r6, [_Z21rgb_to_yuv_ac4_kernelILb1EEvPKhiPhiii_param_5];
	mov.u32 	%r8, %ctaid.x;
	mov.u32 	%r9, %ntid.x;
	mov.u32 	%r10, %tid.x;
	mad.lo.s32 	%r1, %r8, %r9, %r10;
	mov.u32 	%r11, %ctaid.y;
	mov.u32 	%r12, %ntid.y;
	mov.u32 	%r13, %tid.y;
	mad.lo.s32 	%r14, %r11, %r12, %r13;
	setp.ge.s32 	%p1, %r1, %r5;
	setp.ge.s32 	%p2, %r14, %r6;
	or.pred  	%p3, %p1, %p2;
	@%p3 bra 	$L__BB7_2;
	cvta.to.global.u64 	%rd3, %rd1;
	cvta.to.global.u64 	%rd4, %rd2;
	mul.lo.s32 	%r15, %r3, %r14;
	cvt.s64.s32 	%rd5, %r15;
	mul.lo.s32 	%r16, %r4, %r14;
	cvt.s64.s32 	%rd6, %r16;
	shl.b32 	%r17, %r1, 2;
	cvt.s64.s32 	%rd7, %r17;
	add.s64 	%rd8, %rd5, %rd7;
	add.s64 	%rd9, %rd3, %rd8;
	ld.global.u8 	%rs1, [%rd9+2];
	ld.global.u8 	%rs2, [%rd9+1];
	ld.global.u8 	%rs3, [%rd9];
	cvt.rn.f32.u16 	%f1, %rs1;
	cvt.rn.f32.u16 	%f2, %rs2;
	cvt.rn.f32.u16 	%f3, %rs3;
	mul.f32 	%f4, %f2, 0f3F1645A2;
	fma.rn.f32 	%f5, %f1, 0f3E991687, %f4;
	fma.rn.f32 	%f6, %f3, 0f3DE978D5, %f5;
	mul.f32 	%f7, %f2, 0fBE93F7CF;
	fma.rn.f32 	%f8, %f1, 0fBE16872B, %f7;
	fma.rn.f32 	%f9, %f3, 0f3EDF3B64, %f8;
	add.f32 	%f10, %f9, 0f43000000;
	mul.f32 	%f11, %f2, 0fBF03D70A;
	fma.rn.f32 	%f12, %f1, 0f3F1D70A4, %f11;
	fma.rn.f32 	%f13, %f3, 0fBDCCCCCD, %f12;
	add.f32 	%f14, %f13, 0f43000000;
	max.f32 	%f15, %f6, 0f00000000;
	min.f32 	%f16, %f15, 0f437F0000;
	cvt.rzi.u32.f32 	%r18, %f16;
	max.f32 	%f17, %f10, 0f00000000;
	min.f32 	%f18, %f17, 0f437F0000;
	cvt.rzi.u32.f32 	%r19, %f18;
	max.f32 	%f19, %f14, 0f00000000;
	min.f32 	%f20, %f19, 0f437F0000;
	cvt.rzi.u32.f32 	%r20, %f20;
	add.s64 	%rd10, %rd6, %rd7;
	add.s64 	%rd11, %rd4, %rd10;
	st.global.u8 	[%rd11], %r18;
	st.global.u8 	[%rd11+1], %r19;
	st.global.u8 	[%rd11+2], %r20;
	mov.b16 	%rs4, 0;
	st.global.u8 	[%rd11+3], %rs4;
$L__BB7_2:
	ret;

}
	// .globl	_Z22rgb_to_yuv_c3p3_kernelILb1EEvPKhiPhS2_S2_iii
.visible .entry _Z22rgb_to_yuv_c3p3_kernelILb1EEvPKhiPhS2_S2_iii(
	.param .u64 .ptr .align 1 _Z22rgb_to_yuv_c3p3_kernelILb1EEvPKhiPhS2_S2_iii_param_0,
	.param .u32 _Z22rgb_to_yuv_c3p3_kernelILb1EEvPKhiPhS2_S2_iii_param_1,
	.param .u64 .ptr .align 1 _Z22rgb_to_yuv_c3p3_kernelILb1EEvPKhiPhS2_S2_iii_param_2,
	.param .u64 .ptr .align 1 _Z22rgb_to_yuv_c3p3_kernelILb1EEvPKhiPhS2_S2_iii_param_3,
	.param .u64 .ptr .align 1 _Z22rgb_to_yuv_c3p3_kernelILb1EEvPKhiPhS2_S2_iii_param_4,
	.param .u32 _Z22rgb_to_yuv_c3p3_kernelILb1EEvPKhiPhS2_S2_iii_param_5,
	.param .u32 _Z22rgb_to_yuv_c3p3_kernelILb1EEvPKhiPhS2_S2_iii_param_6,
	.param .u32 _Z22rgb_to_yuv_c3p3_kernelILb1EEvPKhiPhS2_S2_iii_param_7
)
{
	.reg .pred 	%p<4>;
	.reg .b16 	%rs<4>;
	.reg .b32 	%r<21>;
	.reg .b32 	%f<21>;
	.reg .b64 	%rd<19>;

	ld.param.u64 	%rd1, [_Z22rgb_to_yuv_c3p3_kernelILb1EEvPKhiPhS2_S2_iii_param_0];
	ld.param.u32 	%r3, [_Z22rgb_to_yuv_c3p3_kernelILb1EEvPKhiPhS2_S2_iii_param_1];
	ld.param.u64 	%rd2, [_Z22rgb_to_yuv_c3p3_kernelILb1EEvPKhiPhS2_S2_iii_param_2];
	ld.param.u64 	%rd3, [_Z22rgb_to_yuv_c3p3_kernelILb1EEvPKhiPhS2_S2_iii_param_3];
	ld.param.u64 	%rd4, [_Z22rgb_to_yuv_c3p3_kernelILb1EEvPKhiPhS2_S2_iii_param_4];
	ld.param.u32 	%r4, [_Z22rgb_to_yuv_c3p3_kernelILb1EEvPKhiPhS2_S2_iii_param_5];
	ld.param.u32 	%r5, [_Z22rgb_to_yuv_c3p3_kernelILb1EEvPKhiPhS2_S2_iii_param_6];
	ld.param.u32 	%r6, [_Z22rgb_to_yuv_c3p3_kernelILb1EEvPKhiPhS2_S2_iii_param_7];
	mov.u32 	%r8, %ctaid.x;
	mov.u32 	%r9, %ntid.x;
	mov.u32 	%r10, %tid.x;
	mad.lo.s32 	%r1, %r8, %r9, %r10;
	mov.u32 	%r11, %ctaid.y;
	mov.u32 	%r12, %ntid.y;
	mov.u32 	%r13, %tid.y;
	mad.lo.s32 	%r14, %r11, %r12, %r13;
	setp.ge.s32 	%p1, %r1, %r5;
	setp.ge.s32 	%p2, %r14, %r6;
	or.pred  	%p3, %p1, %p2;
	@%p3 bra 	$L__BB8_2;
	cvta.to.global.u64 	%rd5, %rd1;
	cvta.to.global.u64 	%rd6, %rd2;
	cvta.to.global.u64 	%rd7, %rd3;
	cvta.to.global.u64 	%rd8, %rd4;
	mul.lo.s32 	%r15, %r3, %r14;
	cvt.s64.s32 	%rd9, %r15;
	mul.lo.s32 	%r16, %r4, %r14;
	cvt.s64.s32 	%rd10, %r16;
	mul.lo.s32 	%r17, %r1, 3;
	cvt.s64.s32 	%rd11, %r17;
	add.s64 	%rd12, %rd9, %rd11;
	add.s64 	%rd13, %rd5, %rd12;
	ld.global.u8 	%rs1, [%rd13+2];
	ld.global.u8 	%rs2, [%rd13+1];
	ld.global.u8 	%rs3, [%rd13];
	cvt.rn.f32.u16 	%f1, %rs1;
	cvt.rn.f32.u16 	%f2, %rs2;
	cvt.rn.f32.u16 	%f3, %rs3;
	mul.f32 	%f4, %f2, 0f3F1645A2;
	fma.rn.f32 	%f5, %f1, 0f3E991687, %f4;
	fma.rn.f32 	%f6, %f3, 0f3DE978D5, %f5;
	mul.f32 	%f7, %f2, 0fBE93F7CF;
	fma.rn.f32 	%f8, %f1, 0fBE16872B, %f7;
	fma.rn.f32 	%f9, %f3, 0f3EDF3B64, %f8;
	add.f32 	%f10, %f9, 0f43000000;
	mul.f32 	%f11, %f2, 0fBF03D70A;
	fma.rn.f32 	%f12, %f1, 0f3F1D70A4, %f11;
	fma.rn.f32 	%f13, %f3, 0fBDCCCCCD, %f12;
	add.f32 	%f14, %f13, 0f43000000;
	max.f32 	%f15, %f6, 0f00000000;
	min.f32 	%f16, %f15, 0f437F0000;
	cvt.rzi.u32.f32 	%r18, %f16;
	max.f32 	%f17, %f10, 0f00000000;
	min.f32 	%f18, %f17, 0f437F0000;
	cvt.rzi.u32.f32 	%r19, %f18;
	max.f32 	%f19, %f14, 0f00000000;
	min.f32 	%f20, %f19, 0f437F0000;
	cvt.rzi.u32.f32 	%r20, %f20;
	cvt.s64.s32 	%rd14, %r1;
	add.s64 	%rd15, %rd10, %rd14;
	add.s64 	%rd16, %rd6, %rd15;
	st.global.u8 	[%rd16], %r18;
	add.s64 	%rd17, %rd7, %rd15;
	st.global.u8 	[%rd17], %r19;
	add.s64 	%rd18, %rd8, %rd15;
	st.global.u8 	[%rd18], %r20;
$L__BB8_2:
	ret;

}
	// .globl	_Z23rgb_to_yuv_ac4p4_kernelILb1EEvPKhiPhS2_S2_S2_iii
.visible .entry _Z23rgb_to_yuv_ac4p4_kernelILb1EEvPKhiPhS2_S2_S2_iii(
	.param .u64 .ptr .align 1 _Z23rgb_to_yuv_ac4p4_kernelILb1EEvPKhiPhS2_S2_S2_iii_param_0,
	.param .u32 _Z23rgb_to_yuv_ac4p4_kernelILb1EEvPKhiPhS2_S2_S2_iii_param_1,
	.param .u64 .ptr .align 1 _Z23rgb_to_yuv_ac4p4_kernelILb1EEvPKhiPhS2_S2_S2_iii_param_2,
	.param .u64 .ptr .align 1 _Z23rgb_to_yuv_ac4p4_kernelILb1EEvPKhiPhS2_S2_S2_iii_param_3,
	.param .u64 .ptr .align 1 _Z23rgb_to_yuv_ac4p4_kernelILb1EEvPKhiPhS2_S2_S2_iii_param_4,
	.param .u64 .ptr .align 1 _Z23rgb_to_yuv_ac4p4_kernelILb1EEvPKhiPhS2_S2_S2_iii_param_5,
	.param .u32 _Z23rgb_to_yuv_ac4p4_kernelILb1EEvPKhiPhS2_S2_S2_iii_param_6,
	.param .u32 _Z23rgb_to_yuv_ac4p4_kernelILb1EEvPKhiPhS2_S2_S2_iii_param_7,
	.param .u32 _Z23rgb_to_yuv_ac4p4_kernelILb1EEvPKhiPhS2_S2_S2_iii_param_8
)
{
	.reg .pred 	%p<4>;
	.reg .b16 	%rs<5>;
	.reg .b32 	%r<21>;
	.reg .b32 	%f<21>;
	.reg .b64 	%rd<22>;

	ld.param.u64 	%rd1, [_Z23rgb_to_yuv_ac4p4_kernelILb1EEvPKhiPhS2_S2_S2_iii_param_0];
	ld.param.u32 	%r3, [_Z23rgb_to_yuv_ac4p4_kernelILb1EEvPKhiPhS2_S2_S2_iii_param_1];
	ld.param.u64 	%rd2, [_Z23rgb_to_yuv_ac4p4_kernelILb1EEvPKhiPhS2_S2_S2_iii_param_2];
	ld.param.u64 	%rd3, [_Z23rgb_to_yuv_ac4p4_kernelILb1EEvPKhiPhS2_S2_S2_iii_param_3];
	ld.param.u64 	%rd4, [_Z23rgb_to_yuv_ac4p4_kernelILb1EEvPKhiPhS2_S2_S2_iii_param_4];
	ld.param.u64 	%rd5, [_Z23rgb_to_yuv_ac4p4_kernelILb1EEvPKhiPhS2_S2_S2_iii_param_5];
	ld.param.u32 	%r4, [_Z23rgb_to_yuv_ac4p4_kernelILb1EEvPKhiPhS2_S2_S2_iii_param_6];
	ld.param.u32 	%r5, [_Z23rgb_to_yuv_ac4p4_kernelILb1EEvPKhiPhS2_S2_S2_iii_param_7];
	ld.param.u32 	%r6, [_Z23rgb_to_yuv_ac4p4_kernelILb1EEvPKhiPhS2_S2_S2_iii_param_8];
	mov.u32 	%r8, %ctaid.x;
	mov.u32 	%r9, %ntid.x;
	mov.u32 	%r10, %tid.x;
	mad.lo.s32 	%r1, %r8, %r9, %r10;
	mov.u32 	%r11, %ctaid.y;
	mov.u32 	%r12, %ntid.y;
	mov.u32 	%r13, %tid.y;
	mad.lo.s32 	%r14, %r11, %r12, %r13;
	setp.ge.s32 	%p1, %r1, %r5;
	setp.ge.s32 	%p2, %r14, %r6;
	or.pred  	%p3, %p1, %p2;
	@%p3 bra 	$L__BB9_2;
	cvta.to.global.u64 	%rd6, %rd1;
	cvta.to.global.u64 	%rd7, %rd2;
	cvta.to.global.u64 	%rd8, %rd3;
	cvta.to.global.u64 	%rd9, %rd4;
	cvta.to.global.u64 	%rd10, %rd5;
	mul.lo.s32 	%r15, %r3, %r14;
	cvt.s64.s32 	%rd11, %r15;
	mul.lo.s32 	%r16, %r4, %r14;
	cvt.s64.s32 	%rd12, %r16;
	shl.b32 	%r17, %r1, 2;
	cvt.s64.s32 	%rd13, %r17;
	add.s64 	%rd14, %rd11, %rd13;
	add.s64 	%rd15, %rd6, %rd14;
	ld.global.u8 	%rs1, [%rd15+2];
	ld.global.u8 	%rs2, [%rd15+1];
	ld.global.u8 	%rs3, [%rd15];
	ld.global.u8 	%rs4, [%rd15+3];
	cvt.rn.f32.u16 	%f1, %rs1;
	cvt.rn.f32.u16 	%f2, %rs2;
	cvt.rn.f32.u16 	%f3, %rs3;
	mul.f32 	%f4, %f2, 0f3F1645A2;
	fma.rn.f32 	%f5, %f1, 0f3E991687, %f4;
	fma.rn.f32 	%f6, %f3, 0f3DE978D5, %f5;
	mul.f32 	%f7, %f2, 0fBE93F7CF;
	fma.rn.f32 	%f8, %f1, 0fBE16872B, %f7;
	fma.rn.f32 	%f9, %f3, 0f3EDF3B64, %f8;
	add.f32 	%f10, %f9, 0f43000000;
	mul.f32 	%f11, %f2, 0fBF03D70A;
	fma.rn.f32 	%f12, %f1, 0f3F1D70A4, %f11;
	fma.rn.f32 	%f13, %f3, 0fBDCCCCCD, %f12;
	add.f32 	%f14, %f13, 0f43000000;
	max.f32 	%f15, %f6, 0f00000000;
	min.f32 	%f16, %f15, 0f437F0000;
	cvt.rzi.u32.f32 	%r18, %f16;
	max.f32 	%f17, %f10, 0f00000000;
	min.f32 	%f18, %f17, 0f437F0000;
	cvt.rzi.u32.f32 	%r19, %f18;
	max.f32 	%f19, %f14, 0f00000000;
	min.f32 	%f20, %f19, 0f437F0000;
	cvt.rzi.u32.f32 	%r20, %f20;
	cvt.s64.s32 	%rd16, %r1;
	add.s64 	%rd17, %rd12, %rd16;
	add.s64 	%rd18, %rd7, %rd17;
	st.global.u8 	[%rd18], %r18;
	add.s64 	%rd19, %rd8, %rd17;
	st.global.u8 	[%rd19], %r19;
	add.s64 	%rd20, %rd9, %rd17;
	st.global.u8 	[%rd20], %r20;
	add.s64 	%rd21, %rd10, %rd17;
	st.global.u8 	[%rd21], %rs4;
$L__BB9_2:
	ret;

}
	// .globl	_Z22rgb_to_ycbcr_c3_kernelILb0EEvPKhiPhiii
.visible .entry _Z22rgb_to_ycbcr_c3_kernelILb0EEvPKhiPhiii(
	.param .u64 .ptr .align 1 _Z22rgb_to_ycbcr_c3_kernelILb0EEvPKhiPhiii_param_0,
	.param .u32 _Z22rgb_to_ycbcr_c3_kernelILb0EEvPKhiPhiii_param_1,
	.param .u64 .ptr .align 1 _Z22rgb_to_ycbcr_c3_kernelILb0EEvPKhiPhiii_param_2,
	.param .u32 _Z22rgb_to_ycbcr_c3_kernelILb0EEvPKhiPhiii_param_3,
	.param .u32 _Z22rgb_to_ycbcr_c3_kernelILb0EEvPKhiPhiii_param_4,
	.param .u32 _Z22rgb_to_ycbcr_c3_kernelILb0EEvPKhiPhiii_param_5
)
{
	.reg .pred 	%p<9>;
	.reg .b16 	%rs<4>;
	.reg .b32 	%r<21>;
	.reg .b64 	%rd<12>;
	.reg .b64 	%fd<21>;

	ld.param.u64 	%rd1, [_Z22rgb_to_ycbcr_c3_kernelILb0EEvPKhiPhiii_param_0];
	ld.param.u32 	%r3, [_Z22rgb_to_ycbcr_c3_kernelILb0EEvPKhiPhiii_param_1];
	ld.param.u64 	%rd2, [_Z22rgb_to_ycbcr_c3_kernelILb0EEvPKhiPhiii_param_2];
	ld.param.u32 	%r4, [_Z22rgb_to_ycbcr_c3_kernelILb0EEvPKhiPhiii_param_3];
	ld.param.u32 	%r5, [_Z22rgb_to_ycbcr_c3_kernelILb0EEvPKhiPhiii_param_4];
	ld.param.u32 	%r6, [_Z22rgb_to_ycbcr_c3_kernelILb0EEvPKhiPhiii_param_5];
	mov.u32 	%r8, %ctaid.x;
	mov.u32 	%r9, %ntid.x;
	mov.u32 	%r10, %tid.x;
	mad.lo.s32 	%r1, %r8, %r9, %r10;
	mov.u32 	%r11, %ctaid.y;
	mov.u32 	%r12, %ntid.y;
	mov.u32 	%r13, %tid.y;
	mad.lo.s32 	%r14, %r11, %r12, %r13;
	setp.ge.s32 	%p1, %r1, %r5;
	setp.ge.s32 	%p2, %r14, %r6;
	or.pred  	%p3, %p1, %p2;
	@%p3 bra 	$L__BB10_2;
	cvta.to.global.u64 	%rd3, %rd1;
	cvta.to.global.u64 	%rd4, %rd2;
	mul.lo.s32 	%r15, %r3, %r14;
	cvt.s64.s32 	%rd5, %r15;
	mul.lo.s32 	%r16, %r4, %r14;
	cvt.s64.s32 	%rd6, %r16;
	mul.lo.s32 	%r17, %r1, 3;
	cvt.s64.s32 	%rd7, %r17;
	add.s64 	%rd8, %rd5, %rd7;
	add.s64 	%rd9, %rd3, %rd8;
	ld.global.u8 	%rs1, [%rd9];
	ld.global.u8 	%rs2, [%rd9+1];
	ld.global.u8 	%rs3, [%rd9+2];
	cvt.rn.f64.u16 	%fd1, %rs1;
	cvt.rn.f64.u16 	%fd2, %rs2;
	cvt.rn.f64.u16 	%fd3, %rs3;
	mul.f64 	%fd4, %fd2, 0d3FE020C49BA5E354;
	fma.rn.f64 	%fd5, %fd1, 0d3FD072B020C49BA6, %fd4;
	fma.rn.f64 	%fd6, %fd3, 0d3FB916872B020C4A, %fd5;
	add.f64 	%fd7, %fd6, 0d4030000000000000;
	mul.f64 	%fd8, %fd2, 0dBFD29FBE76C8B439;
	fma.rn.f64 	%fd9, %fd1, 0dBFC2F1A9FBE76C8B, %fd8;
	fma.rn.f64 	%fd10, %fd3, 0d3FDC189374BC6A7F, %fd9;
	add.f64 	%fd11, %fd10, 0d4060000000000000;
	mul.f64 	%fd12, %fd2, 0dBFD78D4FDF3B645A;
	fma.rn.f64 	%fd13, %fd1, 0d3FDC189374BC6A7F, %fd12;
	fma.rn.f64 	%fd14, %fd3, 0dBFB22D0E56041893, %fd13;
	add.f64 	%fd15, %fd14, 0d4060000000000000;
	setp.gt.f64 	%p4, %fd7, 0d406FE00000000000;
	selp.f64 	%fd16, 0d406FE00000000000, %fd7, %p4;
	cvt.rzi.u32.f64 	%r18, %fd16;
	setp.lt.f64 	%p5, %fd11, 0d0000000000000000;
	setp.gt.f64 	%p6, %fd11, 0d406FE00000000000;
	selp.f64 	%fd17, 0d406FE00000000000, %fd11, %p6;
	selp.f64 	%fd18, 0d0000000000000000, %fd17, %p5;
	cvt.rzi.u32.f64 	%r19, %fd18;
	setp.lt.f64 	%p7, %fd15, 0d0000000000000000;
	setp.gt.f64 	%p8, %fd15, 0d406FE00000000000;
	selp.f64 	%fd19, 0d406FE00000000000, %fd15, %p8;
	selp.f64 	%fd20, 0d0000000000000000, %fd19, %p7;
	cvt.rzi.u32.f64 	%r20, %fd20;
	add.s64 	%rd10, %rd6, %rd7;
	add.s64 	%rd11, %rd4, %rd10;
	st.global.u8 	[%rd11], %r18;
	st.global.u8 	[%rd11+1], %r19;
	st.global.u8 	[%rd11+2], %r20;
$L__BB10_2:
	ret;

}
	// .globl	_Z23rgb_to_ycbcr_ac4_kernelILb0EEvPKhiPhiii
.visible .entry _Z23rgb_to_ycbcr_ac4_kernelILb0EEvPKhiPhiii(
	.param .u64 .ptr .align 1 _Z23rgb_to_ycbcr_ac4_kernelILb0EEvPKhiPhiii_param_0,
	.param .u32 _Z23rgb_to_ycbcr_ac4_kernelILb0EEvPKhiPhiii_param_1,
	.param .u64 .ptr .align 1 _Z23rgb_to_ycbcr_ac4_kernelILb0EEvPKhiPhiii_param_2,
	.param .u32 _Z23rgb_to_ycbcr_ac4_kernelILb0EEvPKhiPhiii_param_3,
	.param .u32 _Z23rgb_to_ycbcr_ac4_kernelILb0EEvPKhiPhiii_param_4,
	.param .u32 _Z23rgb_to_ycbcr_ac4_kernelILb0EEvPKhiPhiii_param_5
)
{
	.reg .pred 	%p<9>;
	.reg .b16 	%rs<5>;
	.reg .b32 	%r<21>;
	.reg .b64 	%rd<12>;
	.reg .b64 	%fd<21>;

	ld.param.u64 	%rd1, [_Z23rgb_to_ycbcr_ac4_kernelILb0EEvPKhiPhiii_param_0];
	ld.param.u32 	%r3, [_Z23rgb_to_ycbcr_ac4_kernelILb0EEvPKhiPhiii_param_1];
	ld.param.u64 	%rd2, [_Z23rgb_to_ycbcr_ac4_kernelILb0EEvPKhiPhiii_param_2];
	ld.param.u32 	%r4, [_Z23rgb_to_ycbcr_ac4_kernelILb0EEvPKhiPhiii_param_3];
	ld.param.u32 	%r5, [_Z23rgb_to_ycbcr_ac4_kernelILb0EEvPKhiPhiii_param_4];
	ld.param.u32 	%r6, [_Z23rgb_to_ycbcr_ac4_kernelILb0EEvPKhiPhiii_param_5];
	mov.u32 	%r8, %ctaid.x;
	mov.u32 	%r9, %ntid.x;
	mov.u32 	%r10, %tid.x;
	mad.lo.s32 	%r1, %r8, %r9, %r10;
	mov.u32 	%r11, %ctaid.y;
	mov.u32 	%r12, %ntid.y;
	mov.u32 	%r13, %tid.y;
	mad.lo.s32 	%r14, %r11, %r12, %r13;
	setp.ge.s32 	%p1, %r1, %r5;
	setp.ge.s32 	%p2, %r14, %r6;
	or.pred  	%p3, %p1, %p2;
	@%p3 bra 	$L__BB11_2;
	cvta.to.global.u64 	%rd3, %rd1;
	cvta.to.global.u64 	%rd4, %rd2;
	mul.lo.s32 	%r15, %r3, %r14;
	cvt.s64.s32 	%rd5, %r15;
	mul.lo.s32 	%r16, %r4, %r14;
	cvt.s64.s32 	%rd6, %r16;
	shl.b32 	%r17, %r1, 2;
	cvt.s64.s32 	%rd7, %r17;
	add.s64 	%rd8, %rd5, %rd7;
	add.s64 	%rd9, %rd3, %rd8;
	ld.global.u8 	%rs1, [%rd9];
	ld.global.u8 	%rs2, [%rd9+1];
	ld.global.u8 	%rs3, [%rd9+2];
	cvt.rn.f64.u16 	%fd1, %rs1;
	cvt.rn.f64.u16 	%fd2, %rs2;
	cvt.rn.f64.u16 	%fd3, %rs3;
	mul.f64 	%fd4, %fd2, 0d3FE020C49BA5E354;
	fma.rn.f64 	%fd5, %fd1, 0d3FD072B020C49BA6, %fd4;
	fma.rn.f64 	%fd6, %fd3, 0d3FB916872B020C4A, %fd5;
	add.f64 	%fd7, %fd6, 0d4030000000000000;
	mul.f64 	%fd8, %fd2, 0dBFD29FBE76C8B439;
	fma.rn.f64 	%fd9, %fd1, 0dBFC2F1A9FBE76C8B, %fd8;
	fma.rn.f64 	%fd10, %fd3, 0d3FDC189374BC6A7F, %fd9;
	add.f64 	%fd11, %fd10, 0d4060000000000000;
	mul.f64 	%fd12, %fd2, 0dBFD78D4FDF3B645A;
	fma.rn.f64 	%fd13, %fd1, 0d3FDC189374BC6A7F, %fd12;
	fma.rn.f64 	%fd14, %fd3, 0dBFB22D0E56041893, %fd13;
	add.f64 	%fd15, %fd14, 0d4060000000000000;
	setp.gt.f64 	%p4, %fd7, 0d406FE00000000000;
	selp.f64 	%fd16, 0d406FE00000000000, %fd7, %p4;
	cvt.rzi.u32.f64 	%r18, %fd16;
	setp.lt.f64 	%p5, %fd11, 0d0000000000000000;
	setp.gt.f64 	%p6, %fd11, 0d406FE00000000000;
	selp.f64 	%fd17, 0d406FE00000000000, %fd11, %p6;
	selp.f64 	%fd18, 0d0000000000000000, %fd17, %p5;
	cvt.rzi.u32.f64 	%r19, %fd18;
	setp.lt.f64 	%p7, %fd15, 0d0000000000000000;
	setp.gt.f64 	%p8, %fd15, 0d406FE00000000000;
	selp.f64 	%fd19, 0d406FE00000000000, %fd15, %p8;
	selp.f64 	%fd20, 0d0000000000000000, %fd19, %p7;
	cvt.rzi.u32.f64 	%r20, %fd20;
	add.s64 	%rd10, %rd6, %rd7;
	add.s64 	%rd11, %rd4, %rd10;
	st.global.u8 	[%rd11], %r18;
	st.global.u8 	[%rd11+1], %r19;
	st.global.u8 	[%rd11+2], %r20;
	mov.b16 	%rs4, 0;
	st.global.u8 	[%rd11+3], %rs4;
$L__BB11_2:
	ret;

}
	// .globl	_Z24rgb_to_ycbcr_c3p3_kernelILb0EEvPKhiPhS2_S2_iii
.visible .entry _Z24rgb_to_ycbcr_c3p3_kernelILb0EEvPKhiPhS2_S2_iii(
	.param .u64 .ptr .align 1 _Z24rgb_to_ycbcr_c3p3_kernelILb0EEvPKhiPhS2_S2_iii_param_0,
	.param .u32 _Z24rgb_to_ycbcr_c3p3_kernelILb0EEvPKhiPhS2_S2_iii_param_1,
	.param .u64 .ptr .align 1 _Z24rgb_to_ycbcr_c3p3_kernelILb0EEvPKhiPhS2_S2_iii_param_2,
	.param .u64 .ptr .align 1 _Z24rgb_to_ycbcr_c3p3_kernelILb0EEvPKhiPhS2_S2_iii_param_3,
	.param .u64 .ptr .align 1 _Z24rgb_to_ycbcr_c3p3_kernelILb0EEvPKhiPhS2_S2_iii_param_4,
	.param .u32 _Z24rgb_to_ycbcr_c3p3_kernelILb0EEvPKhiPhS2_S2_iii_param_5,
	.param .u32 _Z24rgb_to_ycbcr_c3p3_kernelILb0EEvPKhiPhS2_S2_iii_param_6,
	.param .u32 _Z24rgb_to_ycbcr_c3p3_kernelILb0EEvPKhiPhS2_S2_iii_param_7
)
{
	.reg .pred 	%p<9>;
	.reg .b16 	%rs<4>;
	.reg .b32 	%r<21>;
	.reg .b64 	%rd<20>;
	.reg .b64 	%fd<21>;

	ld.param.u32 	%r3, [_Z24rgb_to_ycbcr_c3p3_kernelILb0EEvPKhiPhS2_S2_iii_param_1];
	ld.param.u64 	%rd2, [_Z24rgb_to_ycbcr_c3p3_kernelILb0EEvPKhiPhS2_S2_iii_param_2];
	ld.param.u64 	%rd3, [_Z24rgb_to_ycbcr_c3p3_kernelILb0EEvPKhiPhS2_S2_iii_param_3];
	ld.param.u64 	%rd4, [_Z24rgb_to_ycbcr_c3p3_kernelILb0EEvPKhiPhS2_S2_iii_param_4];
	ld.param.u32 	%r4, [_Z24rgb_to_ycbcr_c3p3_kernelILb0EEvPKhiPhS2_S2_iii_param_5];
	ld.param.u32 	%r5, [_Z24rgb_to_ycbcr_c3p3_kernelILb0EEvPKhiPhS2_S2_iii_param_6];
	ld.param.u32 	%r6, [_Z24rgb_to_ycbcr_c3p3_kernelILb0EEvPKhiPhS2_S2_iii_param_7];
	mov.u32 	%r8, %ctaid.x;
	mov.u32 	%r9, %ntid.x;
	mov.u32 	%r10, %tid.x;
	mad.lo.s32 	%r1, %r8, %r9, %r10;
	mov.u32 	%r11, %ctaid.y;
	mov.u32 	%r12, %ntid.y;
	mov.u32 	%r13, %tid.y;
	mad.lo.s32 	%r14, %r11, %r12, %r13;
	setp.ge.s32 	%p1, %r1, %r5;
	setp.ge.s32 	%p2, %r14, %r6;
	or.pred  	%p3, %p1, %p2;
	@%p3 bra 	$L__BB12_2;
	ld.param.u64 	%rd19, [_Z24rgb_to_ycbcr_c3p3_kernelILb0EEvPKhiPhS2_S2_iii_param_0];
	cvta.to.global.u64 	%rd5, %rd19;
	cvta.to.global.u64 	%rd6, %rd2;
	cvta.to.global.u64 	%rd7, %rd3;
	cvta.to.global.u64 	%rd8, %rd4;
	mul.lo.s32 	%r15, %r3, %r14;
	cvt.s64.s32 	%rd9, %r15;
	mul.lo.s32 	%r16, %r4, %r14;
	cvt.s64.s32 	%rd10, %r16;
	mul.lo.s32 	%r17, %r1, 3;
	cvt.s64.s32 	%rd11, %r17;
	add.s64 	%rd12, %rd9, %rd11;
	add.s64 	%rd13, %rd5, %rd12;
	ld.global.u8 	%rs1, [%rd13];
	ld.global.u8 	%rs2, [%rd13+1];
	ld.global.u8 	%rs3, [%rd13+2];
	cvt.rn.f64.u16 	%fd1, %rs1;
	cvt.rn.f64.u16 	%fd2, %rs2;
	cvt.rn.f64.u16 	%fd3, %rs3;
	mul.f64 	%fd4, %fd2, 0d3FE020C49BA5E354;
	fma.rn.f64 	%fd5, %fd1, 0d3FD072B020C49BA6, %fd4;
	fma.rn.f64 	%fd6, %fd3, 0d3FB916872B020C4A, %fd5;
	add.f64 	%fd7, %fd6, 0d4030000000000000;
	mul.f64 	%fd8, %fd2, 0dBFD29FBE76C8B439;
	fma.rn.f64 	%fd9, %fd1, 0dBFC2F1A9FBE76C8B, %fd8;
	fma.rn.f64 	%fd10, %fd3, 0d3FDC189374BC6A7F, %fd9;
	add.f64 	%fd11, %fd10, 0d4060000000000000;
	mul.f64 	%fd12, %fd2, 0dBFD78D4FDF3B645A;
	fma.rn.f64 	%fd13, %fd1, 0d3FDC189374BC6A7F, %fd12;
	fma.rn.f64 	%fd14, %fd3, 0dBFB22D0E56041893, %fd13;
	add.f64 	%fd15, %fd14, 0d4060000000000000;
	setp.gt.f64 	%p4, %fd7, 0d406FE00000000000;
	selp.f64 	%fd16, 0d406FE00000000000, %fd7, %p4;
	cvt.rzi.u32.f64 	%r18, %fd16;
	setp.lt.f64 	%p5, %fd11, 0d0000000000000000;
	setp.gt.f64 	%p6, %fd11, 0d406FE00000000000;
	selp.f64 	%fd17, 0d406FE00000000000, %fd11, %p6;
	selp.f64 	%fd18, 0d0000000000000000, %fd17, %p5;
	cvt.rzi.u32.f64 	%r19, %fd18;
	setp.lt.f64 	%p7, %fd15, 0d0000000000000000;
	setp.gt.f64 	%p8, %fd15, 0d406FE00000000000;
	selp.f64 	%fd19, 0d406FE00000000000, %fd15, %p8;
	selp.f64 	%fd20, 0d0000000000000000, %fd19, %p7;
	cvt.rzi.u32.f64 	%r20, %fd20;
	cvt.s64.s32 	%rd14, %r1;
	add.s64 	%rd15, %rd10, %rd14;
	add.s64 	%rd16, %rd6, %rd15;
	st.global.u8 	[%rd16], %r18;
	add.s64 	%rd17, %rd7, %rd15;
	st.global.u8 	[%rd17], %r19;
	add.s64 	%rd18, %rd8, %rd15;
	st.global.u8 	[%rd18], %r20;
$L__BB12_2:
	ret;

}
	// .globl	_Z25rgb_to_ycbcr_ac4p3_kernelILb0EEvPKhiPhS2_S2_iii
.visible .entry _Z25rgb_to_ycbcr_ac4p3_kernelILb0EEvPKhiPhS2_S2_iii(
	.param .u64 .ptr .align 1 _Z25rgb_to_ycbcr_ac4p3_kernelILb0EEvPKhiPhS2_S2_iii_param_0,
	.param .u32 _Z25rgb_to_ycbcr_ac4p3_kernelILb0EEvPKhiPhS2_S2_iii_param_1,
	.param .u64 .ptr .align 1 _Z25rgb_to_ycbcr_ac4p3_kernelILb0EEvPKhiPhS2_S2_iii_param_2,
	.param .u64 .ptr .align 1 _Z25rgb_to_ycbcr_ac4p3_kernelILb0EEvPKhiPhS2_S2_iii_param_3,
	.param .u64 .ptr .align 1 _Z25rgb_to_ycbcr_ac4p3_kernelILb0EEvPKhiPhS2_S2_iii_param_4,
	.param .u32 _Z25rgb_to_ycbcr_ac4p3_kernelILb0EEvPKhiPhS2_S2_iii_param_5,
	.param .u32 _Z25rgb_to_ycbcr_ac4p3_kernelILb0EEvPKhiPhS2_S2_iii_param_6,
	.param .u32 _Z25rgb_to_ycbcr_ac4p3_kernelILb0EEvPKhiPhS2_S2_iii_param_7
)
{
	.reg .pred 	%p<9>;
	.reg .b16 	%rs<4>;
	.reg .b32 	%r<21>;
	.reg .b64 	%rd<20>;
	.reg .b64 	%fd<21>;

	ld.param.u32 	%r3, [_Z25rgb_to_ycbcr_ac4p3_kernelILb0EEvPKhiPhS2_S2_iii_param_1];
	ld.param.u64 	%rd2, [_Z25rgb_to_ycbcr_ac4p3_kernelILb0EEvPKhiPhS2_S2_iii_param_2];
	ld.param.u64 	%rd3, [_Z25rgb_to_ycbcr_ac4p3_kernelILb0EEvPKhiPhS2_S2_iii_param_3];
	ld.param.u64 	%rd4, [_Z25rgb_to_ycbcr_ac4p3_kernelILb0EEvPKhiPhS2_S2_iii_param_4];
	ld.param.u32 	%r4, [_Z25rgb_to_ycbcr_ac4p3_kernelILb0EEvPKhiPhS2_S2_iii_param_5];
	ld.param.u32 	%r5, [_Z25rgb_to_ycbcr_ac4p3_kernelILb0EEvPKhiPhS2_S2_iii_param_6];
	ld.param.u32 	%r6, [_Z25rgb_to_ycbcr_ac4p3_kernelILb0EEvPKhiPhS2_S2_iii_param_7];
	mov.u32 	%r8, %ctaid.x;
	mov.u32 	%r9, %ntid.x;
	mov.u32 	%r10, %tid.x;
	mad.lo.s32 	%r1, %r8, %r9, %r10;
	mov.u32 	%r11, %ctaid.y;
	mov.u32 	%r12, %ntid.y;
	mov.u32 	%r13, %tid.y;
	mad.lo.s32 	%r14, %r11, %r12, %r13;
	setp.ge.s32 	%p1, %r1, %r5;
	setp.ge.s32 	%p2, %r14, %r6;
	or.pred  	%p3, %p1, %p2;
	@%p3 bra 	$L__BB13_2;
	ld.param.u64 	%rd19, [_Z25rgb_to_ycbcr_ac4p3_kernelILb0EEvPKhiPhS2_S2_iii_param_0];
	cvta.to.global.u64 	%rd5, %rd19;
	cvta.to.global.u64 	%rd6, %rd2;
	cvta.to.global.u64 	%rd7, %rd3;
	cvta.to.global.u64 	%rd8, %rd4;
	mul.lo.s32 	%r15, %r3, %r14;
	cvt.s64.s32 	%rd9, %r15;
	mul.lo.s32 	%r16, %r4, %r14;
	cvt.s64.s32 	%rd10, %r16;
	shl.b32 	%r17, %r1, 2;
	cvt.s64.s32 	%rd11, %r17;
	add.s64 	%rd12, %rd9, %rd11;
	add.s64 	%rd13, %rd5, %rd12;
	ld.global.u8 	%rs1, [%rd13];
	ld.global.u8 	%rs2, [%rd13+1];
	ld.global.u8 	%rs3, [%rd13+2];
	cvt.rn.f64.u16 	%fd1, %rs1;
	cvt.rn.f64.u16 	%fd2, %rs2;
	cvt.rn.f64.u16 	%fd3, %rs3;
	mul.f64 	%fd4, %fd2, 0d3FE020C49BA5E354;
	fma.rn.f64 	%fd5, %fd1, 0d3FD072B020C49BA6, %fd4;
	fma.rn.f64 	%fd6, %fd3, 0d3FB916872B020C4A, %fd5;
	add.f64 	%fd7, %fd6, 0d4030000000000000;
	mul.f64 	%fd8, %fd2, 0dBFD29FBE76C8B439;
	fma.rn.f64 	%fd9, %fd1, 0dBFC2F1A9FBE76C8B, %fd8;
	fma.rn.f64 	%fd10, %fd3, 0d3FDC189374BC6A7F, %fd9;
	add.f64 	%fd11, %fd10, 0d4060000000000000;
	mul.f64 	%fd12, %fd2, 0dBFD78D4FDF3B645A;
	fma.rn.f64 	%fd13, %fd1, 0d3FDC189374BC6A7F, %fd12;
	fma.rn.f64 	%fd14, %fd3, 0dBFB22D0E56041893, %fd13;
	add.f64 	%fd15, %fd14, 0d4060000000000000;
	setp.gt.f64 	%p4, %fd7, 0d406FE00000000000;
	selp.f64 	%fd16, 0d406FE00000000000, %fd7, %p4;
	cvt.rzi.u32.f64 	%r18, %fd16;
	setp.lt.f64 	%p5, %fd11, 0d0000000000000000;
	setp.gt.f64 	%p6, %fd11, 0d406FE00000000000;
	selp.f64 	%fd17, 0d406FE00000000000, %fd11, %p6;
	selp.f64 	%fd18, 0d0000000000000000, %fd17, %p5;
	cvt.rzi.u32.f64 	%r19, %fd18;
	setp.lt.f64 	%p7, %fd15, 0d0000000000000000;
	setp.gt.f64 	%p8, %fd15, 0d406FE00000000000;
	selp.f64 	%fd19, 0d406FE00000000000, %fd15, %p8;
	selp.f64 	%fd20, 0d0000000000000000, %fd19, %p7;
	cvt.rzi.u32.f64 	%r20, %fd20;
	cvt.s64.s32 	%rd14, %r1;
	add.s64 	%rd15, %rd10, %rd14;
	add.s64 	%rd16, %rd6, %rd15;
	st.global.u8 	[%rd16], %r18;
	add.s64 	%rd17, %rd7, %rd15;
	st.global.u8 	[%rd17], %r19;
	add.s64 	%rd18, %rd8, %rd15;
	st.global.u8 	[%rd18], %r20;
$L__BB13_2:
	ret;

}
	// .globl	_Z24rgb_to_ycbcr_c3p3_kernelILb1EEvPKhiPhS2_S2_iii
.visible .entry _Z24rgb_to_ycbcr_c3p3_kernelILb1EEvPKhiPhS2_S2_iii(
	.param .u64 .ptr .align 1 _Z24rgb_to_ycbcr_c3p3_kernelILb1EEvPKhiPhS2_S2_iii_param_0,
	.param .u32 _Z24rgb_to_ycbcr_c3p3_kernelILb1EEvPKhiPhS2_S2_iii_param_1,
	.param .u64 .ptr .align 1 _Z24rgb_to_ycbcr_c3p3_kernelILb1EEvPKhiPhS2_S2_iii_param_2,
	.param .u64 .ptr .align 1 _Z24rgb_to_ycbcr_c3p3_kernelILb1EEvPKhiPhS2_S2_iii_param_3,
	.param .u64 .ptr .align 1 _Z24rgb_to_ycbcr_c3p3_kernelILb1EEvPKhiPhS2_S2_iii_param_4,
	.param .u32 _Z24rgb_to_ycbcr_c3p3_kernelILb1EEvPKhiPhS2_S2_iii_param_5,
	.param .u32 _Z24rgb_to_ycbcr_c3p3_kernelILb1EEvPKhiPhS2_S2_iii_param_6,
	.param .u32 _Z24rgb_to_ycbcr_c3p3_kernelILb1EEvPKhiPhS2_S2_iii_param_7
)
{
	.reg .pred 	%p<9>;
	.reg .b16 	%rs<4>;
	.reg .b32 	%r<21>;
	.reg .b64 	%rd<20>;
	.reg .b64 	%fd<21>;

	ld.param.u32 	%r3, [_Z24rgb_to_ycbcr_c3p3_kernelILb1EEvPKhiPhS2_S2_iii_param_1];
	ld.param.u64 	%rd2, [_Z24rgb_to_ycbcr_c3p3_kernelILb1EEvPKhiPhS2_S2_iii_param_2];
	ld.param.u64 	%rd3, [_Z24rgb_to_ycbcr_c3p3_kernelILb1EEvPKhiPhS2_S2_iii_param_3];
	ld.param.u64 	%rd4, [_Z24rgb_to_ycbcr_c3p3_kernelILb1EEvPKhiPhS2_S2_iii_param_4];
	ld.param.u32 	%r4, [_Z24rgb_to_ycbcr_c3p3_kernelILb1EEvPKhiPhS2_S2_iii_param_5];
	ld.param.u32 	%r5, [_Z24rgb_to_ycbcr_c3p3_kernelILb1EEvPKhiPhS2_S2_iii_param_6];
	ld.param.u32 	%r6, [_Z24rgb_to_ycbcr_c3p3_kernelILb1EEvPKhiPhS2_S2_iii_param_7];
	mov.u32 	%r8, %ctaid.x;
	mov.u32 	%r9, %ntid.x;
	mov.u32 	%r10, %tid.x;
	mad.lo.s32 	%r1, %r8, %r9, %r10;
	mov.u32 	%r11, %ctaid.y;
	mov.u32 	%r12, %ntid.y;
	mov.u32 	%r13, %tid.y;
	mad.lo.s32 	%r14, %r11, %r12, %r13;
	setp.ge.s32 	%p1, %r1, %r5;
	setp.ge.s32 	%p2, %r14, %r6;
	or.pred  	%p3, %p1, %p2;
	@%p3 bra 	$L__BB14_2;
	ld.param.u64 	%rd19, [_Z24rgb_to_ycbcr_c3p3_kernelILb1EEvPKhiPhS2_S2_iii_param_0];
	cvta.to.global.u64 	%rd5, %rd19;
	cvta.to.global.u64 	%rd6, %rd2;
	cvta.to.global.u64 	%rd7, %rd3;
	cvta.to.global.u64 	%rd8, %rd4;
	mul.lo.s32 	%r15, %r3, %r14;
	cvt.s64.s32 	%rd9, %r15;
	mul.lo.s32 	%r16, %r4, %r14;
	cvt.s64.s32 	%rd10, %r16;
	mul.lo.s32 	%r17, %r1, 3;
	cvt.s64.s32 	%rd11, %r17;
	add.s64 	%rd12, %rd9, %rd11;
	add.s64 	%rd13, %rd5, %rd12;
	ld.global.u8 	%rs1, [%rd13+2];
	ld.global.u8 	%rs2, [%rd13+1];
	ld.global.u8 	%rs3, [%rd13];
	cvt.rn.f64.u16 	%fd1, %rs1;
	cvt.rn.f64.u16 	%fd2, %rs2;
	cvt.rn.f64.u16 	%fd3, %rs3;
	mul.f64 	%fd4, %fd2, 0d3FE020C49BA5E354;
	fma.rn.f64 	%fd5, %fd1, 0d3FD072B020C49BA6, %fd4;
	fma.rn.f64 	%fd6, %fd3, 0d3FB916872B020C4A, %fd5;
	add.f64 	%fd7, %fd6, 0d4030000000000000;
	mul.f64 	%fd8, %fd2, 0dBFD29FBE76C8B439;
	fma.rn.f64 	%fd9, %fd1, 0dBFC2F1A9FBE76C8B, %fd8;
	fma.rn.f64 	%fd10, %fd3, 0d3FDC189374BC6A7F, %fd9;
	add.f64 	%fd11, %fd10, 0d4060000000000000;
	mul.f64 	%fd12, %fd2, 0dBFD78D4FDF3B645A;
	fma.rn.f64 	%fd13, %fd1, 0d3FDC189374BC6A7F, %fd12;
	fma.rn.f64 	%fd14, %fd3, 0dBFB22D0E56041893, %fd13;
	add.f64 	%fd15, %fd14, 0d4060000000000000;
	setp.gt.f64 	%p4, %fd7, 0d406FE00000000000;
	selp.f64 	%fd16, 0d406FE00000000000, %fd7, %p4;
	cvt.rzi.u32.f64 	%r18, %fd16;
	setp.lt.f64 	%p5, %fd11, 0d0000000000000000;
	setp.gt.f64 	%p6, %fd11, 0d406FE00000000000;
	selp.f64 	%fd17, 0d406FE00000000000, %fd11, %p6;
	selp.f64 	%fd18, 0d0000000000000000, %fd17, %p5;
	cvt.rzi.u32.f64 	%r19, %fd18;
	setp.lt.f64 	%p7, %fd15, 0d0000000000000000;
	setp.gt.f64 	%p8, %fd15, 0d406FE00000000000;
	selp.f64 	%fd19, 0d406FE00000000000, %fd15, %p8;
	selp.f64 	%fd20, 0d0000000000000000, %fd19, %p7;
	cvt.rzi.u32.f64 	%r20, %fd20;
	cvt.s64.s32 	%rd14, %r1;
	add.s64 	%rd15, %rd10, %rd14;
	add.s64 	%rd16, %rd6, %rd15;
	st.global.u8 	[%rd16], %r18;
	add.s64 	%rd17, %rd7, %rd15;
	st.global.u8 	[%rd17], %r19;
	add.s64 	%rd18, %rd8, %rd15;
	st.global.u8 	[%rd18], %r20;
$L__BB14_2:
	ret;

}
	// .globl	_Z25rgb_to_ycbcr_ac4p3_kernelILb1EEvPKhiPhS2_S2_iii
.visible .entry _Z25rgb_to_ycbcr_ac4p3_kernelILb1EEvPKhiPhS2_S2_iii(
	.param .u64 .ptr .align 1 _Z25rgb_to_ycbcr_ac4p3_kernelILb1EEvPKhiPhS2_S2_iii_param_0,
	.param .u32 _Z25rgb_to_ycbcr_ac4p3_kernelILb1EEvPKhiPhS2_S2_iii_param_1,
	.param .u64 .ptr .align 1 _Z25rgb_to_ycbcr_ac4p3_kernelILb1EEvPKhiPhS2_S2_iii_param_2,
	.param .u64 .ptr .align 1 _Z25rgb_to_ycbcr_ac4p3_kernelILb1EEvPKhiPhS2_S2_iii_param_3,
	.param .u64 .ptr .align 1 _Z25rgb_to_ycbcr_ac4p3_kernelILb1EEvPKhiPhS2_S2_iii_param_4,
	.param .u32 _Z25rgb_to_ycbcr_ac4p3_kernelILb1EEvPKhiPhS2_S2_iii_param_5,
	.param .u32 _Z25rgb_to_ycbcr_ac4p3_kernelILb1EEvPKhiPhS2_S2_iii_param_6,
	.param .u32 _Z25rgb_to_ycbcr_ac4p3_kernelILb1EEvPKhiPhS2_S2_iii_param_7
)
{
	.reg .pred 	%p<9>;
	.reg .b16 	%rs<4>;
	.reg .b32 	%r<21>;
	.reg .b64 	%rd<20>;
	.reg .b64 	%fd<21>;

	ld.param.u32 	%r3, [_Z25rgb_to_ycbcr_ac4p3_kernelILb1EEvPKhiPhS2_S2_iii_param_1];
	ld.param.u64 	%rd2, [_Z25rgb_to_ycbcr_ac4p3_kernelILb1EEvPKhiPhS2_S2_iii_param_2];
	ld.param.u64 	%rd3, [_Z25rgb_to_ycbcr_ac4p3_kernelILb1EEvPKhiPhS2_S2_iii_param_3];
	ld.param.u64 	%rd4, [_Z25rgb_to_ycbcr_ac4p3_kernelILb1EEvPKhiPhS2_S2_iii_param_4];
	ld.param.u32 	%r4, [_Z25rgb_to_ycbcr_ac4p3_kernelILb1EEvPKhiPhS2_S2_iii_param_5];
	ld.param.u32 	%r5, [_Z25rgb_to_ycbcr_ac4p3_kernelILb1EEvPKhiPhS2_S2_iii_param_6];
	ld.param.u32 	%r6, [_Z25rgb_to_ycbcr_ac4p3_kernelILb1EEvPKhiPhS2_S2_iii_param_7];
	mov.u32 	%r8, %ctaid.x;
	mov.u32 	%r9, %ntid.x;
	mov.u32 	%r10, %tid.x;
	mad.lo.s32 	%r1, %r8, %r9, %r10;
	mov.u32 	%r11, %ctaid.y;
	mov.u32 	%r12, %ntid.y;
	mov.u32 	%r13, %tid.y;
	mad.lo.s32 	%r14, %r11, %r12, %r13;
	setp.ge.s32 	%p1, %r1, %r5;
	setp.ge.s32 	%p2, %r14, %r6;
	or.pred  	%p3, %p1, %p2;
	@%p3 bra 	$L__BB15_2;
	ld.param.u64 	%rd19, [_Z25rgb_to_ycbcr_ac4p3_kernelILb1EEvPKhiPhS2_S2_iii_param_0];
	cvta.to.global.u64 	%rd5, %rd19;
	cvta.to.global.u64 	%rd6, %rd2;
	cvta.to.global.u64 	%rd7, %rd3;
	cvta.to.global.u64 	%rd8, %rd4;
	mul.lo.s32 	%r15, %r3, %r14;
	cvt.s64.s32 	%rd9, %r15;
	mul.lo.s32 	%r16, %r4, %r14;
	cvt.s64.s32 	%rd10, %r16;
	shl.b32 	%r17, %r1, 2;
	cvt.s64.s32 	%rd11, %r17;
	add.s64 	%rd12, %rd9, %rd11;
	add.s64 	%rd13, %rd5, %rd12;
	ld.global.u8 	%rs1, [%rd13+2];
	ld.global.u8 	%rs2, [%rd13+1];
	ld.global.u8 	%rs3, [%rd13];
	cvt.rn.f64.u16 	%fd1, %rs1;
	cvt.rn.f64.u16 	%fd2, %rs2;
	cvt.rn.f64.u16 	%fd3, %rs3;
	mul.f64 	%fd4, %fd2, 0d3FE020C49BA5E354;
	fma.rn.f64 	%fd5, %fd1, 0d3FD072B020C49BA6, %fd4;
	fma.rn.f64 	%fd6, %fd3, 0d3FB916872B020C4A, %fd5;
	add.f64 	%fd7, %fd6, 0d4030000000000000;
	mul.f64 	%fd8, %fd2, 0dBFD29FBE76C8B439;
	fma.rn.f64 	%fd9, %fd1, 0dBFC2F1A9FBE76C8B, %fd8;
	fma.rn.f64 	%fd10, %fd3, 0d3FDC189374BC6A7F, %fd9;
	add.f64 	%fd11, %fd10, 0d4060000000000000;
	mul.f64 	%fd12, %fd2, 0dBFD78D4FDF3B645A;
	fma.rn.f64 	%fd13, %fd1, 0d3FDC189374BC6A7F, %fd12;
	fma.rn.f64 	%fd14, %fd3, 0dBFB22D0E56041893, %fd13;
	add.f64 	%fd15, %fd14, 0d4060000000000000;
	setp.gt.f64 	%p4, %fd7, 0d406FE00000000000;
	selp.f64 	%fd16, 0d406FE00000000000, %fd7, %p4;
	cvt.rzi.u32.f64 	%r18, %fd16;
	setp.lt.f64 	%p5, %fd11, 0d0000000000000000;
	setp.gt.f64 	%p6, %fd11, 0d406FE00000000000;
	selp.f64 	%fd17, 0d406FE00000000000, %fd11, %p6;
	selp.f64 	%fd18, 0d0000000000000000, %fd17, %p5;
	cvt.rzi.u32.f64 	%r19, %fd18;
	setp.lt.f64 	%p7, %fd15, 0d0000000000000000;
	setp.gt.f64 	%p8, %fd15, 0d406FE00000000000;
	selp.f64 	%fd19, 0d406FE00000000000, %fd15, %p8;
	selp.f64 	%fd20, 0d0000000000000000, %fd19, %p7;
	cvt.rzi.u32.f64 	%r20, %fd20;
	cvt.s64.s32 	%rd14, %r1;
	add.s64 	%rd15, %rd10, %rd14;
	add.s64 	%rd16, %rd6, %rd15;
	st.global.u8 	[%rd16], %r18;
	add.s64 	%rd17, %rd7, %rd15;
	st.global.u8 	[%rd17], %r19;
	add.s64 	%rd18, %rd8, %rd15;
	st.global.u8 	[%rd18], %r20;
$L__BB15_2:
	ret;

}
	// .globl	_Z25rgb_to_ycbcr_ac4p4_kernelILb1EEvPKhiPhS2_S2_S2_iii
.visible .entry _Z25rgb_to_ycbcr_ac4p4_kernelILb1EEvPKhiPhS2_S2_S2_iii(
	.param .u64 .ptr .align 1 _Z25rgb_to_ycbcr_ac4p4_kernelILb1EEvPKhiPhS2_S2_S2_iii_param_0,
	.param .u32 _Z25rgb_to_ycbcr_ac4p4_kernelILb1EEvPKhiPhS2_S2_S2_iii_param_1,
	.param .u64 .ptr .align 1 _Z25rgb_to_ycbcr_ac4p4_kernelILb1EEvPKhiPhS2_S2_S2_iii_param_2,
	.param .u64 .ptr .align 1 _Z25rgb_to_ycbcr_ac4p4_kernelILb1EEvPKhiPhS2_S2_S2_iii_param_3,
	.param .u64 .ptr .align 1 _Z25rgb_to_ycbcr_ac4p4_kernelILb1EEvPKhiPhS2_S2_S2_iii_param_4,
	.param .u64 .ptr .align 1 _Z25rgb_to_ycbcr_ac4p4_kernelILb1EEvPKhiPhS2_S2_S2_iii_param_5,
	.param .u32 _Z25rgb_to_ycbcr_ac4p4_kernelILb1EEvPKhiPhS2_S2_S2_iii_param_6,
	.param .u32 _Z25rgb_to_ycbcr_ac4p4_kernelILb1EEvPKhiPhS2_S2_S2_iii_param_7,
	.param .u32 _Z25rgb_to_ycbcr_ac4p4_kernelILb1EEvPKhiPhS2_S2_S2_iii_param_8
)
{
	.reg .pred 	%p<9>;
	.reg .b16 	%rs<5>;
	.reg .b32 	%r<21>;
	.reg .b64 	%rd<25>;
	.reg .b64 	%fd<21>;

	ld.param.u32 	%r3, [_Z25rgb_to_ycbcr_ac4p4_kernelILb1EEvPKhiPhS2_S2_S2_iii_param_1];
	ld.param.u64 	%rd3, [_Z25rgb_to_ycbcr_ac4p4_kernelILb1EEvPKhiPhS2_S2_S2_iii_param_3];
	ld.param.u64 	%rd4, [_Z25rgb_to_ycbcr_ac4p4_kernelILb1EEvPKhiPhS2_S2_S2_iii_param_4];
	ld.param.u32 	%r4, [_Z25rgb_to_ycbcr_ac4p4_kernelILb1EEvPKhiPhS2_S2_S2_iii_param_6];
	ld.param.u32 	%r5, [_Z25rgb_to_ycbcr_ac4p4_kernelILb1EEvPKhiPhS2_S2_S2_iii_param_7];
	ld.param.u32 	%r6, [_Z25rgb_to_ycbcr_ac4p4_kernelILb1EEvPKhiPhS2_S2_S2_iii_param_8];
	mov.u32 	%r8, %ctaid.x;
	mov.u32 	%r9, %ntid.x;
	mov.u32 	%r10, %tid.x;
	mad.lo.s32 	%r1, %r8, %r9, %r10;
	mov.u32 	%r11, %ctaid.y;
	mov.u32 	%r12, %ntid.y;
	mov.u32 	%r13, %tid.y;
	mad.lo.s32 	%r14, %r11, %r12, %r13;
	setp.ge.s32 	%p1, %r1, %r5;
	setp.ge.s32 	%p2, %r14, %r6;
	or.pred  	%p3, %p1, %p2;
	@%p3 bra 	$L__BB16_2;
	ld.param.u64 	%rd24, [_Z25rgb_to_ycbcr_ac4p4_kernelILb1EEvPKhiPhS2_S2_S2_iii_param_5];
	ld.param.u64 	%rd23, [_Z25rgb_to_ycbcr_ac4p4_kernelILb1EEvPKhiPhS2_S2_S2_iii_param_2];
	ld.param.u64 	%rd22, [_Z25rgb_to_ycbcr_ac4p4_kernelILb1EEvPKhiPhS2_S2_S2_iii_param_0];
	cvta.to.global.u64 	%rd6, %rd22;
	cvta.to.global.u64 	%rd7, %rd23;
	cvta.to.global.u64 	%rd8, %rd3;
	cvta.to.global.u64 	%rd9, %rd4;
	cvta.to.global.u64 	%rd10, %rd24;
	mul.lo.s32 	%r15, %r3, %r14;
	cvt.s64.s32 	%rd11, %r15;
	mul.lo.s32 	%r16, %r4, %r14;
	cvt.s64.s32 	%rd12, %r16;
	shl.b32 	%r17, %r1, 2;
	cvt.s64.s32 	%rd13, %r17;
	add.s64 	%rd14, %rd11, %rd13;
	add.s64 	%rd15, %rd6, %rd14;
	ld.global.u8 	%rs1, [%rd15+2];
	ld.global.u8 	%rs2, [%rd15+1];
	ld.global.u8 	%rs3, [%rd15];
	ld.global.u8 	%rs4, [%rd15+3];
	cvt.rn.f64.u16 	%fd1, %rs1;
	cvt.rn.f64.u16 	%fd2, %rs2;
	cvt.rn.f64.u16 	%fd3, %rs3;
	mul.f64 	%fd4, %fd2, 0d3FE020C49BA5E354;
	fma.rn.f64 	%fd5, %fd1, 0d3FD072B020C49BA6, %fd4;
	fma.rn.f64 	%fd6, %fd3, 0d3FB916872B020C4A, %fd5;
	add.f64 	%fd7, %fd6, 0d4030000000000000;
	mul.f64 	%fd8, %fd2, 0dBFD29FBE76C8B439;
	fma.rn.f64 	%fd9, %fd1, 0dBFC2F1A9FBE76C8B, %fd8;
	fma.rn.f64 	%fd10, %fd3, 0d3FDC189374BC6A7F, %fd9;
	add.f64 	%fd11, %fd10, 0d4060000000000000;
	mul.f64 	%fd12, %fd2, 0dBFD78D4FDF3B645A;
	fma.rn.f64 	%fd13, %fd1, 0d3FDC189374BC6A7F, %fd12;
	fma.rn.f64 	%fd14, %fd3, 0dBFB22D0E56041893, %fd13;
	add.f64 	%fd15, %fd14, 0d4060000000000000;
	setp.gt.f64 	%p4, %fd7, 0d406FE00000000000;
	selp.f64 	%fd16, 0d406FE00000000000, %fd7, %p4;
	cvt.rzi.u32.f64 	%r18, %fd16;
	setp.lt.f64 	%p5, %fd11, 0d0000000000000000;
	setp.gt.f64 	%p6, %fd11, 0d406FE00000000000;
	selp.f64 	%fd17, 0d406FE00000000000, %fd11, %p6;
	selp.f64 	%fd18, 0d0000000000000000, %fd17, %p5;
	cvt.rzi.u32.f64 	%r19, %fd18;
	setp.lt.f64 	%p7, %fd15, 0d0000000000000000;
	setp.gt.f64 	%p8, %fd15, 0d406FE00000000000;
	selp.f64 	%fd19, 0d406FE00000000000, %fd15, %p8;
	selp.f64 	%fd20, 0d0000000000000000, %fd19, %p7;
	cvt.rzi.u32.f64 	%r20, %fd20;
	cvt.s64.s32 	%rd16, %r1;
	add.s64 	%rd17, %rd12, %rd16;
	add.s64 	%rd18, %rd7, %rd17;
	st.global.u8 	[%rd18], %r18;
	add.s64 	%rd19, %rd8, %rd17;
	st.global.u8 	[%rd19], %r19;
	add.s64 	%rd20, %rd9, %rd17;
	st.global.u8 	[%rd20], %r20;
	add.s64 	%rd21, %rd10, %rd17;
	st.global.u8 	[%rd21], %rs4;
$L__BB16_2:
	ret;

}
	// .globl	_Z20yuv_to_rgb_c3_kernelILb0EEvPKhiPhiii
.visible .entry _Z20yuv_to_rgb_c3_kernelILb0EEvPKhiPhiii(
	.param .u64 .ptr .align 1 _Z20yuv_to_rgb_c3_kernelILb0EEvPKhiPhiii_param_0,
	.param .u32 _Z20yuv_to_rgb_c3_kernelILb0EEvPKhiPhiii_param_1,
	.param .u64 .ptr .align 1 _Z20yuv_to_rgb_c3_kernelILb0EEvPKhiPhiii_param_2,
	.param .u32 _Z20yuv_to_rgb_c3_kernelILb0EEvPKhiPhiii_param_3,
	.param .u32 _Z20yuv_to_rgb_c3_kernelILb0EEvPKhiPhiii_param_4,
	.param .u32 _Z20yuv_to_rgb_c3_kernelILb0EEvPKhiPhiii_param_5
)
{
	.reg .pred 	%p<4>;
	.reg .b16 	%rs<4>;
	.reg .b32 	%r<21>;
	.reg .b32 	%f<16>;
	.reg .b64 	%rd<12>;

	ld.param.u64 	%rd1, [_Z20yuv_to_rgb_c3_kernelILb0EEvPKhiPhiii_param_0];
	ld.param.u32 	%r3, [_Z20yuv_to_rgb_c3_kernelILb0EEvPKhiPhiii_param_1];
	ld.param.u64 	%rd2, [_Z20yuv_to_rgb_c3_kernelILb0EEvPKhiPhiii_param_2];
	ld.param.u32 	%r4, [_Z20yuv_to_rgb_c3_kernelILb0EEvPKhiPhiii_param_3];
	ld.param.u32 	%r5, [_Z20yuv_to_rgb_c3_kernelILb0EEvPKhiPhiii_param_4];
	ld.param.u32 	%r6, [_Z20yuv_to_rgb_c3_kernelILb0EEvPKhiPhiii_param_5];
	mov.u32 	%r8, %ctaid.x;
	mov.u32 	%r9, %ntid.x;
	mov.u32 	%r10, %tid.x;
	mad.lo.s32 	%r1, %r8, %r9, %r10;
	mov.u32 	%r11, %ctaid.y;
	mov.u32 	%r12, %ntid.y;
	mov.u32 	%r13, %tid.y;
	mad.lo.s32 	%r14, %r11, %r12, %r13;
	setp.ge.s32 	%p1, %r1, %r5;
	setp.ge.s32 	%p2, %r14, %r6;
	or.pred  	%p3, %p1, %p2;
	@%p3 bra 	$L__BB17_2;
	cvta.to.global.u64 	%rd3, %rd1;
	cvta.to.global.u64 	%rd4, %rd2;
	mul.lo.s32 	%r15, %r3, %r14;
	cvt.s64.s32 	%rd5, %r15;
	mul.lo.s32 	%r16, %r4, %r14;
	cvt.s64.s32 	%rd6, %r16;
	mul.lo.s32 	%r17, %r1, 3;
	cvt.s64.s32 	%rd7, %r17;
	add.s64 	%rd8, %rd5, %rd7;
	add.s64 	%rd9, %rd3, %rd8;
	ld.global.u8 	%rs1, [%rd9];
	ld.global.u8 	%rs2, [%rd9+1];
	ld.global.u8 	%rs3, [%rd9+2];
	cvt.rn.f32.u16 	%f1, %rs1;
	cvt.rn.f32.u16 	%f2, %rs2;
	add.f32 	%f3, %f2, 0fC3000000;
	cvt.rn.f32.u16 	%f4, %rs3;
	add.f32 	%f5, %f4, 0fC3000000;
	fma.rn.f32 	%f6, %f5, 0f3F91EB85, %f1;
	fma.rn.f32 	%f7, %f3, 0fBECA3D71, %f1;
	fma.rn.f32 	%f8, %f5, 0fBF14BC6A, %f7;
	fma.rn.f32 	%f9, %f3, 0f40020C4A, %f1;
	max.f32 	%f10, %f6, 0f00000000;
	min.f32 	%f11, %f10, 0f437F0000;
	cvt.rzi.u32.f32 	%r18, %f11;
	max.f32 	%f12, %f8, 0f00000000;
	min.f32 	%f13, %f12, 0f437F0000;
	cvt.rzi.u32.f32 	%r19, %f13;
	max.f32 	%f14, %f9, 0f00000000;
	min.f32 	%f15, %f14, 0f437F0000;
	cvt.rzi.u32.f32 	%r20, %f15;
	add.s64 	%rd10, %rd6, %rd7;
	add.s64 	%rd11, %rd4, %rd10;
	st.global.u8 	[%rd11], %r18;
	st.global.u8 	[%rd11+1], %r19;
	st.global.u8 	[%rd11+2], %r20;
$L__BB17_2:
	ret;

}
	// .globl	_Z21yuv_to_rgb_ac4_kernelILb0EEvPKhiPhiii
.visible .entry _Z21yuv_to_rgb_ac4_kernelILb0EEvPKhiPhiii(
	.param .u64 .ptr .align 1 _Z21yuv_to_rgb_ac4_kernelILb0EEvPKhiPhiii_param_0,
	.param .u32 _Z21yuv_to_rgb_ac4_kernelILb0EEvPKhiPhiii_param_1,
	.param .u64 .ptr .align 1 _Z21yuv_to_rgb_ac4_kernelILb0EEvPKhiPhiii_param_2,
	.param .u32 _Z21yuv_to_rgb_ac4_kernelILb0EEvPKhiPhiii_param_3,
	.param .u32 _Z21yuv_to_rgb_ac4_kernelILb0EEvPKhiPhiii_param_4,
	.param .u32 _Z21yuv_to_rgb_ac4_kernelILb0EEvPKhiPhiii_param_5
)
{
	.reg .pred 	%p<4>;
	.reg .b16 	%rs<5>;
	.reg .b32 	%r<21>;
	.reg .b32 	%f<16>;
	.reg .b64 	%rd<12>;

	ld.param.u64 	%rd1, [_Z21yuv_to_rgb_ac4_kernelILb0EEvPKhiPhiii_param_0];
	ld.param.u32 	%r3, [_Z21yuv_to_rgb_ac4_kernelILb0EEvPKhiPhiii_param_1];
	ld.param.u64 	%rd2, [_Z21yuv_to_rgb_ac4_kernelILb0EEvPKhiPhiii_param_2];
	ld.param.u32 	%r4, [_Z21yuv_to_rgb_ac4_kernelILb0EEvPKhiPhiii_param_3];
	ld.param.u32 	%r5, [_Z21yuv_to_rgb_ac4_kernelILb0EEvPKhiPhiii_param_4];
	ld.param.u32 	%r6, [_Z21yuv_to_rgb_ac4_kernelILb0EEvPKhiPhiii_param_5];
	mov.u32 	%r8, %ctaid.x;
	mov.u32 	%r9, %ntid.x;
	mov.u32 	%r10, %tid.x;
	mad.lo.s32 	%r1, %r8, %r9, %r10;
	mov.u32 	%r11, %ctaid.y;
	mov.u32 	%r12, %ntid.y;
	mov.u32 	%r13, %tid.y;
	mad.lo.s32 	%r14, %r11, %r12, %r13;
	setp.ge.s32 	%p1, %r1, %r5;
	setp.ge.s32 	%p2, %r14, %r6;
	or.pred  	%p3, %p1, %p2;
	@%p3 bra 	$L__BB18_2;
	cvta.to.global.u64 	%rd3, %rd1;
	cvta.to.global.u64 	%rd4, %rd2;
	mul.lo.s32 	%r15, %r3, %r14;
	cvt.s64.s32 	%rd5, %r15;
	mul.lo.s32 	%r16, %r4, %r14;
	cvt.s64.s32 	%rd6, %r16;
	shl.b32 	%r17, %r1, 2;
	cvt.s64.s32 	%rd7, %r17;
	add.s64 	%rd8, %rd5, %rd7;
	add.s64 	%rd9, %rd3, %rd8;
	ld.global.u8 	%rs1, [%rd9];
	ld.global.u8 	%rs2, [%rd9+1];
	ld.global.u8 	%rs3, [%rd9+2];
	cvt.rn.f32.u16 	%f1, %rs1;
	cvt.rn.f32.u16 	%f2, %rs2;
	add.f32 	%f3, %f2, 0fC3000000;
	cvt.rn.f32.u16 	%f4, %rs3;
	add.f32 	%f5, %f4, 0fC3000000;
	fma.rn.f32 	%f6, %f5, 0f3F91EB85, %f1;
	fma.rn.f32 	%f7, %f3, 0fBECA3D71, %f1;
	fma.rn.f32 	%f8, %f5, 0fBF14BC6A, %f7;
	fma.rn.f32 	%f9, %f3, 0f40020C4A, %f1;
	max.f32 	%f10, %f6, 0f00000000;
	min.f32 	%f11, %f10, 0f437F0000;
	cvt.rzi.u32.f32 	%r18, %f11;
	max.f32 	%f12, %f8, 0f00000000;
	min.f32 	%f13, %f12, 0f437F0000;
	cvt.rzi.u32.f32 	%r19, %f13;
	max.f32 	%f14, %f9, 0f00000000;
	min.f32 	%f15, %f14, 0f437F0000;
	cvt.rzi.u32.f32 	%r20, %f15;
	add.s64 	%rd10, %rd6, %rd7;
	add.s64 	%rd11, %rd4, %rd10;
	st.global.u8 	[%rd11], %r18;
	st.global.u8 	[%rd11+1], %r19;
	st.global.u8 	[%rd11+2], %r20;
	mov.b16 	%rs4, 0;
	st.global.u8 	[%rd11+3], %rs4;
$L__BB18_2:
	ret;

}
	// .globl	_Z22yuv_to_rgb_p3c3_kernelILb0EEvPKhiS1_S1_Phiii
.visible .entry _Z22yuv_to_rgb_p3c3_kernelILb0EEvPKhiS1_S1_Phiii(
	.param .u64 .ptr .align 1 _Z22yuv_to_rgb_p3c3_kernelILb0EEvPKhiS1_S1_Phiii_param_0,
	.param .u32 _Z22yuv_to_rgb_p3c3_kernelILb0EEvPKhiS1_S1_Phiii_param_1,
	.param .u64 .ptr .align 1 _Z22yuv_to_rgb_p3c3_kernelILb0EEvPKhiS1_S1_Phiii_param_2,
	.param .u64 .ptr .align 1 _Z22yuv_to_rgb_p3c3_kernelILb0EEvPKhiS1_S1_Phiii_param_3,
	.param .u64 .ptr .align 1 _Z22yuv_to_rgb_p3c3_kernelILb0EEvPKhiS1_S1_Phiii_param_4,
	.param .u32 _Z22yuv_to_rgb_p3c3_kernelILb0EEvPKhiS1_S1_Phiii_param_5,
	.param .u32 _Z22yuv_to_rgb_p3c3_kernelILb0EEvPKhiS1_S1_Phiii_param_6,
	.param .u32 _Z22yuv_to_rgb_p3c3_kernelILb0EEvPKhiS1_S1_Phiii_param_7
)
{
	.reg .pred 	%p<4>;
	.reg .b16 	%rs<4>;
	.reg .b32 	%r<21>;
	.reg .b32 	%f<16>;
	.reg .b64 	%rd<19>;

	ld.param.u64 	%rd1, [_Z22yuv_to_rgb_p3c3_kernelILb0EEvPKhiS1_S1_Phiii_param_0];
	ld.param.u32 	%r3, [_Z22yuv_to_rgb_p3c3_kernelILb0EEvPKhiS1_S1_Phiii_param_1];
	ld.param.u64 	%rd2, [_Z22yuv_to_rgb_p3c3_kernelILb0EEvPKhiS1_S1_Phiii_param_2];
	ld.param.u64 	%rd3, [_Z22yuv_to_rgb_p3c3_kernelILb0EEvPKhiS1_S1_Phiii_param_3];
	ld.param.u64 	%rd4, [_Z22yuv_to_rgb_p3c3_kernelILb0EEvPKhiS1_S1_Phiii_param_4];
	ld.param.u32 	%r4, [_Z22yuv_to_rgb_p3c3_kernelILb0EEvPKhiS1_S1_Phiii_param_5];
	ld.param.u32 	%r5, [_Z22yuv_to_rgb_p3c3_kernelILb0EEvPKhiS1_S1_Phiii_param_6];
	ld.param.u32 	%r6, [_Z22yuv_to_rgb_p3c3_kernelILb0EEvPKhiS1_S1_Phiii_param_7];
	mov.u32 	%r8, %ctaid.x;
	mov.u32 	%r9, %ntid.x;
	mov.u32 	%r10, %tid.x;
	mad.lo.s32 	%r1, %r8, %r9, %r10;
	mov.u32 	%r11, %ctaid.y;
	mov.u32 	%r12, %ntid.y;
	mov.u32 	%r13, %tid.y;
	mad.lo.s32 	%r14, %r11, %r12, %r13;
	setp.ge.s32 	%p1, %r1, %r5;
	setp.ge.s32 	%p2, %r14, %r6;
	or.pred  	%p3, %p1, %p2;
	@%p3 bra 	$L__BB19_2;
	cvta.to.global.u64 	%rd5, %rd1;
	cvta.to.global.u64 	%rd6, %rd2;
	cvta.to.global.u64 	%rd7, %rd3;
	cvta.to.global.u64 	%rd8, %rd4;
	mul.lo.s32 	%r15, %r3, %r14;
	cvt.s64.s32 	%rd9, %r15;
	mul.lo.s32 	%r16, %r4, %r14;
	cvt.s64.s32 	%rd10, %r16;
	cvt.s64.s32 	%rd11, %r1;
	add.s64 	%rd12, %rd9, %rd11;
	add.s64 	%rd13, %rd5, %rd12;
	ld.global.u8 	%rs1, [%rd13];
	add.s64 	%rd14, %rd6, %rd12;
	ld.global.u8 	%rs2, [%rd14];
	add.s64 	%rd15, %rd7, %rd12;
	ld.global.u8 	%rs3, [%rd15];
	cvt.rn.f32.u16 	%f1, %rs1;
	cvt.rn.f32.u16 	%f2, %rs2;
	add.f32 	%f3, %f2, 0fC3000000;
	cvt.rn.f32.u16 	%f4, %rs3;
	add.f32 	%f5, %f4, 0fC3000000;
	fma.rn.f32 	%f6, %f5, 0f3F91EB85, %f1;
	fma.rn.f32 	%f7, %f3, 0fBECA3D71, %f1;
	fma.rn.f32 	%f8, %f5, 0fBF14BC6A, %f7;
	fma.rn.f32 	%f9, %f3, 0f40020C4A, %f1;
	max.f32 	%f10, %f6, 0f00000000;
	min.f32 	%f11, %f10, 0f437F0000;
	cvt.rzi.u32.f32 	%r17, %f11;
	max.f32 	%f12, %f8, 0f00000000;
	min.f32 	%f13, %f12, 0f437F0000;
	cvt.rzi.u32.f32 	%r18, %f13;
	max.f32 	%f14, %f9, 0f00000000;
	min.f32 	%f15, %f14, 0f437F0000;
	cvt.rzi.u32.f32 	%r19, %f15;
	mul.lo.s32 	%r20, %r1, 3;
	cvt.s64.s32 	%rd16, %r20;
	add.s64 	%rd17, %rd10, %rd16;
	add.s64 	%rd18, %rd8, %rd17;
	st.global.u8 	[%rd18], %r17;
	st.global.u8 	[%rd18+1], %r18;
	st.global.u8 	[%rd18+2], %r19;
$L__BB19_2:
	ret;

}
	// .globl	_Z20yuv_to_rgb_p3_kernelILb0EEvPKhS1_S1_iPhS2_S2_iii
.visible .entry _Z20yuv_to_rgb_p3_kernelILb0EEvPKhS1_S1_iPhS2_S2_iii(
	.param .u64 .ptr .align 1 _Z20yuv_to_rgb_p3_kernelILb0EEvPKhS1_S1_iPhS2_S2_iii_param_0,
	.param .u64 .ptr .align 1 _Z20yuv_to_rgb_p3_kernelILb0EEvPKhS1_S1_iPhS2_S2_iii_param_1,
	.param .u64 .ptr .align 1 _Z20yuv_to_rgb_p3_kernelILb0EEvPKhS1_S1_iPhS2_S2_iii_param_2,
	.param .u32 _Z20yuv_to_rgb_p3_kernelILb0EEvPKhS1_S1_iPhS2_S2_iii_param_3,
	.param .u64 .ptr .align 1 _Z20yuv_to_rgb_p3_kernelILb0EEvPKhS1_S1_iPhS2_S2_iii_param_4,
	.param .u64 .ptr .align 1 _Z20yuv_to_rgb_p3_kernelILb0EEvPKhS1_S1_iPhS2_S2_iii_param_5,
	.param .u64 .ptr .align 1 _Z20yuv_to_rgb_p3_kernelILb0EEvPKhS1_S1_iPhS2_S2_iii_param_6,
	.param .u32 _Z20yuv_to_rgb_p3_kernelILb0EEvPKhS1_S1_iPhS2_S2_iii_param_7,
	.param .u32 _Z20yuv_to_rgb_p3_kernelILb0EEvPKhS1_S1_iPhS2_S2_iii_param_8,
	.param .u32 _Z20yuv_to_rgb_p3_kernelILb0EEvPKhS1_S1_iPhS2_S2_iii_param_9
)
{
	.reg .pred 	%p<4>;
	.reg .b16 	%rs<4>;
	.reg .b32 	%r<20>;
	.reg .b32 	%f<16>;
	.reg .b64 	%rd<25>;

	ld.param.u64 	%rd2, [_Z20yuv_to_rgb_p3_kernelILb0EEvPKhS1_S1_iPhS2_S2_iii_param_1];
	ld.param.u64 	%rd3, [_Z20yuv_to_rgb_p3_kernelILb0EEvPKhS1_S1_iPhS2_S2_iii_param_2];
	ld.param.u32 	%r3, [_Z20yuv_to_rgb_p3_kernelILb0EEvPKhS1_S1_iPhS2_S2_iii_param_3];
	ld.param.u64 	%rd4, [_Z20yuv_to_rgb_p3_kernelILb0EEvPKhS1_S1_iPhS2_S2_iii_param_4];
	ld.param.u64 	%rd5, [_Z20yuv_to_rgb_p3_kernelILb0EEvPKhS1_S1_iPhS2_S2_iii_param_5];
	ld.param.u64 	%rd6, [_Z20yuv_to_rgb_p3_kernelILb0EEvPKhS1_S1_iPhS2_S2_iii_param_6];
	ld.param.u32 	%r4, [_Z20yuv_to_rgb_p3_kernelILb0EEvPKhS1_S1_iPhS2_S2_iii_param_7];
	ld.param.u32 	%r5, [_Z20yuv_to_rgb_p3_kernelILb0EEvPKhS1_S1_iPhS2_S2_iii_param_8];
	ld.param.u32 	%r6, [_Z20yuv_to_rgb_p3_kernelILb0EEvPKhS1_S1_iPhS2_S2_iii_param_9];
	mov.u32 	%r8, %ctaid.x;
	mov.u32 	%r9, %ntid.x;
	mov.u32 	%r10, %tid.x;
	mad.lo.s32 	%r1, %r8, %r9, %r10;
	mov.u32 	%r11, %ctaid.y;
	mov.u32 	%r12, %ntid.y;
	mov.u32 	%r13, %tid.y;
	mad.lo.s32 	%r14, %r11, %r12, %r13;
	setp.ge.s32 	%p1, %r1, %r5;
	setp.ge.s32 	%p2, %r14, %r6;
	or.pred  	%p3, %p1, %p2;
	@%p3 bra 	$L__BB20_2;
	ld.param.u64 	%rd24, [_Z20yuv_to_rgb_p3_kernelILb0EEvPKhS1_S1_iPhS2_S2_iii_param_0];
	cvta.to.global.u64 	%rd7, %rd24;
	cvta.to.global.u64 	%rd8, %rd2;
	cvta.to.global.u64 	%rd9, %rd3;
	cvta.to.global.u64 	%rd10, %rd4;
	cvta.to.global.u64 	%rd11, %rd5;
	cvta.to.global.u64 	%rd12, %rd6;
	mul.lo.s32 	%r15, %r3, %r14;
	cvt.s64.s32 	%rd13, %r15;
	mul.lo.s32 	%r16, %r4, %r14;
	cvt.s64.s32 	%rd14, %r16;
	cvt.s64.s32 	%rd15, %r1;
	add.s64 	%rd16, %rd13, %rd15;
	add.s64 	%rd17, %rd7, %rd16;
	ld.global.u8 	%rs1, [%rd17];
	add.s64 	%rd18, %rd8, %rd16;
	ld.global.u8 	%rs2, [%rd18];
	add.s64 	%rd19, %rd9, %rd16;
	ld.global.u8 	%rs3, [%rd19];
	cvt.rn.f32.u16 	%f1, %rs1;
	cvt.rn.f32.u16 	%f2, %rs2;
	add.f32 	%f3, %f2, 0fC3000000;
	cvt.rn.f32.u16 	%f4, %rs3;
	add.f32 	%f5, %f4, 0fC3000000;
	fma.rn.f32 	%f6, %f5, 0f3F91EB85, %f1;
	fma.rn.f32 	%f7, %f3, 0fBECA3D71, %f1;
	fma.rn.f32 	%f8, %f5, 0fBF14BC6A, %f7;
	fma.rn.f32 	%f9, %f3, 0f40020C4A, %f1;
	max.f32 	%f10, %f6, 0f00000000;
	min.f32 	%f11, %f10, 0f437F0000;
	cvt.rzi.u32.f32 	%r17, %f11;
	max.f32 	%f12, %f8, 0f00000000;
	min.f32 	%f13, %f12, 0f437F0000;
	cvt.rzi.u32.f32 	%r18, %f13;
	max.f32 	%f14, %f9, 0f00000000;
	min.f32 	%f15, %f14, 0f437F0000;
	cvt.rzi.u32.f32 	%r19, %f15;
	add.s64 	%rd20, %rd14, %rd15;
	add.s64 	%rd21, %rd10, %rd20;
	st.global.u8 	[%rd21], %r17;
	add.s64 	%rd22, %rd11, %rd20;
	st.global.u8 	[%rd22], %r18;
	add.s64 	%rd23, %rd12, %rd20;
	st.global.u8 	[%rd23], %r19;
$L__BB20_2:
	ret;

}
	// .globl	_Z20yuv_to_rgb_c3_kernelILb1EEvPKhiPhiii
.visible .entry _Z20yuv_to_rgb_c3_kernelILb1EEvPKhiPhiii(
	.param .u64 .ptr .align 1 _Z20yuv_to_rgb_c3_kernelILb1EEvPKhiPhiii_param_0,
	.param .u32 _Z20yuv_to_rgb_c3_kernelILb1EEvPKhiPhiii_param_1,
	.param .u64 .ptr .align 1 _Z20yuv_to_rgb_c3_kernelILb1EEvPKhiPhiii_param_2,
	.param .u32 _Z20yuv_to_rgb_c3_kernelILb1EEvPKhiPhiii_param_3,
	.param .u32 _Z20yuv_to_rgb_c3_kernelILb1EEvPKhiPhiii_param_4,
	.param .u32 _Z20yuv_to_rgb_c3_kernelILb1EEvPKhiPhiii_param_5
)
{
	.reg .pred 	%p<4>;
	.reg .b16 	%rs<4>;
	.reg .b32 	%r<21>;
	.reg .b32 	%f<16>;
	.reg .b64 	%rd<12>;

	ld.param.u64 	%rd1, [_Z20yuv_to_rgb_c3_kernelILb1EEvPKhiPhiii_param_0];
	ld.param.u32 	%r3, [_Z20yuv_to_rgb_c3_kernelILb1EEvPKhiPhiii_param_1];
	ld.param.u64 	%rd2, [_Z20yuv_to_rgb_c3_kernelILb1EEvPKhiPhiii_param_2];
	ld.param.u32 	%r4, [_Z20yuv_to_rgb_c3_kernelILb1EEvPKhiPhiii_param_3];
	ld.param.u32 	%r5, [_Z20yuv_to_rgb_c3_kernelILb1EEvPKhiPhiii_param_4];
	ld.param.u32 	%r6, [_Z20yuv_to_rgb_c3_kernelILb1EEvPKhiPhiii_param_5];
	mov.u32 	%r8, %ctaid.x;
	mov.u32 	%r9, %ntid.x;
	mov.u32 	%r10, %tid.x;
	mad.lo.s32 	%r1, %r8, %r9, %r10;
	mov.u32 	%r11, %ctaid.y;
	mov.u32 	%r12, %ntid.y;
	mov.u32 	%r13, %tid.y;
	mad.lo.s32 	%r14, %r11, %r12, %r13;
	setp.ge.s32 	%p1, %r1, %r5;
	setp.ge.s32 	%p2, %r14, %r6;
	or.pred  	%p3, %p1, %p2;
	@%p3 bra 	$L__BB21_2;
	cvta.to.global.u64 	%rd3, %rd1;
	cvta.to.global.u64 	%rd4, %rd2;
	mul.lo.s32 	%r15, %r3, %r14;
	cvt.s64.s32 	%rd5, %r15;
	mul.lo.s32 	%r16, %r4, %r14;
	cvt.s64.s32 	%rd6, %r16;
	mul.lo.s32 	%r17, %r1, 3;
	cvt.s64.s32 	%rd7, %r17;
	add.s64 	%rd8, %rd5, %rd7;
	add.s64 	%rd9, %rd3, %rd8;
	ld.global.u8 	%rs1, [%rd9];
	ld.global.u8 	%rs2, [%rd9+1];
	ld.global.u8 	%rs3, [%rd9+2];
	cvt.rn.f32.u16 	%f1, %rs1;
	cvt.rn.f32.u16 	%f2, %rs2;
	add.f32 	%f3, %f2, 0fC3000000;
	cvt.rn.f32.u16 	%f4, %rs3;
	add.f32 	%f5, %f4, 0fC3000000;
	fma.rn.f32 	%f6, %f5, 0f3F91EB85, %f1;
	fma.rn.f32 	%f7, %f3, 0fBECA3D71, %f1;
	fma.rn.f32 	%f8, %f5, 0fBF14BC6A, %f7;
	fma.rn.f32 	%f9, %f3, 0f40020C4A, %f1;
	max.f32 	%f10, %f6, 0f00000000;
	min.f32 	%f11, %f10, 0f437F0000;
	cvt.rzi.u32.f32 	%r18, %f11;
	max.f32 	%f12, %f8, 0f00000000;
	min.f32 	%f13, %f12, 0f437F0000;
	cvt.rzi.u32.f32 	%r19, %f13;
	max.f32 	%f14, %f9, 0f00000000;
	min.f32 	%f15, %f14, 0f437F0000;
	cvt.rzi.u32.f32 	%r20, %f15;
	add.s64 	%rd10, %rd6, %rd7;
	add.s64 	%rd11, %rd4, %rd10;
	st.global.u8 	[%rd11], %r20;
	st.global.u8 	[%rd11+1], %r19;
	st.global.u8 	[%rd11+2], %r18;
$L__BB21_2:
	ret;

}
	// .globl	_Z21yuv_to_rgb_ac4_kernelILb1EEvPKhiPhiii
.visible .entry _Z21yuv_to_rgb_ac4_kernelILb1EEvPKhiPhiii(
	.param .u64 .ptr .align 1 _Z21yuv_to_rgb_ac4_kernelILb1EEvPKhiPhiii_param_0,
	.param .u32 _Z21yuv_to_rgb_ac4_kernelILb1EEvPKhiPhiii_param_1,
	.param .u64 .ptr .align 1 _Z21yuv_to_rgb_ac4_kernelILb1EEvPKhiPhiii_param_2,
	.param .u32 _Z21yuv_to_rgb_ac4_kernelILb1EEvPKhiPhiii_param_3,
	.param .u32 _Z21yuv_to_rgb_ac4_kernelILb1EEvPKhiPhiii_param_4,
	.param .u32 _Z21yuv_to_rgb_ac4_kernelILb1EEvPKhiPhiii_param_5
)
{
	.reg .pred 	%p<4>;
	.reg .b16 	%rs<5>;
	.reg .b32 	%r<21>;
	.reg .b32 	%f<16>;
	.reg .b64 	%rd<12>;

	ld.param.u64 	%rd1, [_Z21yuv_to_rgb_ac4_kernelILb1EEvPKhiPhiii_param_0];
	ld.param.u32 	%r3, [_Z21yuv_to_rgb_ac4_kernelILb1EEvPKhiPhiii_param_1];
	ld.param.u64 	%rd2, [_Z21yuv_to_rgb_ac4_kernelILb1EEvPKhiPhiii_param_2];
	ld.param.u32 	%r4, [_Z21yuv_to_rgb_ac4_kernelILb1EEvPKhiPhiii_param_3];
	ld.param.u32 	%r5, [_Z21yuv_to_rgb_ac4_kernelILb1EEvPKhiPhiii_param_4];
	ld.param.u32 	%r6, [_Z21yuv_to_rgb_ac4_kernelILb1EEvPKhiPhiii_param_5];
	mov.u32 	%r8, %ctaid.x;
	mov.u32 	%r9, %ntid.x;
	mov.u32 	%r10, %tid.x;
	mad.lo.s32 	%r1, %r8, %r9, %r10;
	mov.u32 	%r11, %ctaid.y;
	mov.u32 	%r12, %ntid.y;
	mov.u32 	%r13, %tid.y;
	mad.lo.s32 	%r14, %r11, %r12, %r13;
	setp.ge.s32 	%p1, %r1, %r5;
	setp.ge.s32 	%p2, %r14, %r6;
	or.pred  	%p3, %p1, %p2;
	@%p3 bra 	$L__BB22_2;
	cvta.to.global.u64 	%rd3, %rd1;
	cvta.to.global.u64 	%rd4, %rd2;
	mul.lo.s32 	%r15, %r3, %r14;
	cvt.s64.s32 	%rd5, %r15;
	mul.lo.s32 	%r16, %r4, %r14;
	cvt.s64.s32 	%rd6, %r16;
	shl.b32 	%r17, %r1, 2;
	cvt.s64.s32 	%rd7, %r17;
	add.s64 	%rd8, %rd5, %rd7;
	add.s64 	%rd9, %rd3, %rd8;
	ld.global.u8 	%rs1, [%rd9];
	ld.global.u8 	%rs2, [%rd9+1];
	ld.global.u8 	%rs3, [%rd9+2];
	cvt.rn.f32.u16 	%f1, %rs1;
	cvt.rn.f32.u16 	%f2, %rs2;
	add.f32 	%f3, %f2, 0fC3000000;
	cvt.rn.f32.u16 	%f4, %rs3;
	add.f32 	%f5, %f4, 0fC3000000;
	fma.rn.f32 	%f6, %f5, 0f3F91EB85, %f1;
	fma.rn.f32 	%f7, %f3, 0fBECA3D71, %f1;
	fma.rn.f32 	%f8, %f5, 0fBF14BC6A, %f7;
	fma.rn.f32 	%f9, %f3, 0f40020C4A, %f1;
	max.f32 	%f10, %f6, 0f00000000;
	min.f32 	%f11, %f10, 0f437F0000;
	cvt.rzi.u32.f32 	%r18, %f11;
	max.f32 	%f12, %f8, 0f00000000;
	min.f32 	%f13, %f12, 0f437F0000;
	cvt.rzi.u32.f32 	%r19, %f13;
	max.f32 	%f14, %f9, 0f00000000;
	min.f32 	%f15, %f14, 0f437F0000;
	cvt.rzi.u32.f32 	%r20, %f15;
	add.s64 	%rd10, %rd6, %rd7;
	add.s64 	%rd11, %rd4, %rd10;
	st.global.u8 	[%rd11], %r20;
	st.global.u8 	[%rd11+1], %r19;
	st.global.u8 	[%rd11+2], %r18;
	mov.b16 	%rs4, 0;
	st.global.u8 	[%rd11+3], %rs4;
$L__BB22_2:
	ret;

}
	// .globl	_Z22yuv_to_rgb_p3c3_kernelILb1EEvPKhiS1_S1_Phiii
.visible .entry _Z22yuv_to_rgb_p3c3_kernelILb1EEvPKhiS1_S1_Phiii(
	.param .u64 .ptr .align 1 _Z22yuv_to_rgb_p3c3_kernelILb1EEvPKhiS1_S1_Phiii_param_0,
	.param .u32 _Z22yuv_to_rgb_p3c3_kernelILb1EEvPKhiS1_S1_Phiii_param_1,
	.param .u64 .ptr .align 1 _Z22yuv_to_rgb_p3c3_kernelILb1EEvPKhiS1_S1_Phiii_param_2,
	.param .u64 .ptr .align 1 _Z22yuv_to_rgb_p3c3_kernelILb1EEvPKhiS1_S1_Phiii_param_3,
	.param .u64 .ptr .align 1 _Z22yuv_to_rgb_p3c3_kernelILb1EEvPKhiS1_S1_Phiii_param_4,
	.param .u32 _Z22yuv_to_rgb_p3c3_kernelILb1EEvPKhiS1_S1_Phiii_param_5,
	.param .u32 _Z22yuv_to_rgb_p3c3_kernelILb1EEvPKhiS1_S1_Phiii_param_6,
	.param .u32 _Z22yuv_to_rgb_p3c3_kernelILb1EEvPKhiS1_S1_Phiii_param_7
)
{
	.reg .pred 	%p<4>;
	.reg .b16 	%rs<4>;
	.reg .b32 	%r<21>;
	.reg .b32 	%f<16>;
	.reg .b64 	%rd<19>;

	ld.param.u64 	%rd1, [_Z22yuv_to_rgb_p3c3_kernelILb1EEvPKhiS1_S1_Phiii_param_0];
	ld.param.u32 	%r3, [_Z22yuv_to_rgb_p3c3_kernelILb1EEvPKhiS1_S1_Phiii_param_1];
	ld.param.u64 	%rd2, [_Z22yuv_to_rgb_p3c3_kernelILb1EEvPKhiS1_S1_Phiii_param_2];
	ld.param.u64 	%rd3, [_Z22yuv_to_rgb_p3c3_kernelILb1EEvPKhiS1_S1_Phiii_param_3];
	ld.param.u64 	%rd4, [_Z22yuv_to_rgb_p3c3_kernelILb1EEvPKhiS1_S1_Phiii_param_4];
	ld.param.u32 	%r4, [_Z22yuv_to_rgb_p3c3_kernelILb1EEvPKhiS1_S1_Phiii_param_5];
	ld.param.u32 	%r5, [_Z22yuv_to_rgb_p3c3_kernelILb1EEvPKhiS1_S1_Phiii_param_6];
	ld.param.u32 	%r6, [_Z22yuv_to_rgb_p3c3_kernelILb1EEvPKhiS1_S1_Phiii_param_7];
	mov.u32 	%r8, %ctaid.x;
	mov.u32 	%r9, %ntid.x;
	mov.u32 	%r10, %tid.x;
	mad.lo.s32 	%r1, %r8, %r9, %r10;
	mov.u32 	%r11, %ctaid.y;
	mov.u32 	%r12, %ntid.y;
	mov.u32 	%r13, %tid.y;
	mad.lo.s32 	%r14, %r11, %r12, %r13;
	setp.ge.s32 	%p1, %r1, %r5;
	setp.ge.s32 	%p2, %r14, %r6;
	or.pred  	%p3, %p1, %p2;
	@%p3 bra 	$L__BB23_2;
	cvta.to.global.u64 	%rd5, %rd1;
	cvta.to.global.u64 	%rd6, %rd2;
	cvta.to.global.u64 	%rd7, %rd3;
	cvta.to.global.u64 	%rd8, %rd4;
	mul.lo.s32 	%r15, %r3, %r14;
	cvt.s64.s32 	%rd9, %r15;
	mul.lo.s32 	%r16, %r4, %r14;
	cvt.s64.s32 	%rd10, %r16;
	cvt.s64.s32 	%rd11, %r1;
	add.s64 	%rd12, %rd9, %rd11;
	add.s64 	%rd13, %rd5, %rd12;
	ld.global.u8 	%rs1, [%rd13];
	add.s64 	%rd14, %rd6, %rd12;
	ld.global.u8 	%rs2, [%rd14];
	add.s64 	%rd15, %rd7, %rd12;
	ld.global.u8 	%rs3, [%rd15];
	cvt.rn.f32.u16 	%f1, %rs1;
	cvt.rn.f32.u16 	%f2, %rs2;
	add.f32 	%f3, %f2, 0fC3000000;
	cvt.rn.f32.u16 	%f4, %rs3;
	add.f32 	%f5, %f4, 0fC3000000;
	fma.rn.f32 	%f6, %f5, 0f3F91EB85, %f1;
	fma.rn.f32 	%f7, %f3, 0fBECA3D71, %f1;
	fma.rn.f32 	%f8, %f5, 0fBF14BC6A, %f7;
	fma.rn.f32 	%f9, %f3, 0f40020C4A, %f1;
	max.f32 	%f10, %f6, 0f00000000;
	min.f32 	%f11, %f10, 0f437F0000;
	cvt.rzi.u32.f32 	%r17, %f11;
	max.f32 	%f12, %f8, 0f00000000;
	min.f32 	%f13, %f12, 0f437F0000;
	cvt.rzi.u32.f32 	%r18, %f13;
	max.f32 	%f14, %f9, 0f00000000;
	min.f32 	%f15, %f14, 0f437F0000;
	cvt.rzi.u32.f32 	%r19, %f15;
	mul.lo.s32 	%r20, %r1, 3;
	cvt.s64.s32 	%rd16, %r20;
	add.s64 	%rd17, %rd10, %rd16;
	add.s64 	%rd18, %rd8, %rd17;
	st.global.u8 	[%rd18], %r19;
	st.global.u8 	[%rd18+1], %r18;
	st.global.u8 	[%rd18+2], %r17;
$L__BB23_2:
	ret;

}
	// .globl	_Z20yuv_to_rgb_p3_kernelILb1EEvPKhS1_S1_iPhS2_S2_iii
.visible .entry _Z20yuv_to_rgb_p3_kernelILb1EEvPKhS1_S1_iPhS2_S2_iii(
	.param .u64 .ptr .align 1 _Z20yuv_to_rgb_p3_kernelILb1EEvPKhS1_S1_iPhS2_S2_iii_param_0,
	.param .u64 .ptr .align 1 _Z20yuv_to_rgb_p3_kernelILb1EEvPKhS1_S1_iPhS2_S2_iii_param_1,
	.param .u64 .ptr .align 1 _Z20yuv_to_rgb_p3_kernelILb1EEvPKhS1_S1_iPhS2_S2_iii_param_2,
	.param .u32 _Z20yuv_to_rgb_p3_kernelILb1EEvPKhS1_S1_iPhS2_S2_iii_param_3,
	.param .u64 .ptr .align 1 _Z20yuv_to_rgb_p3_kernelILb1EEvPKhS1_S1_iPhS2_S2_iii_param_4,
	.param .u64 .ptr .align 1 _Z20yuv_to_rgb_p3_kernelILb1EEvPKhS1_S1_iPhS2_S2_iii_param_5,
	.param .u64 .ptr .align 1 _Z20yuv_to_rgb_p3_kernelILb1EEvPKhS1_S1_iPhS2_S2_iii_param_6,
	.param .u32 _Z20yuv_to_rgb_p3_kernelILb1EEvPKhS1_S1_iPhS2_S2_iii_param_7,
	.param .u32 _Z20yuv_to_rgb_p3_kernelILb1EEvPKhS1_S1_iPhS2_S2_iii_param_8,
	.param .u32 _Z20yuv_to_rgb_p3_kernelILb1EEvPKhS1_S1_iPhS2_S2_iii_param_9
)
{
	.reg .pred 	%p<4>;
	.reg .b16 	%rs<4>;
	.reg .b32 	%r<20>;
	.reg .b32 	%f<16>;
	.reg .b64 	%rd<25>;

	ld.param.u64 	%rd2, [_Z20yuv_to_rgb_p3_kernelILb1EEvPKhS1_S1_iPhS2_S2_iii_param_1];
	ld.param.u64 	%rd3, [_Z20yuv_to_rgb_p3_kernelILb1EEvPKhS1_S1_iPhS2_S2_iii_param_2];
	ld.param.u32 	%r3, [_Z20yuv_to_rgb_p3_kernelILb1EEvPKhS1_S1_iPhS2_S2_iii_param_3];
	ld.param.u64 	%rd4, [_Z20yuv_to_rgb_p3_kernelILb1EEvPKhS1_S1_iPhS2_S2_iii_param_4];
	ld.param.u64 	%rd5, [_Z20yuv_to_rgb_p3_kernelILb1EEvPKhS1_S1_iPhS2_S2_iii_param_5];
	ld.param.u64 	%rd6, [_Z20yuv_to_rgb_p3_kernelILb1EEvPKhS1_S1_iPhS2_S2_iii_param_6];
	ld.param.u32 	%r4, [_Z20yuv_to_rgb_p3_kernelILb1EEvPKhS1_S1_iPhS2_S2_iii_param_7];
	ld.param.u32 	%r5, [_Z20yuv_to_rgb_p3_kernelILb1EEvPKhS1_S1_iPhS2_S2_iii_param_8];
	ld.param.u32 	%r6, [_Z20yuv_to_rgb_p3_kernelILb1EEvPKhS1_S1_iPhS2_S2_iii_param_9];
	mov.u32 	%r8, %ctaid.x;
	mov.u32 	%r9, %ntid.x;
	mov.u32 	%r10, %tid.x;
	mad.lo.s32 	%r1, %r8, %r9, %r10;
	mov.u32 	%r11, %ctaid.y;
	mov.u32 	%r12, %ntid.y;
	mov.u32 	%r13, %tid.y;
	mad.lo.s32 	%r14, %r11, %r12, %r13;
	setp.ge.s32 	%p1, %r1, %r5;
	setp.ge.s32 	%p2, %r14, %r6;
	or.pred  	%p3, %p1, %p2;
	@%p3 bra 	$L__BB24_2;
	ld.param.u64 	%rd24, [_Z20yuv_to_rgb_p3_kernelILb1EEvPKhS1_S1_iPhS2_S2_iii_param_0];
	cvta.to.global.u64 	%rd7, %rd24;
	cvta.to.global.u64 	%rd8, %rd2;
	cvta.to.global.u64 	%rd9, %rd3;
	cvta.to.global.u64 	%rd10, %rd4;
	cvta.to.global.u64 	%rd11, %rd5;
	cvta.to.global.u64 	%rd12, %rd6;
	mul.lo.s32 	%r15, %r3, %r14;
	cvt.s64.s32 	%rd13, %r15;
	mul.lo.s32 	%r16, %r4, %r14;
	cvt.s64.s32 	%rd14, %r16;
	cvt.s64.s32 	%rd15, %r1;
	add.s64 	%rd16, %rd13, %rd15;
	add.s64 	%rd17, %rd7, %rd16;
	ld.global.u8 	%rs1, [%rd17];
	add.s64 	%rd18, %rd8, %rd16;
	ld.global.u8 	%rs2, [%rd18];
	add.s64 	%rd19, %rd9, %rd16;
	ld.global.u8 	%rs3, [%rd19];
	cvt.rn.f32.u16 	%f1, %rs1;
	cvt.rn.f32.u16 	%f2, %rs2;
	add.f32 	%f3, %f2, 0fC3000000;
	cvt.rn.f32.u16 	%f4, %rs3;
	add.f32 	%f5, %f4, 0fC3000000;
	fma.rn.f32 	%f6, %f5, 0f3F91EB85, %f1;
	fma.rn.f32 	%f7, %f3, 0fBECA3D71, %f1;
	fma.rn.f32 	%f8, %f5, 0fBF14BC6A, %f7;
	fma.rn.f32 	%f9, %f3, 0f40020C4A, %f1;
	max.f32 	%f10, %f6, 0f00000000;
	min.f32 	%f11, %f10, 0f437F0000;
	cvt.rzi.u32.f32 	%r17, %f11;
	max.f32 	%f12, %f8, 0f00000000;
	min.f32 	%f13, %f12, 0f437F0000;
	cvt.rzi.u32.f32 	%r18, %f13;
	max.f32 	%f14, %f9, 0f00000000;
	min.f32 	%f15, %f14, 0f437F0000;
	cvt.rzi.u32.f32 	%r19, %f15;
	add.s64 	%rd20, %rd14, %rd15;
	add.s64 	%rd21, %rd10, %rd20;
	st.global.u8 	[%rd21], %r19;
	add.s64 	%rd22, %rd11, %rd20;
	st.global.u8 	[%rd22], %r18;
	add.s64 	%rd23, %rd12, %rd20;
	st.global.u8 	[%rd23], %r17;
$L__BB24_2:
	ret;

}
	// .globl	_Z22ycbcr_to_rgb_c3_kernelILb0EEvPKhiPhiii
.visible .entry _Z22ycbcr_to_rgb_c3_kernelILb0EEvPKhiPhiii(
	.param .u64 .ptr .align 1 _Z22ycbcr_to_rgb_c3_kernelILb0EEvPKhiPhiii_param_0,
	.param .u32 _Z22ycbcr_to_rgb_c3_kernelILb0EEvPKhiPhiii_param_1,
	.param .u64 .ptr .align 1 _Z22ycbcr_to_rgb_c3_kernelILb0EEvPKhiPhiii_param_2,
	.param .u32 _Z22ycbcr_to_rgb_c3_kernelILb0EEvPKhiPhiii_param_3,
	.param .u32 _Z22ycbcr_to_rgb_c3_kernelILb0EEvPKhiPhiii_param_4,
	.param .u32 _Z22ycbcr_to_rgb_c3_kernelILb0EEvPKhiPhiii_param_5
)
{
	.reg .pred 	%p<10>;
	.reg .b16 	%rs<4>;
	.reg .b32 	%r<21>;
	.reg .b64 	%rd<12>;
	.reg .b64 	%fd<18>;

	ld.param.u64 	%rd1, [_Z22ycbcr_to_rgb_c3_kernelILb0EEvPKhiPhiii_param_0];
	ld.param.u32 	%r3, [_Z22ycbcr_to_rgb_c3_kernelILb0EEvPKhiPhiii_param_1];
	ld.param.u64 	%rd2, [_Z22ycbcr_to_rgb_c3_kernelILb0EEvPKhiPhiii_param_2];
	ld.param.u32 	%r4, [_Z22ycbcr_to_rgb_c3_kernelILb0EEvPKhiPhiii_param_3];
	ld.param.u32 	%r5, [_Z22ycbcr_to_rgb_c3_kernelILb0EEvPKhiPhiii_param_4];
	ld.param.u32 	%r6, [_Z22ycbcr_to_rgb_c3_kernelILb0EEvPKhiPhiii_param_5];
	mov.u32 	%r8, %ctaid.x;
	mov.u32 	%r9, %ntid.x;
	mov.u32 	%r10, %tid.x;
	mad.lo.s32 	%r1, %r8, %r9, %r10;
	mov.u32 	%r11, %ctaid.y;
	mov.u32 	%r12, %ntid.y;
	mov.u32 	%r13, %tid.y;
	mad.lo.s32 	%r14, %r11, %r12, %r13;
	setp.ge.s32 	%p1, %r1, %r5;
	setp.ge.s32 	%p2, %r14, %r6;
	or.pred  	%p3, %p1, %p2;
	@%p3 bra 	$L__BB25_2;
	cvta.to.global.u64 	%rd3, %rd1;
	cvta.to.global.u64 	%rd4, %rd2;
	mul.lo.s32 	%r15, %r3, %r14;
	cvt.s64.s32 	%rd5, %r15;
	mul.lo.s32 	%r16, %r4, %r14;
	cvt.s64.s32 	%rd6, %r16;
	mul.lo.s32 	%r17, %r1, 3;
	cvt.s64.s32 	%rd7, %r17;
	add.s64 	%rd8, %rd5, %rd7;
	add.s64 	%rd9, %rd3, %rd8;
	ld.global.u8 	%rs1, [%rd9];
	ld.global.u8 	%rs2, [%rd9+1];
	ld.global.u8 	%rs3, [%rd9+2];
	cvt.rn.f64.u16 	%fd1, %rs1;
	add.f64 	%fd2, %fd1, 0dC030000000000000;
	mul.f64 	%fd3, %fd2, 0d3FF29FBE76C8B439;
	cvt.rn.f64.u16 	%fd4, %rs3;
	add.f64 	%fd5, %fd4, 0dC060000000000000;
	cvt.rn.f64.u16 	%fd6, %rs2;
	add.f64 	%fd7, %fd6, 0dC060000000000000;
	fma.rn.f64 	%fd8, %fd5, 0d3FF989374BC6A7F0, %fd3;
	fma.rn.f64 	%fd9, %fd5, 0dBFEA04189374BC6A, %fd3;
	fma.rn.f64 	%fd10, %fd7, 0dBFD916872B020C4A, %fd9;
	fma.rn.f64 	%fd11, %fd7, 0d400022D0E5604189, %fd3;
	setp.lt.f64 	%p4, %fd8, 0d0000000000000000;
	setp.gt.f64 	%p5, %fd8, 0d406FE00000000000;
	selp.f64 	%fd12, 0d406FE00000000000, %fd8, %p5;
	selp.f64 	%fd13, 0d0000000000000000, %fd12, %p4;
	cvt.rzi.u32.f64 	%r18, %fd13;
	setp.lt.f64 	%p6, %fd10, 0d0000000000000000;
	setp.gt.f64 	%p7, %fd10, 0d406FE00000000000;
	selp.f64 	%fd14, 0d406FE00000000000, %fd10, %p7;
	selp.f64 	%fd15, 0d0000000000000000, %fd14, %p6;
	cvt.rzi.u32.f64 	%r19, %fd15;
	setp.lt.f64 	%p8, %fd11, 0d0000000000000000;
	setp.gt.f64 	%p9, %fd11, 0d406FE00000000000;
	selp.f64 	%fd16, 0d406FE00000000000, %fd11, %p9;
	selp.f64 	%fd17, 0d0000000000000000, %fd16, %p8;
	cvt.rzi.u32.f64 	%r20, %fd17;
	add.s64 	%rd10, %rd6, %rd7;
	add.s64 	%rd11, %rd4, %rd10;
	st.global.u8 	[%rd11], %r18;
	st.global.u8 	[%rd11+1], %r19;
	st.global.u8 	[%rd11+2], %r20;
$L__BB25_2:
	ret;

}
	// .globl	_Z23ycbcr_to_rgb_ac4_kernelILb0EEvPKhiPhiii
.visible .entry _Z23ycbcr_to_rgb_ac4_kernelILb0EEvPKhiPhiii(
	.param .u64 .ptr .align 1 _Z23ycbcr_to_rgb_ac4_kernelILb0EEvPKhiPhiii_param_0,
	.param .u32 _Z23ycbcr_to_rgb_ac4_kernelILb0EEvPKhiPhiii_param_1,
	.param .u64 .ptr .align 1 _Z23ycbcr_to_rgb_ac4_kernelILb0EEvPKhiPhiii_param_2,
	.param .u32 _Z23ycbcr_to_rgb_ac4_kernelILb0EEvPKhiPhiii_param_3,
	.param .u32 _Z23ycbcr_to_rgb_ac4_kernelILb0EEvPKhiPhiii_param_4,
	.param .u32 _Z23ycbcr_to_rgb_ac4_kernelILb0EEvPKhiPhiii_param_5
)
{
	.reg .pred 	%p<10>;
	.reg .b16 	%rs<5>;
	.reg .b32 	%r<21>;
	.reg .b64 	%rd<12>;
	.reg .b64 	%fd<18>;

	ld.param.u64 	%rd1, [_Z23ycbcr_to_rgb_ac4_kernelILb0EEvPKhiPhiii_param_0];
	ld.param.u32 	%r3, [_Z23ycbcr_to_rgb_ac4_kernelILb0EEvPKhiPhiii_param_1];
	ld.param.u64 	%rd2, [_Z23ycbcr_to_rgb_ac4_kernelILb0EEvPKhiPhiii_param_2];
	ld.param.u32 	%r4, [_Z23ycbcr_to_rgb_ac4_kernelILb0EEvPKhiPhiii_param_3];
	ld.param.u32 	%r5, [_Z23ycbcr_to_rgb_ac4_kernelILb0EEvPKhiPhiii_param_4];
	ld.param.u32 	%r6, [_Z23ycbcr_to_rgb_ac4_kernelILb0EEvPKhiPhiii_param_5];
	mov.u32 	%r8, %ctaid.x;
	mov.u32 	%r9, %ntid.x;
	mov.u32 	%r10, %tid.x;
	mad.lo.s32 	%r1, %r8, %r9, %r10;
	mov.u32 	%r11, %ctaid.y;
	mov.u32 	%r12, %ntid.y;
	mov.u32 	%r13, %tid.y;
	mad.lo.s32 	%r14, %r11, %r12, %r13;
	setp.ge.s32 	%p1, %r1, %r5;
	setp.ge.s32 	%p2, %r14, %r6;
	or.pred  	%p3, %p1, %p2;
	@%p3 bra 	$L__BB26_2;
	cvta.to.global.u64 	%rd3, %rd1;
	cvta.to.global.u64 	%rd4, %rd2;
	mul.lo.s32 	%r15, %r3, %r14;
	cvt.s64.s32 	%rd5, %r15;
	mul.lo.s32 	%r16, %r4, %r14;
	cvt.s64.s32 	%rd6, %r16;
	shl.b32 	%r17, %r1, 2;
	cvt.s64.s32 	%rd7, %r17;
	add.s64 	%rd8, %rd5, %rd7;
	add.s64 	%rd9, %rd3, %rd8;
	ld.global.u8 	%rs1, [%rd9];
	ld.global.u8 	%rs2, [%rd9+1];
	ld.global.u8 	%rs3, [%rd9+2];
	cvt.rn.f64.u16 	%fd1, %rs1;
	add.f64 	%fd2, %fd1, 0dC030000000000000;
	mul.f64 	%fd3, %fd2, 0d3FF29FBE76C8B439;
	cvt.rn.f64.u16 	%fd4, %rs3;
	add.f64 	%fd5, %fd4, 0dC060000000000000;
	cvt.rn.f64.u16 	%fd6, %rs2;
	add.f64 	%fd7, %fd6, 0dC060000000000000;
	fma.rn.f64 	%fd8, %fd5, 0d3FF989374BC6A7F0, %fd3;
	fma.rn.f64 	%fd9, %fd5, 0dBFEA04189374BC6A, %fd3;
	fma.rn.f64 	%fd10, %fd7, 0dBFD916872B020C4A, %fd9;
	fma.rn.f64 	%fd11, %fd7, 0d400022D0E5604189, %fd3;
	setp.lt.f64 	%p4, %fd8, 0d0000000000000000;
	setp.gt.f64 	%p5, %fd8, 0d406FE00000000000;
	selp.f64 	%fd12, 0d406FE00000000000, %fd8, %p5;
	selp.f64 	%fd13, 0d0000000000000000, %fd12, %p4;
	cvt.rzi.u32.f64 	%r18, %fd13;
	setp.lt.f64 	%p6, %fd10, 0d0000000000000000;
	setp.gt.f64 	%p7, %fd10, 0d406FE00000000000;
	selp.f64 	%fd14, 0d406FE00000000000, %fd10, %p7;
	selp.f64 	%fd15, 0d0000000000000000, %fd14, %p6;
	cvt.rzi.u32.f64 	%r19, %fd15;
	setp.lt.f64 	%p8, %fd11, 0d0000000000000000;
	setp.gt.f64 	%p9, %fd11, 0d406FE00000000000;
	selp.f64 	%fd16, 0d406FE00000000000, %fd11, %p9;
	selp.f64 	%fd17, 0d0000000000000000, %fd16, %p8;
	cvt.rzi.u32.f64 	%r20, %fd17;
	add.s64 	%rd10, %rd6, %rd7;
	add.s64 	%rd11, %rd4, %rd10;
	st.global.u8 	[%rd11], %r18;
	st.global.u8 	[%rd11+1], %r19;
	st.global.u8 	[%rd11+2], %r20;
	mov.b16 	%rs4, 0;
	st.global.u8 	[%rd11+3], %rs4;
$L__BB26_2:
	ret;

}
	// .globl	_Z24ycbcr_to_rgb_p3c3_kernelILb0EEvPKhiS1_S1_Phiii
.visible .entry _Z24ycbcr_to_rgb_p3c3_kernelILb0EEvPKhiS1_S1_Phiii(
	.param .u64 .ptr .align 1 _Z24ycbcr_to_rgb_p3c3_kernelILb0EEvPKhiS1_S1_Phiii_param_0,
	.param .u32 _Z24ycbcr_to_rgb_p3c3_kernelILb0EEvPKhiS1_S1_Phiii_param_1,
	.param .u64 .ptr .align 1 _Z24ycbcr_to_rgb_p3c3_kernelILb0EEvPKhiS1_S1_Phiii_param_2,
	.param .u64 .ptr .align 1 _Z24ycbcr_to_rgb_p3c3_kernelILb0EEvPKhiS1_S1_Phiii_param_3,
	.param .u64 .ptr .align 1 _Z24ycbcr_to_rgb_p3c3_kernelILb0EEvPKhiS1_S1_Phiii_param_4,
	.param .u32 _Z24ycbcr_to_rgb_p3c3_kernelILb0EEvPKhiS1_S1_Phiii_param_5,
	.param .u32 _Z24ycbcr_to_rgb_p3c3_kernelILb0EEvPKhiS1_S1_Phiii_param_6,
	.param .u32 _Z24ycbcr_to_rgb_p3c3_kernelILb0EEvPKhiS1_S1_Phiii_param_7
)
{
	.reg .pred 	%p<10>;
	.reg .b16 	%rs<4>;
	.reg .b32 	%r<21>;
	.reg .b64 	%rd<19>;
	.reg .b64 	%fd<18>;

	ld.param.u64 	%rd1, [_Z24ycbcr_to_rgb_p3c3_kernelILb0EEvPKhiS1_S1_Phiii_param_0];
	ld.param.u32 	%r3, [_Z24ycbcr_to_rgb_p3c3_kernelILb0EEvPKhiS1_S1_Phiii_param_1];
	ld.param.u64 	%rd2, [_Z24ycbcr_to_rgb_p3c3_kernelILb0EEvPKhiS1_S1_Phiii_param_2];
	ld.param.u64 	%rd3, [_Z24ycbcr_to_rgb_p3c3_kernelILb0EEvPKhiS1_S1_Phiii_param_3];
	ld.param.u64 	%rd4, [_Z24ycbcr_to_rgb_p3c3_kernelILb0EEvPKhiS1_S1_Phiii_param_4];
	ld.param.u32 	%r4, [_Z24ycbcr_to_rgb_p3c3_kernelILb0EEvPKhiS1_S1_Phiii_param_5];
	ld.param.u32 	%r5, [_Z24ycbcr_to_rgb_p3c3_kernelILb0EEvPKhiS1_S1_Phiii_param_6];
	ld.param.u32 	%r6, [_Z24ycbcr_to_rgb_p3c3_kernelILb0EEvPKhiS1_S1_Phiii_param_7];
	mov.u32 	%r8, %ctaid.x;
	mov.u32 	%r9, %ntid.x;
	mov.u32 	%r10, %tid.x;
	mad.lo.s32 	%r1, %r8, %r9, %r10;
	mov.u32 	%r11, %ctaid.y;
	mov.u32 	%r12, %ntid.y;
	mov.u32 	%r13, %tid.y;
	mad.lo.s32 	%r14, %r11, %r12, %r13;
	setp.ge.s32 	%p1, %r1, %r5;
	setp.ge.s32 	%p2, %r14, %r6;
	or.pred  	%p3, %p1, %p2;
	@%p3 bra 	$L__BB27_2;
	cvta.to.global.u64 	%rd5, %rd1;
	cvta.to.global.u64 	%rd6, %rd2;
	cvta.to.global.u64 	%rd7, %rd3;
	cvta.to.global.u64 	%rd8, %rd4;
	mul.lo.s32 	%r15, %r3, %r14;
	cvt.s64.s32 	%rd9, %r15;
	mul.lo.s32 	%r16, %r4, %r14;
	cvt.s64.s32 	%rd10, %r16;
	cvt.s64.s32 	%rd11, %r1;
	add.s64 	%rd12, %rd9, %rd11;
	add.s64 	%rd13, %rd5, %rd12;
	ld.global.u8 	%rs1, [%rd13];
	add.s64 	%rd14, %rd6, %rd12;
	ld.global.u8 	%rs2, [%rd14];
	add.s64 	%rd15, %rd7, %rd12;
	ld.global.u8 	%rs3, [%rd15];
	cvt.rn.f64.u16 	%fd1, %rs1;
	add.f64 	%fd2, %fd1, 0dC030000000000000;
	mul.f64 	%fd3, %fd2, 0d3FF29FBE76C8B439;
	cvt.rn.f64.u16 	%fd4, %rs3;
	add.f64 	%fd5, %fd4, 0dC060000000000000;
	cvt.rn.f64.u16 	%fd6, %rs2;
	add.f64 	%fd7, %fd6, 0dC060000000000000;
	fma.rn.f64 	%fd8, %fd5, 0d3FF989374BC6A7F0, %fd3;
	fma.rn.f64 	%fd9, %fd5, 0dBFEA04189374BC6A, %fd3;
	fma.rn.f64 	%fd10, %fd7, 0dBFD916872B020C4A, %fd9;
	fma.rn.f64 	%fd11, %fd7, 0d400022D0E5604189, %fd3;
	setp.lt.f64 	%p4, %fd8, 0d0000000000000000;
	setp.gt.f64 	%p5, %fd8, 0d406FE00000000000;
	selp.f64 	%fd12, 0d406FE00000000000, %fd8, %p5;
	selp.f64 	%fd13, 0d0000000000000000, %fd12, %p4;
	cvt.rzi.u32.f64 	%r17, %fd13;
	setp.lt.f64 	%p6, %fd10, 0d0000000000000000;
	setp.gt.f64 	%p7, %fd10, 0d406FE00000000000;
	selp.f64 	%fd14, 0d406FE00000000000, %fd10, %p7;
	selp.f64 	%fd15, 0d0000000000000000, %fd14, %p6;
	cvt.rzi.u32.f64 	%r18, %fd15;
	setp.lt.f64 	%p8, %fd11, 0d0000000000000000;
	setp.gt.f64 	%p9, %fd11, 0d406FE00000000000;
	selp.f64 	%fd16, 0d406FE00000000000, %fd11, %p9;
	selp.f64 	%fd17, 0d0000000000000000, %fd16, %p8;
	cvt.rzi.u32.f64 	%r19, %fd17;
	mul.lo.s32 	%r20, %r1, 3;
	cvt.s64.s32 	%rd16, %r20;
	add.s64 	%rd17, %rd10, %rd16;
	add.s64 	%rd18, %rd8, %rd17;
	st.global.u8 	[%rd18], %r17;
	st.global.u8 	[%rd18+1], %r18;
	st.global.u8 	[%rd18+2], %r19;
$L__BB27_2:
	ret;

}
	// .globl	_Z22ycbcr_to_rgb_p3_kernelILb0EEvPKhS1_S1_iPhS2_S2_iii
.visible .entry _Z22ycbcr_to_rgb_p3_kernelILb0EEvPKhS1_S1_iPhS2_S2_iii(
	.param .u64 .ptr .align 1 _Z22ycbcr_to_rgb_p3_kernelILb0EEvPKhS1_S1_iPhS2_S2_iii_param_0,
	.param .u64 .ptr .align 1 _Z22ycbcr_to_rgb_p3_kernelILb0EEvPKhS1_S1_iPhS2_S2_iii_param_1,
	.param .u64 .ptr .align 1 _Z22ycbcr_to_rgb_p3_kernelILb0EEvPKhS1_S1_iPhS2_S2_iii_param_2,
	.param .u32 _Z22ycbcr_to_rgb_p3_kernelILb0EEvPKhS1_S1_iPhS2_S2_iii_param_3,
	.param .u64 .ptr .align 1 _Z22ycbcr_to_rgb_p3_kernelILb0EEvPKhS1_S1_iPhS2_S2_iii_param_4,
	.param .u64 .ptr .align 1 _Z22ycbcr_to_rgb_p3_kernelILb0EEvPKhS1_S1_iPhS2_S2_iii_param_5,
	.param .u64 .ptr .align 1 _Z22ycbcr_to_rgb_p3_kernelILb0EEvPKhS1_S1_iPhS2_S2_iii_param_6,
	.param .u32 _Z22ycbcr_to_rgb_p3_kernelILb0EEvPKhS1_S1_iPhS2_S2_iii_param_7,
	.param .u32 _Z22ycbcr_to_rgb_p3_kernelILb0EEvPKhS1_S1_iPhS2_S2_iii_param_8,
	.param .u32 _Z22ycbcr_to_rgb_p3_kernelILb0EEvPKhS1_S1_iPhS2_S2_iii_param_9
)
{
	.reg .pred 	%p<10>;
	.reg .b16 	%rs<4>;
	.reg .b32 	%r<20>;
	.reg .b64 	%rd<26>;
	.reg .b64 	%fd<18>;

	ld.param.u64 	%rd2, [_Z22ycbcr_to_rgb_p3_kernelILb0EEvPKhS1_S1_iPhS2_S2_iii_param_1];
	ld.param.u32 	%r3, [_Z22ycbcr_to_rgb_p3_kernelILb0EEvPKhS1_S1_iPhS2_S2_iii_param_3];
	ld.param.u64 	%rd4, [_Z22ycbcr_to_rgb_p3_kernelILb0EEvPKhS1_S1_iPhS2_S2_iii_param_4];
	ld.param.u64 	%rd5, [_Z22ycbcr_to_rgb_p3_kernelILb0EEvPKhS1_S1_iPhS2_S2_iii_param_5];
	ld.param.u64 	%rd6, [_Z22ycbcr_to_rgb_p3_kernelILb0EEvPKhS1_S1_iPhS2_S2_iii_param_6];
	ld.param.u32 	%r4, [_Z22ycbcr_to_rgb_p3_kernelILb0EEvPKhS1_S1_iPhS2_S2_iii_param_7];
	ld.param.u32 	%r5, [_Z22ycbcr_to_rgb_p3_kernelILb0EEvPKhS1_S1_iPhS2_S2_iii_param_8];
	ld.param.u32 	%r6, [_Z22ycbcr_to_rgb_p3_kernelILb0EEvPKhS1_S1_iPhS2_S2_iii_param_9];
	mov.u32 	%r8, %ctaid.x;
	mov.u32 	%r9, %ntid.x;
	mov.u32 	%r10, %tid.x;
	mad.lo.s32 	%r1, %r8, %r9, %r10;
	mov.u32 	%r11, %ctaid.y;
	mov.u32 	%r12, %ntid.y;
	mov.u32 	%r13, %tid.y;
	mad.lo.s32 	%r14, %r11, %r12, %r13;
	setp.ge.s32 	%p1, %r1, %r5;
	setp.ge.s32 	%p2, %r14, %r6;
	or.pred  	%p3, %p1, %p2;
	@%p3 bra 	$L__BB28_2;
	ld.param.u64 	%rd25, [_Z22ycbcr_to_rgb_p3_kernelILb0EEvPKhS1_S1_iPhS2_S2_iii_param_2];
	ld.param.u64 	%rd24, [_Z22ycbcr_to_rgb_p3_kernelILb0EEvPKhS1_S1_iPhS2_S2_iii_param_0];
	cvta.to.global.u64 	%rd7, %rd24;
	cvta.to.global.u64 	%rd8, %rd2;
	cvta.to.global.u64 	%rd9, %rd25;
	cvta.to.global.u64 	%rd10, %rd4;
	cvta.to.global.u64 	%rd11, %rd5;
	cvta.to.global.u64 	%rd12, %rd6;
	mul.lo.s32 	%r15, %r3, %r14;
	cvt.s64.s32 	%rd13, %r15;
	mul.lo.s32 	%r16, %r4, %r14;
	cvt.s64.s32 	%rd14, %r16;
	cvt.s64.s32 	%rd15, %r1;
	add.s64 	%rd16, %rd13, %rd15;
	add.s64 	%rd17, %rd7, %rd16;
	ld.global.u8 	%rs1, [%rd17];
	add.s64 	%rd18, %rd8, %rd16;
	ld.global.u8 	%rs2, [%rd18];
	add.s64 	%rd19, %rd9, %rd16;
	ld.global.u8 	%rs3, [%rd19];
	cvt.rn.f64.u16 	%fd1, %rs1;
	add.f64 	%fd2, %fd1, 0dC030000000000000;
	mul.f64 	%fd3, %fd2, 0d3FF29FBE76C8B439;
	cvt.rn.f64.u16 	%fd4, %rs3;
	add.f64 	%fd5, %fd4, 0dC060000000000000;
	cvt.rn.f64.u16 	%fd6, %rs2;
	add.f64 	%fd7, %fd6, 0dC060000000000000;
	fma.rn.f64 	%fd8, %fd5, 0d3FF989374BC6A7F0, %fd3;
	fma.rn.f64 	%fd9, %fd5, 0dBFEA04189374BC6A, %fd3;
	fma.rn.f64 	%fd10, %fd7, 0dBFD916872B020C4A, %fd9;
	fma.rn.f64 	%fd11, %fd7, 0d400022D0E5604189, %fd3;
	setp.lt.f64 	%p4, %fd8, 0d0000000000000000;
	setp.gt.f64 	%p5, %fd8, 0d406FE00000000000;
	selp.f64 	%fd12, 0d406FE00000000000, %fd8, %p5;
	selp.f64 	%fd13, 0d0000000000000000, %fd12, %p4;
	cvt.rzi.u32.f64 	%r17, %fd13;
	setp.lt.f64 	%p6, %fd10, 0d0000000000000000;
	setp.gt.f64 	%p7, %fd10, 0d406FE00000000000;
	selp.f64 	%fd14, 0d406FE00000000000, %fd10, %p7;
	selp.f64 	%fd15, 0d0000000000000000, %fd14, %p6;
	cvt.rzi.u32.f64 	%r18, %fd15;
	setp.lt.f64 	%p8, %fd11, 0d0000000000000000;
	setp.gt.f64 	%p9, %fd11, 0d406FE00000000000;
	selp.f64 	%fd16, 0d406FE00000000000, %fd11, %p9;
	selp.f64 	%fd17, 0d0000000000000000, %fd16, %p8;
	cvt.rzi.u32.f64 	%r19, %fd17;
	add.s64 	%rd20, %rd14, %rd15;
	add.s64 	%rd21, %rd10, %rd20;
	st.global.u8 	[%rd21], %r17;
	add.s64 	%rd22, %rd11, %rd20;
	st.global.u8 	[%rd22], %r18;
	add.s64 	%rd23, %rd12, %rd20;
	st.global.u8 	[%rd23], %r19;
$L__BB28_2:
	ret;

}
	// .globl	_Z24ycbcr_to_rgb_p3c4_kernelILb0EEvPKhiS1_S1_Phiiih
.visible .entry _Z24ycbcr_to_rgb_p3c4_kernelILb0EEvPKhiS1_S1_Phiiih(
	.param .u64 .ptr .align 1 _Z24ycbcr_to_rgb_p3c4_kernelILb0EEvPKhiS1_S1_Phiiih_param_0,
	.param .u32 _Z24ycbcr_to_rgb_p3c4_kernelILb0EEvPKhiS1_S1_Phiiih_param_1,
	.param .u64 .ptr .align 1 _Z24ycbcr_to_rgb_p3c4_kernelILb0EEvPKhiS1_S1_Phiiih_param_2,
	.param .u64 .ptr .align 1 _Z24ycbcr_to_rgb_p3c4_kernelILb0EEvPKhiS1_S1_Phiiih_param_3,
	.param .u64 .ptr .align 1 _Z24ycbcr_to_rgb_p3c4_kernelILb0EEvPKhiS1_S1_Phiiih_param_4,
	.param .u32 _Z24ycbcr_to_rgb_p3c4_kernelILb0EEvPKhiS1_S1_Phiiih_param_5,
	.param .u32 _Z24ycbcr_to_rgb_p3c4_kernelILb0EEvPKhiS1_S1_Phiiih_param_6,
	.param .u32 _Z24ycbcr_to_rgb_p3c4_kernelILb0EEvPKhiS1_S1_Phiiih_param_7,
	.param .u8 _Z24ycbcr_to_rgb_p3c4_kernelILb0EEvPKhiS1_S1_Phiiih_param_8
)
{
	.reg .pred 	%p<10>;
	.reg .b16 	%rs<5>;
	.reg .b32 	%r<21>;
	.reg .b64 	%rd<19>;
	.reg .b64 	%fd<18>;

	ld.param.u64 	%rd1, [_Z24ycbcr_to_rgb_p3c4_kernelILb0EEvPKhiS1_S1_Phiiih_param_0];
	ld.param.u32 	%r3, [_Z24ycbcr_to_rgb_p3c4_kernelILb0EEvPKhiS1_S1_Phiiih_param_1];
	ld.param.u64 	%rd2, [_Z24ycbcr_to_rgb_p3c4_kernelILb0EEvPKhiS1_S1_Phiiih_param_2];
	ld.param.u64 	%rd3, [_Z24ycbcr_to_rgb_p3c4_kernelILb0EEvPKhiS1_S1_Phiiih_param_3];
	ld.param.u64 	%rd4, [_Z24ycbcr_to_rgb_p3c4_kernelILb0EEvPKhiS1_S1_Phiiih_param_4];
	ld.param.u32 	%r4, [_Z24ycbcr_to_rgb_p3c4_kernelILb0EEvPKhiS1_S1_Phiiih_param_5];
	ld.param.u32 	%r5, [_Z24ycbcr_to_rgb_p3c4_kernelILb0EEvPKhiS1_S1_Phiiih_param_6];
	ld.param.u32 	%r6, [_Z24ycbcr_to_rgb_p3c4_kernelILb0EEvPKhiS1_S1_Phiiih_param_7];
	ld.param.u8 	%rs1, [_Z24ycbcr_to_rgb_p3c4_kernelILb0EEvPKhiS1_S1_Phiiih_param_8];
	mov.u32 	%r8, %ctaid.x;
	mov.u32 	%r9, %ntid.x;
	mov.u32 	%r10, %tid.x;
	mad.lo.s32 	%r1, %r8, %r9, %r10;
	mov.u32 	%r11, %ctaid.y;
	mov.u32 	%r12, %ntid.y;
	mov.u32 	%r13, %tid.y;
	mad.lo.s32 	%r14, %r11, %r12, %r13;
	setp.ge.s32 	%p1, %r1, %r5;
	setp.ge.s32 	%p2, %r14, %r6;
	or.pred  	%p3, %p1, %p2;
	@%p3 bra 	$L__BB29_2;
	cvta.to.global.u64 	%rd5, %rd1;
	cvta.to.global.u64 	%rd6, %rd2;
	cvta.to.global.u64 	%rd7, %rd3;
	cvta.to.global.u64 	%rd8, %rd4;
	mul.lo.s32 	%r15, %r3, %r14;
	cvt.s64.s32 	%rd9, %r15;
	mul.lo.s32 	%r16, %r4, %r14;
	cvt.s64.s32 	%rd10, %r16;
	cvt.s64.s32 	%rd11, %r1;
	add.s64 	%rd12, %rd9, %rd11;
	add.s64 	%rd13, %rd5, %rd12;
	ld.global.u8 	%rs2, [%rd13];
	add.s64 	%rd14, %rd6, %rd12;
	ld.global.u8 	%rs3, [%rd14];
	add.s64 	%rd15, %rd7, %rd12;
	ld.global.u8 	%rs4, [%rd15];
	cvt.rn.f64.u16 	%fd1, %rs2;
	add.f64 	%fd2, %fd1, 0dC030000000000000;
	mul.f64 	%fd3, %fd2, 0d3FF29FBE76C8B439;
	cvt.rn.f64.u16 	%fd4, %rs4;
	add.f64 	%fd5, %fd4, 0dC060000000000000;
	cvt.rn.f64.u16 	%fd6, %rs3;
	add.f64 	%fd7, %fd6, 0dC060000000000000;
	fma.rn.f64 	%fd8, %fd5, 0d3FF989374BC6A7F0, %fd3;
	fma.rn.f64 	%fd9, %fd5, 0dBFEA04189374BC6A, %fd3;
	fma.rn.f64 	%fd10, %fd7, 0dBFD916872B020C4A, %fd9;
	fma.rn.f64 	%fd11, %fd7, 0d400022D0E5604189, %fd3;
	setp.lt.f64 	%p4, %fd8, 0d0000000000000000;
	setp.gt.f64 	%p5, %fd8, 0d406FE00000000000;
	selp.f64 	%fd12, 0d406FE00000000000, %fd8, %p5;
	selp.f64 	%fd13, 0d0000000000000000, %fd12, %p4;
	cvt.rzi.u32.f64 	%r17, %fd13;
	setp.lt.f64 	%p6, %fd10, 0d0000000000000000;
	setp.gt.f64 	%p7, %fd10, 0d406FE00000000000;
	selp.f64 	%fd14, 0d406FE00000000000, %fd10, %p7;
	selp.f64 	%fd15, 0d0000000000000000, %fd14, %p6;
	cvt.rzi.u32.f64 	%r18, %fd15;
	setp.lt.f64 	%p8, %fd11, 0d0000000000000000;
	setp.gt.f64 	%p9, %fd11, 0d406FE00000000000;
	selp.f64 	%fd16, 0d406FE00000000000, %fd11, %p9;
	selp.f64 	%fd17, 0d0000000000000000, %fd16, %p8;
	cvt.rzi.u32.f64 	%r19, %fd17;
	shl.b32 	%r20, %r1, 2;
	cvt.s64.s32 	%rd16, %r20;
	add.s64 	%rd17, %rd10, %rd16;
	add.s64 	%rd18, %rd8, %rd17;
	st.global.u8 	[%rd18], %r17;
	st.global.u8 	[%rd18+1], %r18;
	st.global.u8 	[%rd18+2], %r19;
	st.global.u8 	[%rd18+3], %rs1;
$L__BB29_2:
	ret;

}
	// .globl	_Z24ycbcr_to_rgb_p3c3_kernelILb1EEvPKhiS1_S1_Phiii
.visible .entry _Z24ycbcr_to_rgb_p3c3_kernelILb1EEvPKhiS1_S1_Phiii(
	.param .u64 .ptr .align 1 _Z24ycbcr_to_rgb_p3c3_kernelILb1EEvPKhiS1_S1_Phiii_param_0,
	.param .u32 _Z24ycbcr_to_rgb_p3c3_kernelILb1EEvPKhiS1_S1_Phiii_param_1,
	.param .u64 .ptr .align 1 _Z24ycbcr_to_rgb_p3c3_kernelILb1EEvPKhiS1_S1_Phiii_param_2,
	.param .u64 .ptr .align 1 _Z24ycbcr_to_rgb_p3c3_kernelILb1EEvPKhiS1_S1_Phiii_param_3,
	.param .u64 .ptr .align 1 _Z24ycbcr_to_rgb_p3c3_kernelILb1EEvPKhiS1_S1_Phiii_param_4,
	.param .u32 _Z24ycbcr_to_rgb_p3c3_kernelILb1EEvPKhiS1_S1_Phiii_param_5,
	.param .u32 _Z24ycbcr_to_rgb_p3c3_kernelILb1EEvPKhiS1_S1_Phiii_param_6,
	.param .u32 _Z24ycbcr_to_rgb_p3c3_kernelILb1EEvPKhiS1_S1_Phiii_param_7
)
{
	.reg .pred 	%p<10>;
	.reg .b16 	%rs<4>;
	.reg .b32 	%r<21>;
	.reg .b64 	%rd<19>;
	.reg .b64 	%fd<18>;

	ld.param.u64 	%rd1, [_Z24ycbcr_to_rgb_p3c3_kernelILb1EEvPKhiS1_S1_Phiii_param_0];
	ld.param.u32 	%r3, [_Z24ycbcr_to_rgb_p3c3_kernelILb1EEvPKhiS1_S1_Phiii_param_1];
	ld.param.u64 	%rd2, [_Z24ycbcr_to_rgb_p3c3_kernelILb1EEvPKhiS1_S1_Phiii_param_2];
	ld.param.u64 	%rd3, [_Z24ycbcr_to_rgb_p3c3_kernelILb1EEvPKhiS1_S1_Phiii_param_3];
	ld.param.u64 	%rd4, [_Z24ycbcr_to_rgb_p3c3_kernelILb1EEvPKhiS1_S1_Phiii_param_4];
	ld.param.u32 	%r4, [_Z24ycbcr_to_rgb_p3c3_kernelILb1EEvPKhiS1_S1_Phiii_param_5];
	ld.param.u32 	%r5, [_Z24ycbcr_to_rgb_p3c3_kernelILb1EEvPKhiS1_S1_Phiii_param_6];
	ld.param.u32 	%r6, [_Z24ycbcr_to_rgb_p3c3_kernelILb1EEvPKhiS1_S1_Phiii_param_7];
	mov.u32 	%r8, %ctaid.x;
	mov.u32 	%r9, %ntid.x;
	mov.u32 	%r10, %tid.x;
	mad.lo.s32 	%r1, %r8, %r9, %r10;
	mov.u32 	%r11, %ctaid.y;
	mov.u32 	%r12, %ntid.y;
	mov.u32 	%r13, %tid.y;
	mad.lo.s32 	%r14, %r11, %r12, %r13;
	setp.ge.s32 	%p1, %r1, %r5;
	setp.ge.s32 	%p2, %r14, %r6;
	or.pred  	%p3, %p1, %p2;
	@%p3 bra 	$L__BB30_2;
	cvta.to.global.u64 	%rd5, %rd1;
	cvta.to.global.u64 	%rd6, %rd2;
	cvta.to.global.u64 	%rd7, %rd3;
	cvta.to.global.u64 	%rd8, %rd4;
	mul.lo.s32 	%r15, %r3, %r14;
	cvt.s64.s32 	%rd9, %r15;
	mul.lo.s32 	%r16, %r4, %r14;
	cvt.s64.s32 	%rd10, %r16;
	cvt.s64.s32 	%rd11, %r1;
	add.s64 	%rd12, %rd9, %rd11;
	add.s64 	%rd13, %rd5, %rd12;
	ld.global.u8 	%rs1, [%rd13];
	add.s64 	%rd14, %rd6, %rd12;
	ld.global.u8 	%rs2, [%rd14];
	add.s64 	%rd15, %rd7, %rd12;
	ld.global.u8 	%rs3, [%rd15];
	cvt.rn.f64.u16 	%fd1, %rs1;
	add.f64 	%fd2, %fd1, 0dC030000000000000;
	mul.f64 	%fd3, %fd2, 0d3FF29FBE76C8B439;
	cvt.rn.f64.u16 	%fd4, %rs3;
	add.f64 	%fd5, %fd4, 0dC060000000000000;
	cvt.rn.f64.u16 	%fd6, %rs2;
	add.f64 	%fd7, %fd6, 0dC060000000000000;
	fma.rn.f64 	%fd8, %fd5, 0d3FF989374BC6A7F0, %fd3;
	fma.rn.f64 	%fd9, %fd5, 0dBFEA04189374BC6A, %fd3;
	fma.rn.f64 	%fd10, %fd7, 0dBFD916872B020C4A, %fd9;
	fma.rn.f64 	%fd11, %fd7, 0d400022D0E5604189, %fd3;
	setp.lt.f64 	%p4, %fd8, 0d0000000000000000;
	setp.gt.f64 	%p5, %fd8, 0d406FE00000000000;
	selp.f64 	%fd12, 0d406FE00000000000, %fd8, %p5;
	selp.f64 	%fd13, 0d0000000000000000, %fd12, %p4;
	cvt.rzi.u32.f64 	%r17, %fd13;
	setp.lt.f64 	%p6, %fd10, 0d0000000000000000;
	setp.gt.f64 	%p7, %fd10, 0d406FE00000000000;
	selp.f64 	%fd14, 0d406FE00000000000, %fd10, %p7;
	selp.f64 	%fd15, 0d0000000000000000, %fd14, %p6;
	cvt.rzi.u32.f64 	%r18, %fd15;
	setp.lt.f64 	%p8, %fd11, 0d0000000000000000;
	setp.gt.f64 	%p9, %fd11, 0d406FE00000000000;
	selp.f64 	%fd16, 0d406FE00000000000, %fd11, %p9;
	selp.f64 	%fd17, 0d0000000000000000, %fd16, %p8;
	cvt.rzi.u32.f64 	%r19, %fd17;
	mul.lo.s32 	%r20, %r1, 3;
	cvt.s64.s32 	%rd16, %r20;
	add.s64 	%rd17, %rd10, %rd16;
	add.s64 	%rd18, %rd8, %rd17;
	st.global.u8 	[%rd18], %r19;
	st.global.u8 	[%rd18+1], %r18;
	st.global.u8 	[%rd18+2], %r17;
$L__BB30_2:
	ret;

}
	// .globl	_Z24ycbcr_to_rgb_p3c4_kernelILb1EEvPKhiS1_S1_Phiiih
.visible .entry _Z24ycbcr_to_rgb_p3c4_kernelILb1EEvPKhiS1_S1_Phiiih(
	.param .u64 .ptr .align 1 _Z24ycbcr_to_rgb_p3c4_kernelILb1EEvPKhiS1_S1_Phiiih_param_0,
	.param .u32 _Z24ycbcr_to_rgb_p3c4_kernelILb1EEvPKhiS1_S1_Phiiih_param_1,
	.param .u64 .ptr .align 1 _Z24ycbcr_to_rgb_p3c4_kernelILb1EEvPKhiS1_S1_Phiiih_param_2,
	.param .u64 .ptr .align 1 _Z24ycbcr_to_rgb_p3c4_kernelILb1EEvPKhiS1_S1_Phiiih_param_3,
	.param .u64 .ptr .align 1 _Z24ycbcr_to_rgb_p3c4_kernelILb1EEvPKhiS1_S1_Phiiih_param_4,
	.param .u32 _Z24ycbcr_to_rgb_p3c4_kernelILb1EEvPKhiS1_S1_Phiiih_param_5,
	.param .u32 _Z24ycbcr_to_rgb_p3c4_kernelILb1EEvPKhiS1_S1_Phiiih_param_6,
	.param .u32 _Z24ycbcr_to_rgb_p3c4_kernelILb1EEvPKhiS1_S1_Phiiih_param_7,
	.param .u8 _Z24ycbcr_to_rgb_p3c4_kernelILb1EEvPKhiS1_S1_Phiiih_param_8
)
{
	.reg .pred 	%p<10>;
	.reg .b16 	%rs<5>;
	.reg .b32 	%r<21>;
	.reg .b64 	%rd<19>;
	.reg .b64 	%fd<18>;

	ld.param.u64 	%rd1, [_Z24ycbcr_to_rgb_p3c4_kernelILb1EEvPKhiS1_S1_Phiiih_param_0];
	ld.param.u32 	%r3, [_Z24ycbcr_to_rgb_p3c4_kernelILb1EEvPKhiS1_S1_Phiiih_param_1];
	ld.param.u64 	%rd2, [_Z24ycbcr_to_rgb_p3c4_kernelILb1EEvPKhiS1_S1_Phiiih_param_2];
	ld.param.u64 	%rd3, [_Z24ycbcr_to_rgb_p3c4_kernelILb1EEvPKhiS1_S1_Phiiih_param_3];
	ld.param.u64 	%rd4, [_Z24ycbcr_to_rgb_p3c4_kernelILb1EEvPKhiS1_S1_Phiiih_param_4];
	ld.param.u32 	%r4, [_Z24ycbcr_to_rgb_p3c4_kernelILb1EEvPKhiS1_S1_Phiiih_param_5];
	ld.param.u32 	%r5, [_Z24ycbcr_to_rgb_p3c4_kernelILb1EEvPKhiS1_S1_Phiiih_param_6];
	ld.param.u32 	%r6, [_Z24ycbcr_to_rgb_p3c4_kernelILb1EEvPKhiS1_S1_Phiiih_param_7];
	ld.param.u8 	%rs1, [_Z24ycbcr_to_rgb_p3c4_kernelILb1EEvPKhiS1_S1_Phiiih_param_8];
	mov.u32 	%r8, %ctaid.x;
	mov.u32 	%r9, %ntid.x;
	mov.u32 	%r10, %tid.x;
	mad.lo.s32 	%r1, %r8, %r9, %r10;
	mov.u32 	%r11, %ctaid.y;
	mov.u32 	%r12, %ntid.y;
	mov.u32 	%r13, %tid.y;
	mad.lo.s32 	%r14, %r11, %r12, %r13;
	setp.ge.s32 	%p1, %r1, %r5;
	setp.ge.s32 	%p2, %r14, %r6;
	or.pred  	%p3, %p1, %p2;
	@%p3 bra 	$L__BB31_2;
	cvta.to.global.u64 	%rd5, %rd1;
	cvta.to.global.u64 	%rd6, %rd2;
	cvta.to.global.u64 	%rd7, %rd3;
	cvta.to.global.u64 	%rd8, %rd4;
	mul.lo.s32 	%r15, %r3, %r14;
	cvt.s64.s32 	%rd9, %r15;
	mul.lo.s32 	%r16, %r4, %r14;
	cvt.s64.s32 	%rd10, %r16;
	cvt.s64.s32 	%rd11, %r1;
	add.s64 	%rd12, %rd9, %rd11;
	add.s64 	%rd13, %rd5, %rd12;
	ld.global.u8 	%rs2, [%rd13];
	add.s64 	%rd14, %rd6, %rd12;
	ld.global.u8 	%rs3, [%rd14];
	add.s64 	%rd15, %rd7, %rd12;
	ld.global.u8 	%rs4, [%rd15];
	cvt.rn.f64.u16 	%fd1, %rs2;
	add.f64 	%fd2, %fd1, 0dC030000000000000;
	mul.f64 	%fd3, %fd2, 0d3FF29FBE76C8B439;
	cvt.rn.f64.u16 	%fd4, %rs4;
	add.f64 	%fd5, %fd4, 0dC060000000000000;
	cvt.rn.f64.u16 	%fd6, %rs3;
	add.f64 	%fd7, %fd6, 0dC060000000000000;
	fma.rn.f64 	%fd8, %fd5, 0d3FF989374BC6A7F0, %fd3;
	fma.rn.f64 	%fd9, %fd5, 0dBFEA04189374BC6A, %fd3;
	fma.rn.f64 	%fd10, %fd7, 0dBFD916872B020C4A, %fd9;
	fma.rn.f64 	%fd11, %fd7, 0d400022D0E5604189, %fd3;
	setp.lt.f64 	%p4, %fd8, 0d0000000000000000;
	setp.gt.f64 	%p5, %fd8, 0d406FE00000000000;
	selp.f64 	%fd12, 0d406FE00000000000, %fd8, %p5;
	selp.f64 	%fd13, 0d0000000000000000, %fd12, %p4;
	cvt.rzi.u32.f64 	%r17, %fd13;
	setp.lt.f64 	%p6, %fd10, 0d0000000000000000;
	setp.gt.f64 	%p7, %fd10, 0d406FE00000000000;
	selp.f64 	%fd14, 0d406FE00000000000, %fd10, %p7;
	selp.f64 	%fd15, 0d0000000000000000, %fd14, %p6;
	cvt.rzi.u32.f64 	%r18, %fd15;
	setp.lt.f64 	%p8, %fd11, 0d0000000000000000;
	setp.gt.f64 	%p9, %fd11, 0d406FE00000000000;
	selp.f64 	%fd16, 0d406FE00000000000, %fd11, %p9;
	selp.f64 	%fd17, 0d0000000000000000, %fd16, %p8;
	cvt.rzi.u32.f64 	%r19, %fd17;
	shl.b32 	%r20, %r1, 2;
	cvt.s64.s32 	%rd16, %r20;
	add.s64 	%rd17, %rd10, %rd16;
	add.s64 	%rd18, %rd8, %rd17;
	st.global.u8 	[%rd18], %r19;
	st.global.u8 	[%rd18+1], %r18;
	st.global.u8 	[%rd18+2], %r17;
	st.global.u8 	[%rd18+3], %rs1;
$L__BB31_2:
	ret;

}


// ===== COMPILED SASS (sm_100) =====

	.target	sm_100

	.elftype	@"ET_EXEC"


//--------------------- .note.nv.tkinfo           --------------------------
	.section	.note.nv.tkinfo,"",@"SHT_NOTE"
	.sectionflags	@"SHF_NOTE_NV_TKINFO"
	.tkinfo
        /*0018*/ 	.word	0x00000002
        /*0030*/ 	.string	""
        /*0030*/ 	.string	"ptxas"
        /*0030*/ 	.string	"Cuda compilation tools, release 13.0, V13.0.88"
        /*0030*/ 	.string	"Build cuda_13.0.r13.0/compiler.36424714_0"
        /*0030*/ 	.string	"-arch sm_100 -m 64 "



//--------------------- .note.nv.cuinfo           --------------------------
	.section	.note.nv.cuinfo,"",@"SHT_NOTE"
	.sectionflags	@"SHF_NOTE_NV_CUINFO"
        /*0018*/ 	.short	0x0002
        /*001a*/ 	.short	0x0064
        /*001c*/ 	.short	0x0082
	.zero		2


//--------------------- .nv.info                  --------------------------
	.section	.nv.info,"",@"SHT_CUDA_INFO"
	.align	4


	//----- nvinfo : EIATTR_REGCOUNT
	.align		4
        /*0000*/ 	.byte	0x04, 0x2f
        /*0002*/ 	.short	(.L_1 - .L_0)
	.align		4
.L_0:
        /*0004*/ 	.word	index@(_Z20rgb_to_yuv_p3_kernelPKhS0_S0_iPhS1_S1_iii)
        /*0008*/ 	.word	0x00000012


	//----- nvinfo : EIATTR_FRAME_SIZE
	.align		4
.L_1:
        /*000c*/ 	.byte	0x04, 0x11
        /*000e*/ 	.short	(.L_3 - .L_2)
	.align		4
.L_2:
        /*0010*/ 	.word	index@(_Z20rgb_to_yuv_p3_kernelPKhS0_S0_iPhS1_S1_iii)
        /*0014*/ 	.word	0x00000000


	//----- nvinfo : EIATTR_REGCOUNT
	.align		4
.L_3:
        /*0018*/ 	.byte	0x04, 0x2f
        /*001a*/ 	.short	(.L_5 - .L_4)
	.align		4
.L_4:
        /*001c*/ 	.word	index@(_Z22rgb_to_ycbcr_p3_kernelPKhS0_S0_iPhS1_S1_iii)
        /*0020*/ 	.word	0x00000014


	//----- nvinfo : EIATTR_FRAME_SIZE
	.align		4
.L_5:
        /*0024*/ 	.byte	0x04, 0x11
        /*0026*/ 	.short	(.L_7 - .L_6)
	.align		4
.L_6:
        /*0028*/ 	.word	index@(_Z22rgb_to_ycbcr_p3_kernelPKhS0_S0_iPhS1_S1_iii)
        /*002c*/ 	.word	0x00000000


	//----- nvinfo : EIATTR_REGCOUNT
	.align		4
.L_7:
        /*0030*/ 	.byte	0x04, 0x2f
        /*0032*/ 	.short	(.L_9 - .L_8)
	.align		4
.L_8:
        /*0034*/ 	.word	index@(_Z20rgb_to_yuv_c3_kernelILb0EEvPKhiPhiii)
        /*0038*/ 	.word	0x0000000e


	//----- nvinfo : EIATTR_FRAME_SIZE
	.align		4
.L_9:
        /*003c*/ 	.byte	0x04, 0x11
        /*003e*/ 	.short	(.L_11 - .L_10)
	.align		4
.L_10:
        /*0040*/ 	.word	index@(_Z20rgb_to_yuv_c3_kernelILb0EEvPKhiPhiii)
        /*0044*/ 	.word	0x00000000


	//----- nvinfo : EIATTR_REGCOUNT
	.align		4
.L_11:
        /*0048*/ 	.byte	0x04, 0x2f
        /*004a*/ 	.short	(.L_13 - .L_12)
	.align		4
.L_12:
        /*004c*/ 	.word	index@(_Z21rgb_to_yuv_ac4_kernelILb0EEvPKhiPhiii)
        /*0050*/ 	.word	0x0000000e


	//----- nvinfo : EIATTR_FRAME_SIZE
	.align		4
.L_13:
        /*0054*/ 	.byte	0x04, 0x11
        /*0056*/ 	.short	(.L_15 - .L_14)
	.align		4
.L_14:
        /*0058*/ 	.word	index@(_Z21rgb_to_yuv_ac4_kernelILb0EEvPKhiPhiii)
        /*005c*/ 	.word	0x00000000


	//----- nvinfo : EIATTR_REGCOUNT
	.align		4
.L_15:
        /*0060*/ 	.byte	0x04, 0x2f
        /*0062*/ 	.short	(.L_17 - .L_16)
	.align		4
.L_16:
        /*0064*/ 	.word	index@(_Z22rgb_to_yuv_c3p3_kernelILb0EEvPKhiPhS2_S2_iii)
        /*0068*/ 	.word	0x00000010


	//----- nvinfo : EIATTR_FRAME_SIZE
	.align		4
.L_17:
        /*006c*/ 	.byte	0x04, 0x11
        /*006e*/ 	.short	(.L_19 - .L_18)
	.align		4
.L_18:
        /*0070*/ 	.word	index@(_Z22rgb_to_yuv_c3p3_kernelILb0EEvPKhiPhS2_S2_iii)
        /*0074*/ 	.word	0x00000000


	//----- nvinfo : EIATTR_REGCOUNT
	.align		4
.L_19:
        /*0078*/ 	.byte	0x04, 0x2f
        /*007a*/ 	.short	(.L_21 - .L_20)
	.align		4
.L_20:
        /*007c*/ 	.word	index@(_Z23rgb_to_yuv_ac4p4_kernelILb0EEvPKhiPhS2_S2_S2_iii)
        /*0080*/ 	.word	0x00000012


	//----- nvinfo : EIATTR_FRAME_SIZE
	.align		4
.L_21:
        /*0084*/ 	.byte	0x04, 0x11
        /*0086*/ 	.short	(.L_23 - .L_22)
	.align		4
.L_22:
        /*0088*/ 	.word	index@(_Z23rgb_to_yuv_ac4p4_kernelILb0EEvPKhiPhS2_S2_S2_iii)
        /*008c*/ 	.word	0x00000000


	//----- nvinfo : EIATTR_REGCOUNT
	.align		4
.L_23:
        /*0090*/ 	.byte	0x04, 0x2f
        /*0092*/ 	.short	(.L_25 - .L_24)
	.align		4
.L_24:
        /*0094*/ 	.word	index@(_Z20rgb_to_yuv_c3_kernelILb1EEvPKhiPhiii)
        /*0098*/ 	.word	0x0000000e


	//----- nvinfo : EIATTR_FRAME_SIZE
	.align		4
.L_25:
        /*009c*/ 	.byte	0x04, 0x11
        /*009e*/ 	.short	(.L_27 - .L_26)
	.align		4
.L_26:
        /*00a0*/ 	.word	index@(_Z20rgb_to_yuv_c3_kernelILb1EEvPKhiPhiii)
        /*00a4*/ 	.word	0x00000000


	//----- nvinfo : EIATTR_REGCOUNT
	.align		4
.L_27:
        /*00a8*/ 	.byte	0x04, 0x2f
        /*00aa*/ 	.short	(.L_29 - .L_28)
	.align		4
.L_28:
        /*00ac*/ 	.word	index@(_Z21rgb_to_yuv_ac4_kernelILb1EEvPKhiPhiii)
        /*00b0*/ 	.word	0x0000000e


	//----- nvinfo : EIATTR_FRAME_SIZE
	.align		4
.L_29:
        /*00b4*/ 	.byte	0x04, 0x11
        /*00b6*/ 	.short	(.L_31 - .L_30)
	.align		4
.L_30:
        /*00b8*/ 	.word	index@(_Z21rgb_to_yuv_ac4_kernelILb1EEvPKhiPhiii)
        /*00bc*/ 	.word	0x00000000


	//----- nvinfo : EIATTR_REGCOUNT
	.align		4
.L_31:
        /*00c0*/ 	.byte	0x04, 0x2f
        /*00c2*/ 	.short	(.L_33 - .L_32)
	.align		4
.L_32:
        /*00c4*/ 	.word	index@(_Z22rgb_to_yuv_c3p3_kernelILb1EEvPKhiPhS2_S2_iii)
        /*00c8*/ 	.word	0x00000010


	//----- nvinfo : EIATTR_FRAME_SIZE
	.align		4
.L_33:
        /*00cc*/ 	.byte	0x04, 0x11
        /*00ce*/ 	.short	(.L_35 - .L_34)
	.align		4
.L_34:
        /*00d0*/ 	.word	index@(_Z22rgb_to_yuv_c3p3_kernelILb1EEvPKhiPhS2_S2_iii)
        /*00d4*/ 	.word	0x00000000


	//----- nvinfo : EIATTR_REGCOUNT
	.align		4
.L_35:
        /*00d8*/ 	.byte	0x04, 0x2f
        /*00da*/ 	.short	(.L_37 - .L_36)
	.align		4
.L_36:
        /*00dc*/ 	.word	index@(_Z23rgb_to_yuv_ac4p4_kernelILb1EEvPKhiPhS2_S2_S2_iii)
        /*00e0*/ 	.word	0x00000012


	//----- nvinfo : EIATTR_FRAME_SIZE
	.align		4
.L_37:
        /*00e4*/ 	.byte	0x04, 0x11
        /*00e6*/ 	.short	(.L_39 - .L_38)
	.align		4
.L_38:
        /*00e8*/ 	.word	index@(_Z23rgb_to_yuv_ac4p4_kernelILb1EEvPKhiPhS2_S2_S2_iii)
        /*00ec*/ 	.word	0x00000000


	//----- nvinfo : EIATTR_REGCOUNT
	.align		4
.L_39:
        /*00f0*/ 	.byte	0x04, 0x2f
        /*00f2*/ 	.short	(.L_41 - .L_40)
	.align		4
.L_40:
        /*00f4*/ 	.word	index@(_Z22rgb_to_ycbcr_c3_kernelILb0EEvPKhiPhiii)
        /*00f8*/ 	.word	0x00000012


	//----- nvinfo : EIATTR_FRAME_SIZE
	.align		4
.L_41:
        /*00fc*/ 	.byte	0x04, 0x11
        /*00fe*/ 	.short	(.L_43 - .L_42)
	.align		4
.L_42:
        /*0100*/ 	.word	index@(_Z22rgb_to_ycbcr_c3_kernelILb0EEvPKhiPhiii)
        /*0104*/ 	.word	0x00000000


	//----- nvinfo : EIATTR_REGCOUNT
	.align		4
.L_43:
        /*0108*/ 	.byte	0x04, 0x2f
        /*010a*/ 	.short	(.L_45 - .L_44)
	.align		4
.L_44:
        /*010c*/ 	.word	index@(_Z23rgb_to_ycbcr_ac4_kernelILb0EEvPKhiPhiii)
        /*0110*/ 	.word	0x00000012


	//----- nvinfo : EIATTR_FRAME_SIZE
	.align		4
.L_45:
        /*0114*/ 	.byte	0x04, 0x11
        /*0116*/ 	.short	(.L_47 - .L_46)
	.align		4
.L_46:
        /*0118*/ 	.word	index@(_Z23rgb_to_ycbcr_ac4_kernelILb0EEvPKhiPhiii)
        /*011c*/ 	.word	0x00000000


	//----- nvinfo : EIATTR_REGCOUNT
	.align		4
.L_47:
        /*0120*/ 	.byte	0x04, 0x2f
        /*0122*/ 	.short	(.L_49 - .L_48)
	.align		4
.L_48:
        /*0124*/ 	.word	index@(_Z24rgb_to_ycbcr_c3p3_kernelILb0EEvPKhiPhS2_S2_iii)
        /*0128*/ 	.word	0x00000012


	//----- nvinfo : EIATTR_FRAME_SIZE
	.align		4
.L_49:
        /*012c*/ 	.byte	0x04, 0x11
        /*012e*/ 	.short	(.L_51 - .L_50)
	.align		4
.L_50:
        /*0130*/ 	.word	index@(_Z24rgb_to_ycbcr_c3p3_kernelILb0EEvPKhiPhS2_S2_iii)
        /*0134*/ 	.word	0x00000000


	//----- nvinfo : EIATTR_REGCOUNT
	.align		4
.L_51:
        /*0138*/ 	.byte	0x04, 0x2f
        /*013a*/ 	.short	(.L_53 - .L_52)
	.align		4
.L_52:
        /*013c*/ 	.word	index@(_Z25rgb_to_ycbcr_ac4p3_kernelILb0EEvPKhiPhS2_S2_iii)
        /*0140*/ 	.word	0x00000012


	//----- nvinfo : EIATTR_FRAME_SIZE
	.align		4
.L_53:
        /*0144*/ 	.byte	0x04, 0x11
        /*0146*/ 	.short	(.L_55 - .L_54)
	.align		4
.L_54:
        /*0148*/ 	.word	index@(_Z25rgb_to_ycbcr_ac4p3_kernelILb0EEvPKhiPhS2_S2_iii)
        /*014c*/ 	.word	0x00000000


	//----- nvinfo : EIATTR_REGCOUNT
	.align		4
.L_55:
        /*0150*/ 	.byte	0x04, 0x2f
        /*0152*/ 	.short	(.L_57 - .L_56)
	.align		4
.L_56:
        /*0154*/ 	.word	index@(_Z24rgb_to_ycbcr_c3p3_kernelILb1EEvPKhiPhS2_S2_iii)
        /*0158*/ 	.word	0x00000012


	//----- nvinfo : EIATTR_FRAME_SIZE
	.align		4
.L_57:
        /*015c*/ 	.byte	0x04, 0x11
        /*015e*/ 	.short	(.L_59 - .L_58)
	.align		4
.L_58:
        /*0160*/ 	.word	index@(_Z24rgb_to_ycbcr_c3p3_kernelILb1EEvPKhiPhS2_S2_iii)
        /*0164*/ 	.word	0x00000000


	//----- nvinfo : EIATTR_REGCOUNT
	.align		4
.L_59:
        /*0168*/ 	.byte	0x04, 0x2f
        /*016a*/ 	.short	(.L_61 - .L_60)
	.align		4
.L_60:
        /*016c*/ 	.word	index@(_Z25rgb_to_ycbcr_ac4p3_kernelILb1EEvPKhiPhS2_S2_iii)
        /*0170*/ 	.word	0x00000012


	//----- nvinfo : EIATTR_FRAME_SIZE
	.align		4
.L_61:
        /*0174*/ 	.byte	0x04, 0x11
        /*0176*/ 	.short	(.L_63 - .L_62)
	.align		4
.L_62:
        /*0178*/ 	.word	index@(_Z25rgb_to_ycbcr_ac4p3_kernelILb1EEvPKhiPhS2_S2_iii)
        /*017c*/ 	.word	0x00000000


	//----- nvinfo : EIATTR_REGCOUNT
	.align		4
.L_63:
        /*0180*/ 	.byte	0x04, 0x2f
        /*0182*/ 	.short	(.L_65 - .L_64)
	.align		4
.L_64:
        /*0184*/ 	.word	index@(_Z25rgb_to_ycbcr_ac4p4_kernelILb1EEvPKhiPhS2_S2_S2_iii)
        /*0188*/ 	.word	0x00000014


	//----- nvinfo : EIATTR_FRAME_SIZE
	.align		4
.L_65:
        /*018c*/ 	.byte	0x04, 0x11
        /*018e*/ 	.short	(.L_67 - .L_66)
	.align		4
.L_66:
        /*0190*/ 	.word	index@(_Z25rgb_to_ycbcr_ac4p4_kernelILb1EEvPKhiPhS2_S2_S2_iii)
        /*0194*/ 	.word	0x00000000


	//----- nvinfo : EIATTR_REGCOUNT
	.align		4
.L_67:
        /*0198*/ 	.byte	0x04, 0x2f
        /*019a*/ 	.short	(.L_69 - .L_68)
	.align		4
.L_68:
        /*019c*/ 	.word	index@(_Z20yuv_to_rgb_c3_kernelILb0EEvPKhiPhiii)
        /*01a0*/ 	.word	0x0000000d


	//----- nvinfo : EIATTR_FRAME_SIZE
	.align		4
.L_69:
        /*01a4*/ 	.byte	0x04, 0x11
        /*01a6*/ 	.short	(.L_71 - .L_70)
	.align		4
.L_70:
        /*01a8*/ 	.word	index@(_Z20yuv_to_rgb_c3_kernelILb0EEvPKhiPhiii)
        /*01ac*/ 	.word	0x00000000


	//----- nvinfo : EIATTR_REGCOUNT
	.align		4
.L_71:
        /*01b0*/ 	.byte	0x04, 0x2f
        /*01b2*/ 	.short	(.L_73 - .L_72)
	.align		4
.L_72:
        /*01b4*/ 	.word	index@(_Z21yuv_to_rgb_ac4_kernelILb0EEvPKhiPhiii)
        /*01b8*/ 	.word	0x0000000e


	//----- nvinfo : EIATTR_FRAME_SIZE
	.align		4
.L_73:
        /*01bc*/ 	.byte	0x04, 0x11
        /*01be*/ 	.short	(.L_75 - .L_74)
	.align		4
.L_74:
        /*01c0*/ 	.word	index@(_Z21yuv_to_rgb_ac4_kernelILb0EEvPKhiPhiii)
        /*01c4*/ 	.word	0x00000000


	//----- nvinfo : EIATTR_REGCOUNT
	.align		4
.L_75:
        /*01c8*/ 	.byte	0x04, 0x2f
        /*01ca*/ 	.short	(.L_77 - .L_76)
	.align		4
.L_76:
        /*01cc*/ 	.word	index@(_Z22yuv_to_rgb_p3c3_kernelILb0EEvPKhiS1_S1_Phiii)
        /*01d0*/ 	.word	0x00000010


	//----- nvinfo : EIATTR_FRAME_SIZE
	.align		4
.L_77:
        /*01d4*/ 	.byte	0x04, 0x11
        /*01d6*/ 	.short	(.L_79 - .L_78)
	.align		4
.L_78:
        /*01d8*/ 	.word	index@(_Z22yuv_to_rgb_p3c3_kernelILb0EEvPKhiS1_S1_Phiii)
        /*01dc*/ 	.word	0x00000000


	//----- nvinfo : EIATTR_REGCOUNT
	.align		4
.L_79:
        /*01e0*/ 	.byte	0x04, 0x2f
        /*01e2*/ 	.short	(.L_81 - .L_80)
	.align		4
.L_80:
        /*01e4*/ 	.word	index@(_Z20yuv_to_rgb_p3_kernelILb0EEvPKhS1_S1_iPhS2_S2_iii)
        /*01e8*/ 	.word	0x00000011


	//----- nvinfo : EIATTR_FRAME_SIZE
	.align		4
.L_81:
        /*01ec*/ 	.byte	0x04, 0x11
        /*01ee*/ 	.short	(.L_83 - .L_82)
	.align		4
.L_82:
        /*01f0*/ 	.word	index@(_Z20yuv_to_rgb_p3_kernelILb0EEvPKhS1_S1_iPhS2_S2_iii)
        /*01f4*/ 	.word	0x00000000


	//----- nvinfo : EIATTR_REGCOUNT
	.align		4
.L_83:
        /*01f8*/ 	.byte	0x04, 0x2f
        /*01fa*/ 	.short	(.L_85 - .L_84)
	.align		4
.L_84:
        /*01fc*/ 	.word	index@(_Z20yuv_to_rgb_c3_kernelILb1EEvPKhiPhiii)
        /*0200*/ 	.word	0x0000000d


	//----- nvinfo : EIATTR_FRAME_SIZE
	.align		4
.L_85:
        /*0204*/ 	.byte	0x04, 0x11
        /*0206*/ 	.short	(.L_87 - .L_86)
	.align		4
.L_86:
        /*0208*/ 	.word	index@(_Z20yuv_to_rgb_c3_kernelILb1EEvPKhiPhiii)
        /*020c*/ 	.word	0x00000000


	//----- nvinfo : EIATTR_REGCOUNT
	.align		4
.L_87:
        /*0210*/ 	.byte	0x04, 0x2f
        /*0212*/ 	.short	(.L_89 - .L_88)
	.align		4
.L_88:
        /*0214*/ 	.word	index@(_Z21yuv_to_rgb_ac4_kernelILb1EEvPKhiPhiii)
        /*0218*/ 	.word	0x0000000e


	//----- nvinfo : EIATTR_FRAME_SIZE
	.align		4
.L_89:
        /*021c*/ 	.byte	0x04, 0x11
        /*021e*/ 	.short	(.L_91 - .L_90)
	.align		4
.L_90:
        /*0220*/ 	.word	index@(_Z21yuv_to_rgb_ac4_kernelILb1EEvPKhiPhiii)
        /*0224*/ 	.word	0x00000000


	//----- nvinfo : EIATTR_REGCOUNT
	.align		4
.L_91:
        /*0228*/ 	.byte	0x04, 0x2f
        /*022a*/ 	.short	(.L_93 - .L_92)
	.align		4
.L_92:
        /*022c*/ 	.word	index@(_Z22yuv_to_rgb_p3c3_kernelILb1EEvPKhiS1_S1_Phiii)
        /*0230*/ 	.word	0x00000010


	//----- nvinfo : EIATTR_FRAME_SIZE
	.align		4
.L_93:
        /*0234*/ 	.byte	0x04, 0x11
        /*0236*/ 	.short	(.L_95 - .L_94)
	.align		4
.L_94:
        /*0238*/ 	.word	index@(_Z22yuv_to_rgb_p3c3_kernelILb1EEvPKhiS1_S1_Phiii)
        /*023c*/ 	.word	0x00000000


	//----- nvinfo : EIATTR_REGCOUNT
	.align		4
.L_95:
        /*0240*/ 	.byte	0x04, 0x2f
        /*0242*/ 	.short	(.L_97 - .L_96)
	.align		4
.L_96:
        /*0244*/ 	.word	index@(_Z20yuv_to_rgb_p3_kernelILb1EEvPKhS1_S1_iPhS2_S2_iii)
        /*0248*/ 	.word	0x00000012


	//----- nvinfo : EIATTR_FRAME_SIZE
	.align		4
.L_97:
        /*024c*/ 	.byte	0x04, 0x11
        /*024e*/ 	.short	(.L_99 - .L_98)
	.align		4
.L_98:
        /*0250*/ 	.word	index@(_Z20yuv_to_rgb_p3_kernelILb1EEvPKhS1_S1_iPhS2_S2_iii)
        /*0254*/ 	.word	0x00000000


	//----- nvinfo : EIATTR_REGCOUNT
	.align		4
.L_99:
        /*0258*/ 	.byte	0x04, 0x2f
        /*025a*/ 	.short	(.L_101 - .L_100)
	.align		4
.L_100:
        /*025c*/ 	.word	index@(_Z22ycbcr_to_rgb_c3_kernelILb0EEvPKhiPhiii)
        /*0260*/ 	.word	0x00000013


	//----- nvinfo : EIATTR_FRAME_SIZE
	.align		4
.L_101:
        /*0264*/ 	.byte	0x04, 0x11
        /*0266*/ 	.short	(.L_103 - .L_102)
	.align		4
.L_102:
        /*0268*/ 	.word	index@(_Z22ycbcr_to_rgb_c3_kernelILb0EEvPKhiPhiii)
        /*026c*/ 	.word	0x00000000


	//----- nvinfo : EIATTR_REGCOUNT
	.align		4
.L_103:
        /*0270*/ 	.byte	0x04, 0x2f
        /*0272*/ 	.short	(.L_105 - .L_104)
	.align		4
.L_104:
        /*0274*/ 	.word	index@(_Z23ycbcr_to_rgb_ac4_kernelILb0EEvPKhiPhiii)
        /*0278*/ 	.word	0x00000013


	//----- nvinfo : EIATTR_FRAME_SIZE
	.align		4
.L_105:
        /*027c*/ 	.byte	0x04, 0x11
        /*027e*/ 	.short	(.L_107 - .L_106)
	.align		4
.L_106:
        /*0280*/ 	.word	index@(_Z23ycbcr_to_rgb_ac4_kernelILb0EEvPKhiPhiii)
        /*0284*/ 	.word	0x00000000


	//----- nvinfo : EIATTR_REGCOUNT
	.align		4
.L_107:
        /*0288*/ 	.byte	0x04, 0x2f
        /*028a*/ 	.short	(.L_109 - .L_108)
	.align		4
.L_108:
        /*028c*/ 	.word	index@(_Z24ycbcr_to_rgb_p3c3_kernelILb0EEvPKhiS1_S1_Phiii)
        /*0290*/ 	.word	0x00000012


	//----- nvinfo : EIATTR_FRAME_SIZE
	.align		4
.L_109:
        /*0294*/ 	.byte	0x04, 0x11
        /*0296*/ 	.short	(.L_111 - .L_110)
	.align		4
.L_110:
        /*0298*/ 	.word	index@(_Z24ycbcr_to_rgb_p3c3_kernelILb0EEvPKhiS1_S1_Phiii)
        /*029c*/ 	.word	0x00000000


	//----- nvinfo : EIATTR_REGCOUNT
	.align		4
.L_111:
        /*02a0*/ 	.byte	0x04, 0x2f
        /*02a2*/ 	.short	(.L_113 - .L_112)
	.align		4
.L_112:
        /*02a4*/ 	.word	index@(_Z22ycbcr_to_rgb_p3_kernelILb0EEvPKhS1_S1_iPhS2_S2_iii)
        /*02a8*/ 	.word	0x00000013


	//----- nvinfo : EIATTR_FRAME_SIZE
	.align		4
.L_113:
        /*02ac*/ 	.byte	0x04, 0x11
        /*02ae*/ 	.short	(.L_115 - .L_114)
	.align		4
.L_114:
        /*02b0*/ 	.word	index@(_Z22ycbcr_to_rgb_p3_kernelILb0EEvPKhS1_S1_iPhS2_S2_iii)
        /*02b4*/ 	.word	0x00000000


	//----- nvinfo : EIATTR_REGCOUNT
	.align		4
.L_115:
        /*02b8*/ 	.byte	0x04, 0x2f
        /*02ba*/ 	.short	(.L_117 - .L_116)
	.align		4
.L_116:
        /*02bc*/ 	.word	index@(_Z24ycbcr_to_rgb_p3c4_kernelILb0EEvPKhiS1_S1_Phiiih)
        /*02c0*/ 	.word	0x00000012


	//----- nvinfo : EIATTR_FRAME_SIZE
	.align		4
.L_117:
        /*02c4*/ 	.byte	0x04, 0x11
        /*02c6*/ 	.short	(.L_119 - .L_118)
	.align		4
.L_118:
        /*02c8*/ 	.word	index@(_Z24ycbcr_to_rgb_p3c4_kernelILb0EEvPKhiS1_S1_Phiiih)
        /*02cc*/ 	.word	0x00000000


	//----- nvinfo : EIATTR_REGCOUNT
	.align		4
.L_119:
        /*02d0*/ 	.byte	0x04, 0x2f
        /*02d2*/ 	.short	(.L_121 - .L_120)
	.align		4
.L_120:
        /*02d4*/ 	.word	index@(_Z24ycbcr_to_rgb_p3c3_kernelILb1EEvPKhiS1_S1_Phiii)
        /*02d8*/ 	.word	0x00000012


	//----- nvinfo : EIATTR_FRAME_SIZE
	.align		4
.L_121:
        /*02dc*/ 	.byte	0x04, 0x11
        /*02de*/ 	.short	(.L_123 - .L_122)
	.align		4
.L_122:
        /*02e0*/ 	.word	index@(_Z24ycbcr_to_rgb_p3c3_kernelILb1EEvPKhiS1_S1_Phiii)
        /*02e4*/ 	.word	0x00000000


	//----- nvinfo : EIATTR_REGCOUNT
	.align		4
.L_123:
        /*02e8*/ 	.byte	0x04, 0x2f
        /*02ea*/ 	.short	(.L_125 - .L_124)
	.align		4
.L_124:
        /*02ec*/ 	.word	index@(_Z24ycbcr_to_rgb_p3c4_kernelILb1EEvPKhiS1_S1_Phiiih)
        /*02f0*/ 	.word	0x00000012


	//----- nvinfo : EIATTR_FRAME_SIZE
	.align		4
.L_125:
        /*02f4*/ 	.byte	0x04, 0x11
        /*02f6*/ 	.short	(.L_127 - .L_126)
	.align		4
.L_126:
        /*02f8*/ 	.word	index@(_Z24ycbcr_to_rgb_p3c4_kernelILb1EEvPKhiS1_S1_Phiiih)
        /*02fc*/ 	.word	0x00000000


	//----- nvinfo : EIATTR_MIN_STACK_SIZE
	.align		4
.L_127:
        /*0300*/ 	.byte	0x04, 0x12
        /*0302*/ 	.short	(.L_129 - .L_128)
	.align		4
.L_128:
        /*0304*/ 	.word	index@(_Z24ycbcr_to_rgb_p3c4_kernelILb1EEvPKhiS1_S1_Phiiih)
        /*0308*/ 	.word	0x00000000


	//----- nvinfo : EIATTR_MIN_STACK_SIZE
	.align		4
.L_129:
        /*030c*/ 	.byte	0x04, 0x12
        /*030e*/ 	.short	(.L_131 - .L_130)
	.align		4
.L_130:
        /*0310*/ 	.word	index@(_Z24ycbcr_to_rgb_p3c3_kernelILb1EEvPKhiS1_S1_Phiii)
        /*0314*/ 	.word	0x00000000


	//----- nvinfo : EIATTR_MIN_STACK_SIZE
	.align		4
.L_131:
        /*0318*/ 	.byte	0x04, 0x12
        /*031a*/ 	.short	(.L_133 - .L_132)
	.align		4
.L_132:
        /*031c*/ 	.word	index@(_Z24ycbcr_to_rgb_p3c4_kernelILb0EEvPKhiS1_S1_Phiiih)
        /*0320*/ 	.word	0x00000000


	//----- nvinfo : EIATTR_MIN_STACK_SIZE
	.align		4
.L_133:
        /*0324*/ 	.byte	0x04, 0x12
        /*0326*/ 	.short	(.L_135 - .L_134)
	.align		4
.L_134:
        /*0328*/ 	.word	index@(_Z22ycbcr_to_rgb_p3_kernelILb0EEvPKhS1_S1_iPhS2_S2_iii)
        /*032c*/ 	.word	0x00000000


	//----- nvinfo : EIATTR_MIN_STACK_SIZE
	.align		4
.L_135:
        /*0330*/ 	.byte	0x04, 0x12
        /*0332*/ 	.short	(.L_137 - .L_136)
	.align		4
.L_136:
        /*0334*/ 	.word	index@(_Z24ycbcr_to_rgb_p3c3_kernelILb0EEvPKhiS1_S1_Phiii)
        /*0338*/ 	.word	0x00000000


	//----- nvinfo : EIATTR_MIN_STACK_SIZE
	.align		4
.L_137:
        /*033c*/ 	.byte	0x04, 0x12
        /*033e*/ 	.short	(.L_139 - .L_138)
	.align		4
.L_138:
        /*0340*/ 	.word	index@(_Z23ycbcr_to_rgb_ac4_kernelILb0EEvPKhiPhiii)
        /*0344*/ 	.word	0x00000000


	//----- nvinfo : EIATTR_MIN_STACK_SIZE
	.align		4
.L_139:
        /*0348*/ 	.byte	0x04, 0x12
        /*034a*/ 	.short	(.L_141 - .L_140)
	.align		4
.L_140:
        /*034c*/ 	.word	index@(_Z22ycbcr_to_rgb_c3_kernelILb0EEvPKhiPhiii)
        /*0350*/ 	.word	0x00000000


	//----- nvinfo : EIATTR_MIN_STACK_SIZE
	.align		4
.L_141:
        /*0354*/ 	.byte	0x04, 0x12
        /*0356*/ 	.short	(.L_143 - .L_142)
	.align		4
.L_142:
        /*0358*/ 	.word	index@(_Z20yuv_to_rgb_p3_kernelILb1EEvPKhS1_S1_iPhS2_S2_iii)
        /*035c*/ 	.word	0x00000000


	//----- nvinfo : EIATTR_MIN_STACK_SIZE
	.align		4
.L_143:
        /*0360*/ 	.byte	0x04, 0x12
        /*0362*/ 	.short	(.L_145 - .L_144)
	.align		4
.L_144:
        /*0364*/ 	.word	index@(_Z22yuv_to_rgb_p3c3_kernelILb1EEvPKhiS1_S1_Phiii)
        /*0368*/ 	.word	0x00000000


	//----- nvinfo : EIATTR_MIN_STACK_SIZE
	.align		4
.L_145:
        /*036c*/ 	.byte	0x04, 0x12
        /*036e*/ 	.short	(.L_147 - .L_146)
	.align		4
.L_146:
        /*0370*/ 	.word	index@(_Z21yuv_to_rgb_ac4_kernelILb1EEvPKhiPhiii)
        /*0374*/ 	.word	0x00000000


	//----- nvinfo : EIATTR_MIN_STACK_SIZE
	.align		4
.L_147:
        /*0378*/ 	.byte	0x04, 0x12
        /*037a*/ 	.short	(.L_149 - .L_148)
	.align		4
.L_148:
        /*037c*/ 	.word	index@(_Z20yuv_to_rgb_c3_kernelILb1EEvPKhiPhiii)
        /*0380*/ 	.word	0x00000000


	//----- nvinfo : EIATTR_MIN_STACK_SIZE
	.align		4
.L_149:
        /*0384*/ 	.byte	0x04, 0x12
        /*0386*/ 	.short	(.L_151 - .L_150)
	.align		4
.L_150:
        /*0388*/ 	.word	index@(_Z20yuv_to_rgb_p3_kernelILb0EEvPKhS1_S1_iPhS2_S2_iii)
        /*038c*/ 	.word	0x00000000


	//----- nvinfo : EIATTR_MIN_STACK_SIZE
	.align		4
.L_151:
        /*0390*/ 	.byte	0x04, 0x12
        /*0392*/ 	.short	(.L_153 - .L_152)
	.align		4
.L_152:
        /*0394*/ 	.word	index@(_Z22yuv_to_rgb_p3c3_kernelILb0EEvPKhiS1_S1_Phiii)
        /*0398*/ 	.word	0x00000000


	//----- nvinfo : EIATTR_MIN_STACK_SIZE
	.align		4
.L_153:
        /*039c*/ 	.byte	0x04, 0x12
        /*039e*/ 	.short	(.L_155 - .L_154)
	.align		4
.L_154:
        /*03a0*/ 	.word	index@(_Z21yuv_to_rgb_ac4_kernelILb0EEvPKhiPhiii)
        /*03a4*/ 	.word	0x00000000


	//----- nvinfo : EIATTR_MIN_STACK_SIZE
	.align		4
.L_155:
        /*03a8*/ 	.byte	0x04, 0x12
        /*03aa*/ 	.short	(.L_157 - .L_156)
	.align		4
.L_156:
        /*03ac*/ 	.word	index@(_Z20yuv_to_rgb_c3_kernelILb0EEvPKhiPhiii)
        /*03b0*/ 	.word	0x00000000


	//----- nvinfo : EIATTR_MIN_STACK_SIZE
	.align		4
.L_157:
        /*03b4*/ 	.byte	0x04, 0x12
        /*03b6*/ 	.short	(.L_159 - .L_158)
	.align		4
.L_158:
        /*03b8*/ 	.word	index@(_Z25rgb_to_ycbcr_ac4p4_kernelILb1EEvPKhiPhS2_S2_S2_iii)
        /*03bc*/ 	.word	0x00000000


	//----- nvinfo : EIATTR_MIN_STACK_SIZE
	.align		4
.L_159:
        /*03c0*/ 	.byte	0x04, 0x12
        /*03c2*/ 	.short	(.L_161 - .L_160)
	.align		4
.L_160:
        /*03c4*/ 	.word	index@(_Z25rgb_to_ycbcr_ac4p3_kernelILb1EEvPKhiPhS2_S2_iii)
        /*03c8*/ 	.word	0x00000000


	//----- nvinfo : EIATTR_MIN_STACK_SIZE
	.align		4
.L_161:
        /*03cc*/ 	.byte	0x04, 0x12
        /*03ce*/ 	.short	(.L_163 - .L_162)
	.align		4
.L_162:
        /*03d0*/ 	.word	index@(_Z24rgb_to_ycbcr_c3p3_kernelILb1EEvPKhiPhS2_S2_iii)
        /*03d4*/ 	.word	0x00000000


	//----- nvinfo : EIATTR_MIN_STACK_SIZE
	.align		4
.L_163:
        /*03d8*/ 	.byte	0x04, 0x12
        /*03da*/ 	.short	(.L_165 - .L_164)
	.align		4
.L_164:
        /*03dc*/ 	.word	index@(_Z25rgb_to_ycbcr_ac4p3_kernelILb0EEvPKhiPhS2_S2_iii)
        /*03e0*/ 	.word	0x00000000


	//----- nvinfo : EIATTR_MIN_STACK_SIZE
	.align		4
.L_165:
        /*03e4*/ 	.byte	0x04, 0x12
        /*03e6*/ 	.short	(.L_167 - .L_166)
	.align		4
.L_166:
        /*03e8*/ 	.word	index@(_Z24rgb_to_ycbcr_c3p3_kernelILb0EEvPKhiPhS2_S2_iii)
        /*03ec*/ 	.word	0x00000000


	//----- nvinfo : EIATTR_MIN_STACK_SIZE
	.align		4
.L_167:
        /*03f0*/ 	.byte	0x04, 0x12
        /*03f2*/ 	.short	(.L_169 - .L_168)
	.align		4
.L_168:
        /*03f4*/ 	.word	index@(_Z23rgb_to_ycbcr_ac4_kernelILb0EEvPKhiPhiii)
        /*03f8*/ 	.word	0x00000000


	//----- nvinfo : EIATTR_MIN_STACK_SIZE
	.align		4
.L_169:
        /*03fc*/ 	.byte	0x04, 0x12
        /*03fe*/ 	.short	(.L_171 - .L_170)
	.align		4
.L_170:
        /*0400*/ 	.word	index@(_Z22rgb_to_ycbcr_c3_kernelILb0EEvPKhiPhiii)
        /*0404*/ 	.word	0x00000000


	//----- nvinfo : EIATTR_MIN_STACK_SIZE
	.align		4
.L_171:
        /*0408*/ 	.byte	0x04, 0x12
        /*040a*/ 	.short	(.L_173 - .L_172)
	.align		4
.L_172:
        /*040c*/ 	.word	index@(_Z23rgb_to_yuv_ac4p4_kernelILb1EEvPKhiPhS2_S2_S2_iii)
        /*0410*/ 	.word	0x00000000


	//----- nvinfo : EIATTR_MIN_STACK_SIZE
	.align		4
.L_173:
        /*0414*/ 	.byte	0x04, 0x12
        /*0416*/ 	.short	(.L_175 - .L_174)
	.align		4
.L_174:
        /*0418*/ 	.word	index@(_Z22rgb_to_yuv_c3p3_kernelILb1EEvPKhiPhS2_S2_iii)
        /*041c*/ 	.word	0x00000000


	//----- nvinfo : EIATTR_MIN_STACK_SIZE
	.align		4
.L_175:
        /*0420*/ 	.byte	0x04, 0x12
        /*0422*/ 	.short	(.L_177 - .L_176)
	.align		4
.L_176:
        /*0424*/ 	.word	index@(_Z21rgb_to_yuv_ac4_kernelILb1EEvPKhiPhiii)
        /*0428*/ 	.word	0x00000000


	//----- nvinfo : EIATTR_MIN_STACK_SIZE
	.align		4
.L_177:
        /*042c*/ 	.byte	0x04, 0x12
        /*042e*/ 	.short	(.L_179 - .L_178)
	.align		4
.L_178:
        /*0430*/ 	.word	index@(_Z20rgb_to_yuv_c3_kernelILb1EEvPKhiPhiii)
        /*0434*/ 	.word	0x00000000


	//----- nvinfo : EIATTR_MIN_STACK_SIZE
	.align		4
.L_179:
        /*0438*/ 	.byte	0x04, 0x12
        /*043a*/ 	.short	(.L_181 - .L_180)
	.align		4
.L_180:
        /*043c*/ 	.word	index@(_Z23rgb_to_yuv_ac4p4_kernelILb0EEvPKhiPhS2_S2_S2_iii)
        /*0440*/ 	.word	0x00000000


	//----- nvinfo : EIATTR_MIN_STACK_SIZE
	.align		4
.L_181:
        /*0444*/ 	.byte	0x04, 0x12
        /*0446*/ 	.short	(.L_183 - .L_182)
	.align		4
.L_182:
        /*0448*/ 	.word	index@(_Z22rgb_to_yuv_c3p3_kernelILb0EEvPKhiPhS2_S2_iii)
        /*044c*/ 	.word	0x00000000


	//----- nvinfo : EIATTR_MIN_STACK_SIZE
	.align		4
.L_183:
        /*0450*/ 	.byte	0x04, 0x12
        /*0452*/ 	.short	(.L_185 - .L_184)
	.align		4
.L_184:
        /*0454*/ 	.word	index@(_Z21rgb_to_yuv_ac4_kernelILb0EEvPKhiPhiii)
        /*0458*/ 	.word	0x00000000


	//----- nvinfo : EIATTR_MIN_STACK_SIZE
	.align		4
.L_185:
        /*045c*/ 	.byte	0x04, 0x12
        /*045e*/ 	.short	(.L_187 - .L_186)
	.align		4
.L_186:
        /*0460*/ 	.word	index@(_Z20rgb_to_yuv_c3_kernelILb0EEvPKhiPhiii)
        /*0464*/ 	.word	0x00000000


	//----- nvinfo : EIATTR_MIN_STACK_SIZE
	.align		4
.L_187:
        /*0468*/ 	.byte	0x04, 0x12
        /*046a*/ 	.short	(.L_189 - .L_188)
	.align		4
.L_188:
        /*046c*/ 	.word	index@(_Z22rgb_to_ycbcr_p3_kernelPKhS0_S0_iPhS1_S1_iii)
        /*0470*/ 	.word	0x00000000


	//----- nvinfo : EIATTR_MIN_STACK_SIZE
	.align		4
.L_189:
        /*0474*/ 	.byte	0x04, 0x12
        /*0476*/ 	.short	(.L_191 - .L_190)
	.align		4
.L_190:
        /*0478*/ 	.word	index@(_Z20rgb_to_yuv_p3_kernelPKhS0_S0_iPhS1_S1_iii)
        /*047c*/ 	.word	0x00000000
.L_191:


//--------------------- .nv.compat                --------------------------
	.section	.nv.compat,"",@"SHT_CUDA_COMPAT_INFO"
	.align	4
        /*0000*/ 	.byte	0x02, 0x09, 0x00, 0x00, 0x02, 0x02, 0x01, 0x00, 0x02, 0x05, 0x05, 0x00, 0x03, 0x07, 0x01, 0x01
        /*0010*/ 	.byte	0x02, 0x03, 0x00, 0x00, 0x02, 0x06, 0x01, 0x00, 0x04, 0x0b, 0x08, 0x00, 0x01, 0x00, 0x00, 0x00
        /*0020*/ 	.byte	0x00, 0x00, 0x00, 0x00


//--------------------- .nv.info._Z24ycbcr_to_rgb_p3c4_kernelILb1EEvPKhiS1_S1_Phiiih --------------------------
	.section	.nv.info._Z24ycbcr_to_rgb_p3c4_kernelILb1EEvPKhiS1_S1_Phiiih,"",@"SHT_CUDA_INFO"
	.sectionflags	@""
	.align	4


	//----- nvinfo : EIATTR_CUDA_API_VERSION
	.align		4
        /*0000*/ 	.byte	0x04, 0x37
        /*0002*/ 	.short	(.L_193 - .L_192)
.L_192:
        /*0004*/ 	.word	0x00000082


	//----- nvinfo : EIATTR_KPARAM_INFO
	.align		4
.L_193:
        /*0008*/ 	.byte	0x04, 0x17
        /*000a*/ 	.short	(.L_195 - .L_194)
.L_194:
        /*000c*/ 	.word	0x00000000
        /*0010*/ 	.short	0x0008
        /*0012*/ 	.short	0x0034
        /*0014*/ 	.byte	0x00, 0xf0, 0x05, 0x00


	//----- nvinfo : EIATTR_KPARAM_INFO
	.align		4
.L_195:
        /*0018*/ 	.byte	0x04, 0x17
        /*001a*/ 	.short	(.L_197 - .L_196)
.L_196:
        /*001c*/ 	.word	0x00000000
        /*0020*/ 	.short	0x0007
        /*0022*/ 	.short	0x0030
        /*0024*/ 	.byte	0x00, 0xf0, 0x11, 0x00


	//----- nvinfo : EIATTR_KPARAM_INFO
	.align		4
.L_197:
        /*0028*/ 	.byte	0x04, 0x17
        /*002a*/ 	.short	(.L_199 - .L_198)
.L_198:
        /*002c*/ 	.word	0x00000000
        /*0030*/ 	.short	0x0006
        /*0032*/ 	.short	0x002c
        /*0034*/ 	.byte	0x00, 0xf0, 0x11, 0x00


	//----- nvinfo : EIATTR_KPARAM_INFO
	.align		4
.L_199:
        /*0038*/ 	.byte	0x04, 0x17
        /*003a*/ 	.short	(.L_201 - .L_200)
.L_200:
        /*003c*/ 	.word	0x00000000
        /*0040*/ 	.short	0x0005
        /*0042*/ 	.short	0x0028
        /*0044*/ 	.byte	0x00, 0xf0, 0x11, 0x00


	//----- nvinfo : EIATTR_KPARAM_INFO
	.align		4
.L_201:
        /*0048*/ 	.byte	0x04, 0x17
        /*004a*/ 	.short	(.L_203 - .L_202)
.L_202:
        /*004c*/ 	.word	0x00000000
        /*0050*/ 	.short	0x0004
        /*0052*/ 	.short	0x0020
        /*0054*/ 	.byte	0x00, 0xf5, 0x21, 0x00


	//----- nvinfo : EIATTR_KPARAM_INFO
	.align		4
.L_203:
        /*0058*/ 	.byte	0x04, 0x17
        /*005a*/ 	.short	(.L_205 - .L_204)
.L_204:
        /*005c*/ 	.word	0x00000000
        /*0060*/ 	.short	0x0003
        /*0062*/ 	.short	0x0018
        /*0064*/ 	.byte	0x00, 0xf5, 0x21, 0x00


	//----- nvinfo : EIATTR_KPARAM_INFO
	.align		4
.L_205:
        /*0068*/ 	.byte	0x04, 0x17
        /*006a*/ 	.short	(.L_207 - .L_206)
.L_206:
        /*006c*/ 	.word	0x00000000
        /*0070*/ 	.short	0x0002
        /*0072*/ 	.short	0x0010
        /*0074*/ 	.byte	0x00, 0xf5, 0x21, 0x00


	//----- nvinfo : EIATTR_KPARAM_INFO
	.align		4
.L_207:
        /*0078*/ 	.byte	0x04, 0x17
        /*007a*/ 	.short	(.L_209 - .L_208)
.L_208:
        /*007c*/ 	.word	0x00000000
        /*0080*/ 	.short	0x0001
        /*0082*/ 	.short	0x0008
        /*0084*/ 	.byte	0x00, 0xf0, 0x11, 0x00


	//----- nvinfo : EIATTR_KPARAM_INFO
	.align		4
.L_209:
        /*0088*/ 	.byte	0x04, 0x17
        /*008a*/ 	.short	(.L_211 - .L_210)
.L_210:
        /*008c*/ 	.word	0x00000000
        /*0090*/ 	.short	0x0000
        /*0092*/ 	.short	0x0000
        /*0094*/ 	.byte	0x00, 0xf5, 0x21, 0x00


	//----- nvinfo : EIATTR_SPARSE_MMA_MASK
	.align		4
.L_211:
        /*0098*/ 	.byte	0x03, 0x50
        /*009a*/ 	.short	0x0000


	//----- nvinfo : EIATTR_MAXREG_COUNT
	.align		4
        /*009c*/ 	.byte	0x03, 0x1b
        /*009e*/ 	.short	0x00ff


	//----- nvinfo : EIATTR_MERCURY_ISA_VERSION
	.align		4
        /*00a0*/ 	.byte	0x03, 0x5f
        /*00a2*/ 	.short	0x0101


	//----- nvinfo : EIATTR_VRC_CTA_INIT_COUNT
	.align		4
        /*00a4*/ 	.byte	0x02, 0x4a
	.zero		1
	.zero		1


	//----- nvinfo : EIATTR_EXIT_INSTR_OFFSETS
	.align		4
        /*00a8*/ 	.byte	0x04, 0x1c
        /*00aa*/ 	.short	(.L_213 - .L_212)


	//   ....[0]....
.L_212:
        /*00ac*/ 	.word	0x000000d0


	//   ....[1]....
        /*00b0*/ 	.word	0x00000560


	//----- nvinfo : EIATTR_CBANK_PARAM_SIZE
	.align		4
.L_213:
        /*00b4*/ 	.byte	0x03, 0x19
        /*00b6*/ 	.short	0x0035


	//----- nvinfo : EIATTR_PARAM_CBANK
	.align		4
        /*00b8*/ 	.byte	0x04, 0x0a
        /*00ba*/ 	.short	(.L_215 - .L_214)
	.align		4
.L_214:
        /*00bc*/ 	.word	index@(.nv.constant0._Z24ycbcr_to_rgb_p3c4_kernelILb1EEvPKhiS1_S1_Phiiih)
        /*00c0*/ 	.short	0x0380
        /*00c2*/ 	.short	0x0035


	//----- nvinfo : EIATTR_SW_WAR
	.align		4
.L_215:
        /*00c4*/ 	.byte	0x04, 0x36
        /*00c6*/ 	.short	(.L_217 - .L_216)
.L_216:
        /*00c8*/ 	.word	0x00000008
.L_217:


//--------------------- .nv.info._Z24ycbcr_to_rgb_p3c3_kernelILb1EEvPKhiS1_S1_Phiii --------------------------
	.section	.nv.info._Z24ycbcr_to_rgb_p3c3_kernelILb1EEvPKhiS1_S1_Phiii,"",@"SHT_CUDA_INFO"
	.sectionflags	@""
	.align	4


	//----- nvinfo : EIATTR_CUDA_API_VERSION
	.align		4
        /*0000*/ 	.byte	0x04, 0x37
        /*0002*/ 	.short	(.L_219 - .L_218)
.L_218:
        /*0004*/ 	.word	0x00000082


	//----- nvinfo : EIATTR_KPARAM_INFO
	.align		4
.L_219:
        /*0008*/ 	.byte	0x04, 0x17
        /*000a*/ 	.short	(.L_221 - .L_220)
.L_220:
        /*000c*/ 	.word	0x00000000
        /*0010*/ 	.short	0x0007
        /*0012*/ 	.short	0x0030
        /*0014*/ 	.byte	0x00, 0xf0, 0x11, 0x00


	//----- nvinfo : EIATTR_KPARAM_INFO
	.align		4
.L_221:
        /*0018*/ 	.byte	0x04, 0x17
        /*001a*/ 	.short	(.L_223 - .L_222)
.L_222:
        /*001c*/ 	.word	0x00000000
        /*0020*/ 	.short	0x0006
        /*0022*/ 	.short	0x002c
        /*0024*/ 	.byte	0x00, 0xf0, 0x11, 0x00


	//----- nvinfo : EIATTR_KPARAM_INFO
	.align		4
.L_223:
        /*0028*/ 	.byte	0x04, 0x17
        /*002a*/ 	.short	(.L_225 - .L_224)
.L_224:
        /*002c*/ 	.word	0x00000000
        /*0030*/ 	.short	0x0005
        /*0032*/ 	.short	0x0028
        /*0034*/ 	.byte	0x00, 0xf0, 0x11, 0x00


	//----- nvinfo : EIATTR_KPARAM_INFO
	.align		4
.L_225:
        /*0038*/ 	.byte	0x04, 0x17
        /*003a*/ 	.short	(.L_227 - .L_226)
.L_226:
        /*003c*/ 	.word	0x00000000
        /*0040*/ 	.short	0x0004
        /*0042*/ 	.short	0x0020
        /*0044*/ 	.byte	0x00, 0xf5, 0x21, 0x00


	//----- nvinfo : EIATTR_KPARAM_INFO
	.align		4
.L_227:
        /*0048*/ 	.byte	0x04, 0x17
        /*004a*/ 	.short	(.L_229 - .L_228)
.L_228:
        /*004c*/ 	.word	0x00000000
        /*0050*/ 	.short	0x0003
        /*0052*/ 	.short	0x0018
        /*0054*/ 	.byte	0x00, 0xf5, 0x21, 0x00


	//----- nvinfo : EIATTR_KPARAM_INFO
	.align		4
.L_229:
        /*0058*/ 	.byte	0x04, 0x17
        /*005a*/ 	.short	(.L_231 - .L_230)
.L_230:
        /*005c*/ 	.word	0x00000000
        /*0060*/ 	.short	0x0002
        /*0062*/ 	.short	0x0010
        /*0064*/ 	.byte	0x00, 0xf5, 0x21, 0x00


	//----- nvinfo : EIATTR_KPARAM_INFO
	.align		4
.L_231:
        /*0068*/ 	.byte	0x04, 0x17
        /*006a*/ 	.short	(.L_233 - .L_232)
.L_232:
        /*006c*/ 	.word	0x00000000
        /*0070*/ 	.short	0x0001
        /*0072*/ 	.short	0x0008
        /*0074*/ 	.byte	0x00, 0xf0, 0x11, 0x00


	//----- nvinfo : EIATTR_KPARAM_INFO
	.align		4
.L_233:
        /*0078*/ 	.byte	0x04, 0x17
        /*007a*/ 	.short	(.L_235 - .L_234)
.L_234:
        /*007c*/ 	.word	0x00000000
        /*0080*/ 	.short	0x0000
        /*0082*/ 	.short	0x0000
        /*0084*/ 	.byte	0x00, 0xf5, 0x21, 0x00


	//----- nvinfo : EIATTR_SPARSE_MMA_MASK
	.align		4
.L_235:
        /*0088*/ 	.byte	0x03, 0x50
        /*008a*/ 	.short	0x0000


	//----- nvinfo : EIATTR_MAXREG_COUNT
	.align		4
        /*008c*/ 	.byte	0x03, 0x1b
        /*008e*/ 	.short	0x00ff


	//----- nvinfo : EIATTR_MERCURY_ISA_VERSION
	.align		4
        /*0090*/ 	.byte	0x03, 0x5f
        /*0092*/ 	.short	0x0101


	//----- nvinfo : EIATTR_VRC_CTA_INIT_COUNT
	.align		4
        /*0094*/ 	.byte	0x02, 0x4a
	.zero		1
	.zero		1


	//----- nvinfo : EIATTR_EXIT_INSTR_OFFSETS
	.align		4
        /*0098*/ 	.byte	0x04, 0x1c
        /*009a*/ 	.short	(.L_237 - .L_236)


	//   ....[0]....
.L_236:
        /*009c*/ 	.word	0x000000d0


	//   ....[1]....
        /*00a0*/ 	.word	0x00000540


	//----- nvinfo : EIATTR_CBANK_PARAM_SIZE
	.align		4
.L_237:
        /*00a4*/ 	.byte	0x03, 0x19
        /*00a6*/ 	.short	0x0034


	//----- nvinfo : EIATTR_PARAM_CBANK
	.align		4
        /*00a8*/ 	.byte	0x04, 0x0a
        /*00aa*/ 	.short	(.L_239 - .L_238)
	.align		4
.L_238:
        /*00ac*/ 	.word	index@(.nv.constant0._Z24ycbcr_to_rgb_p3c3_kernelILb1EEvPKhiS1_S1_Phiii)
        /*00b0*/ 	.short	0x0380
        /*00b2*/ 	.short	0x0034


	//----- nvinfo : EIATTR_SW_WAR
	.align		4
.L_239:
        /*00b4*/ 	.byte	0x04, 0x36
        /*00b6*/ 	.short	(.L_241 - .L_240)
.L_240:
        /*00b8*/ 	.word	0x00000008
.L_241:


//--------------------- .nv.info._Z24ycbcr_to_rgb_p3c4_kernelILb0EEvPKhiS1_S1_Phiiih --------------------------
	.section	.nv.info._Z24ycbcr_to_rgb_p3c4_kernelILb0EEvPKhiS1_S1_Phiiih,"",@"SHT_CUDA_INFO"
	.sectionflags	@""
	.align	4


	//----- nvinfo : EIATTR_CUDA_API_VERSION
	.align		4
        /*0000*/ 	.byte	0x04, 0x37
        /*0002*/ 	.short	(.L_243 - .L_242)
.L_242:
        /*0004*/ 	.word	0x00000082


	//----- nvinfo : EIATTR_KPARAM_INFO
	.align		4
.L_243:
        /*0008*/ 	.byte	0x04, 0x17
        /*000a*/ 	.short	(.L_245 - .L_244)
.L_244:
        /*000c*/ 	.word	0x00000000
        /*0010*/ 	.short	0x0008
        /*0012*/ 	.short	0x0034
        /*0014*/ 	.byte	0x00, 0xf0, 0x05, 0x00


	//----- nvinfo : EIATTR_KPARAM_INFO
	.align		4
.L_245:
        /*0018*/ 	.byte	0x04, 0x17
        /*001a*/ 	.short	(.L_247 - .L_246)
.L_246:
        /*001c*/ 	.word	0x00000000
        /*0020*/ 	.short	0x0007
        /*0022*/ 	.short	0x0030
        /*0024*/ 	.byte	0x00, 0xf0, 0x11, 0x00


	//----- nvinfo : EIATTR_KPARAM_INFO
	.align		4
.L_247:
        /*0028*/ 	.byte	0x04, 0x17
        /*002a*/ 	.short	(.L_249 - .L_248)
.L_248:
        /*002c*/ 	.word	0x00000000
        /*0030*/ 	.short	0x0006
        /*0032*/ 	.short	0x002c
        /*0034*/ 	.byte	0x00, 0xf0, 0x11, 0x00


	//----- nvinfo : EIATTR_KPARAM_INFO
	.align		4
.L_249:
        /*0038*/ 	.byte	0x04, 0x17
        /*003a*/ 	.short	(.L_251 - .L_250)
.L_250:
        /*003c*/ 	.word	0x00000000
        /*0040*/ 	.short	0x0005
        /*0042*/ 	.short	0x0028
        /*0044*/ 	.byte	0x00, 0xf0, 0x11, 0x00


	//----- nvinfo : EIATTR_KPARAM_INFO
	.align		4
.L_251:
        /*0048*/ 	.byte	0x04, 0x17
        /*004a*/ 	.short	(.L_253 - .L_252)
.L_252:
        /*004c*/ 	.word	0x00000000
        /*0050*/ 	.short	0x0004
        /*0052*/ 	.short	0x0020
        /*0054*/ 	.byte	0x00, 0xf5, 0x21, 0x00


	//----- nvinfo : EIATTR_KPARAM_INFO
	.align		4
.L_253:
        /*0058*/ 	.byte	0x04, 0x17
        /*005a*/ 	.short	(.L_255 - .L_254)
.L_254:
        /*005c*/ 	.word	0x00000000
        /*0060*/ 	.short	0x0003
        /*0062*/ 	.short	0x0018
        /*0064*/ 	.byte	0x00, 0xf5, 0x21, 0x00


	//----- nvinfo : EIATTR_KPARAM_INFO
	.align		4
.L_255:
        /*0068*/ 	.byte	0x04, 0x17
        /*006a*/ 	.short	(.L_257 - .L_256)
.L_256:
        /*006c*/ 	.word	0x00000000
        /*0070*/ 	.short	0x0002
        /*0072*/ 	.short	0x0010
        /*0074*/ 	.byte	0x00, 0xf5, 0x21, 0x00


	//----- nvinfo : EIATTR_KPARAM_INFO
	.align		4
.L_257:
        /*0078*/ 	.byte	0x04, 0x17
        /*007a*/ 	.short	(.L_259 - .L_258)
.L_258:
        /*007c*/ 	.word	0x00000000
        /*0080*/ 	.short	0x0001
        /*0082*/ 	.short	0x0008
        /*0084*/ 	.byte	0x00, 0xf0, 0x11, 0x00


	//----- nvinfo : EIATTR_KPARAM_INFO
	.align		4
.L_259:
        /*0088*/ 	.byte	0x04, 0x17
        /*008a*/ 	.short	(.L_261 - .L_260)
.L_260:
        /*008c*/ 	.word	0x00000000
        /*0090*/ 	.short	0x0000
        /*0092*/ 	.short	0x0000
        /*0094*/ 	.byte	0x00, 0xf5, 0x21, 0x00


	//----- nvinfo : EIATTR_SPARSE_MMA_MASK
	.align		4
.L_261:
        /*0098*/ 	.byte	0x03, 0x50
        /*009a*/ 	.short	0x0000


	//----- nvinfo : EIATTR_MAXREG_COUNT
	.align		4
        /*009c*/ 	.byte	0x03, 0x1b
        /*009e*/ 	.short	0x00ff


	//----- nvinfo : EIATTR_MERCURY_ISA_VERSION
	.align		4
        /*00a0*/ 	.byte	0x03, 0x5f
        /*00a2*/ 	.short	0x0101


	//----- nvinfo : EIATTR_VRC_CTA_INIT_COUNT
	.align		4
        /*00a4*/ 	.byte	0x02, 0x4a
	.zero		1
	.zero		1


	//----- nvinfo : EIATTR_EXIT_INSTR_OFFSETS
	.align		4
        /*00a8*/ 	.byte	0x04, 0x1c
        /*00aa*/ 	.short	(.L_263 - .L_262)


	//   ....[0]....
.L_262:
        /*00ac*/ 	.word	0x000000d0


	//   ....[1]....
        /*00b0*/ 	.word	0x00000560


	//----- nvinfo : EIATTR_CBANK_PARAM_SIZE
	.align		4
.L_263:
        /*00b4*/ 	.byte	0x03, 0x19
        /*00b6*/ 	.short	0x0035


	//----- nvinfo : EIATTR_PARAM_CBANK
	.align		4
        /*00b8*/ 	.byte	0x04, 0x0a
        /*00ba*/ 	.short	(.L_265 - .L_264)
	.align		4
.L_264:
        /*00bc*/ 	.word	index@(.nv.constant0._Z24ycbcr_to_rgb_p3c4_kernelILb0EEvPKhiS1_S1_Phiiih)
        /*00c0*/ 	.short	0x0380
        /*00c2*/ 	.short	0x0035


	//----- nvinfo : EIATTR_SW_WAR
	.align		4
.L_265:
        /*00c4*/ 	.byte	0x04, 0x36
        /*00c6*/ 	.short	(.L_267 - .L_266)
.L_266:
        /*00c8*/ 	.word	0x00000008
.L_267:


//--------------------- .nv.info._Z22ycbcr_to_rgb_p3_kernelILb0EEvPKhS1_S1_iPhS2_S2_iii --------------------------
	.section	.nv.info._Z22ycbcr_to_rgb_p3_kernelILb0EEvPKhS1_S1_iPhS2_S2_iii,"",@"SHT_CUDA_INFO"
	.sectionflags	@""
	.align	4


	//----- nvinfo : EIATTR_CUDA_API_VERSION
	.align		4
        /*0000*/ 	.byte	0x04, 0x37
        /*0002*/ 	.short	(.L_269 - .L_268)
.L_268:
        /*0004*/ 	.word	0x00000082


	//----- nvinfo : EIATTR_KPARAM_INFO
	.align		4
.L_269:
        /*0008*/ 	.byte	0x04, 0x17
        /*000a*/ 	.short	(.L_271 - .L_270)
.L_270:
        /*000c*/ 	.word	0x00000000
        /*0010*/ 	.short	0x0009
        /*0012*/ 	.short	0x0040
        /*0014*/ 	.byte	0x00, 0xf0, 0x11, 0x00


	//----- nvinfo : EIATTR_KPARAM_INFO
	.align		4
.L_271:
        /*0018*/ 	.byte	0x04, 0x17
        /*001a*/ 	.short	(.L_273 - .L_272)
.L_272:
        /*001c*/ 	.word	0x00000000
        /*0020*/ 	.short	0x0008
        /*0022*/ 	.short	0x003c
        /*0024*/ 	.byte	0x00, 0xf0, 0x11, 0x00


	//----- nvinfo : EIATTR_KPARAM_INFO
	.align		4
.L_273:
        /*0028*/ 	.byte	0x04, 0x17
        /*002a*/ 	.short	(.L_275 - .L_274)
.L_274:
        /*002c*/ 	.word	0x00000000
        /*0030*/ 	.short	0x0007
        /*0032*/ 	.short	0x0038
        /*0034*/ 	.byte	0x00, 0xf0, 0x11, 0x00


	//----- nvinfo : EIATTR_KPARAM_INFO
	.align		4
.L_275:
        /*0038*/ 	.byte	0x04, 0x17
        /*003a*/ 	.short	(.L_277 - .L_276)
.L_276:
        /*003c*/ 	.word	0x00000000
        /*0040*/ 	.short	0x0006
        /*0042*/ 	.short	0x0030
        /*0044*/ 	.byte	0x00, 0xf5, 0x21, 0x00


	//----- nvinfo : EIATTR_KPARAM_INFO
	.align		4
.L_277:
        /*0048*/ 	.byte	0x04, 0x17
        /*004a*/ 	.short	(.L_279 - .L_278)
.L_278:
        /*004c*/ 	.word	0x00000000
        /*0050*/ 	.short	0x0005
        /*0052*/ 	.short	0x0028
        /*0054*/ 	.byte	0x00, 0xf5, 0x21, 0x00


	//----- nvinfo : EIATTR_KPARAM_INFO
	.align		4
.L_279:
        /*0058*/ 	.byte	0x04, 0x17
        /*005a*/ 	.short	(.L_281 - .L_280)
.L_280:
        /*005c*/ 	.word	0x00000000
        /*0060*/ 	.short	0x0004
        /*0062*/ 	.short	0x0020
        /*0064*/ 	.byte	0x00, 0xf5, 0x21, 0x00


	//----- nvinfo : EIATTR_KPARAM_INFO
	.align		4
.L_281:
        /*0068*/ 	.byte	0x04, 0x17
        /*006a*/ 	.short	(.L_283 - .L_282)
.L_282:
        /*006c*/ 	.word	0x00000000
        /*0070*/ 	.short	0x0003
        /*0072*/ 	.short	0x0018
        /*0074*/ 	.byte	0x00, 0xf0, 0x11, 0x00


	//----- nvinfo : EIATTR_KPARAM_INFO
	.align		4
.L_283:
        /*0078*/ 	.byte	0x04, 0x17
        /*007a*/ 	.short	(.L_285 - .L_284)
.L_284:
        /*007c*/ 	.word	0x00000000
        /*0080*/ 	.short	0x0002
        /*0082*/ 	.short	0x0010
        /*0084*/ 	.byte	0x00, 0xf5, 0x21, 0x00


	//----- nvinfo : EIATTR_KPARAM_INFO
	.align		4
.L_285:
        /*0088*/ 	.byte	0x04, 0x17
        /*008a*/ 	.short	(.L_287 - .L_286)
.L_286:
        /*008c*/ 	.word	0x00000000
        /*0090*/ 	.short	0x0001
        /*0092*/ 	.short	0x0008
        /*0094*/ 	.byte	0x00, 0xf5, 0x21, 0x00


	//----- nvinfo : EIATTR_KPARAM_INFO
	.align		4
.L_287:
        /*0098*/ 	.byte	0x04, 0x17
        /*009a*/ 	.short	(.L_289 - .L_288)
.L_288:
        /*009c*/ 	.word	0x00000000
        /*00a0*/ 	.short	0x0000
        /*00a2*/ 	.short	0x0000
        /*00a4*/ 	.byte	0x00, 0xf5, 0x21, 0x00


	//----- nvinfo : EIATTR_SPARSE_MMA_MASK
	.align		4
.L_289:
        /*00a8*/ 	.byte	0x03, 0x50
        /*00aa*/ 	.short	0x0000


	//----- nvinfo : EIATTR_MAXREG_COUNT
	.align		4
        /*00ac*/ 	.byte	0x03, 0x1b
        /*00ae*/ 	.short	0x00ff


	//----- nvinfo : EIATTR_MERCURY_ISA_VERSION
	.align		4
        /*00b0*/ 	.byte	0x03, 0x5f
        /*00b2*/ 	.short	0x0101


	//----- nvinfo : EIATTR_VRC_CTA_INIT_COUNT
	.align		4
        /*00b4*/ 	.byte	0x02, 0x4a
	.zero		1
	.zero		1


	//----- nvinfo : EIATTR_EXIT_INSTR_OFFSETS
	.align		4
        /*00b8*/ 	.byte	0x04, 0x1c
        /*00ba*/ 	.short	(.L_291 - .L_290)


	//   ....[0]....
.L_290:
        /*00bc*/ 	.word	0x000000d0


	//   ....[1]....
        /*00c0*/ 	.word	0x00000580


	//----- nvinfo : EIATTR_CBANK_PARAM_SIZE
	.align		4
.L_291:
        /*00c4*/ 	.byte	0x03, 0x19
        /*00c6*/ 	.short	0x0044


	//----- nvinfo : EIATTR_PARAM_CBANK
	.align		4
        /*00c8*/ 	.byte	0x04, 0x0a
        /*00ca*/ 	.short	(.L_293 - .L_292)
	.align		4
.L_292:
        /*00cc*/ 	.word	index@(.nv.constant0._Z22ycbcr_to_rgb_p3_kernelILb0EEvPKhS1_S1_iPhS2_S2_iii)
        /*00d0*/ 	.short	0x0380
        /*00d2*/ 	.short	0x0044


	//----- nvinfo : EIATTR_SW_WAR
	.align		4
.L_293:
        /*00d4*/ 	.byte	0x04, 0x36
        /*00d6*/ 	.short	(.L_295 - .L_294)
.L_294:
        /*00d8*/ 	.word	0x00000008
.L_295:


//--------------------- .nv.info._Z24ycbcr_to_rgb_p3c3_kernelILb0EEvPKhiS1_S1_Phiii --------------------------
	.section	.nv.info._Z24ycbcr_to_rgb_p3c3_kernelILb0EEvPKhiS1_S1_Phiii,"",@"SHT_CUDA_INFO"
	.sectionflags	@""
	.align	4


	//----- nvinfo : EIATTR_CUDA_API_VERSION
	.align		4
        /*0000*/ 	.byte	0x04, 0x37
        /*0002*/ 	.short	(.L_297 - .L_296)
.L_296:
        /*0004*/ 	.word	0x00000082


	//----- nvinfo : EIATTR_KPARAM_INFO
	.align		4
.L_297:
        /*0008*/ 	.byte	0x04, 0x17
        /*000a*/ 	.short	(.L_299 - .L_298)
.L_298:
        /*000c*/ 	.word	0x00000000
        /*0010*/ 	.short	0x0007
        /*0012*/ 	.short	0x0030
        /*0014*/ 	.byte	0x00, 0xf0, 0x11, 0x00


	//----- nvinfo : EIATTR_KPARAM_INFO
	.align		4
.L_299:
        /*0018*/ 	.byte	0x04, 0x17
        /*001a*/ 	.short	(.L_301 - .L_300)
.L_300:
        /*001c*/ 	.word	0x00000000
        /*0020*/ 	.short	0x0006
        /*0022*/ 	.short	0x002c
        /*0024*/ 	.byte	0x00, 0xf0, 0x11, 0x00


	//----- nvinfo : EIATTR_KPARAM_INFO
	.align		4
.L_301:
        /*0028*/ 	.byte	0x04, 0x17
        /*002a*/ 	.short	(.L_303 - .L_302)
.L_302:
        /*002c*/ 	.word	0x00000000
        /*0030*/ 	.short	0x0005
        /*0032*/ 	.short	0x0028
        /*0034*/ 	.byte	0x00, 0xf0, 0x11, 0x00


	//----- nvinfo : EIATTR_KPARAM_INFO
	.align		4
.L_303:
        /*0038*/ 	.byte	0x04, 0x17
        /*003a*/ 	.short	(.L_305 - .L_304)
.L_304:
        /*003c*/ 	.word	0x00000000
        /*0040*/ 	.short	0x0004
        /*0042*/ 	.short	0x0020
        /*0044*/ 	.byte	0x00, 0xf5, 0x21, 0x00


	//----- nvinfo : EIATTR_KPARAM_INFO
	.align		4
.L_305:
        /*0048*/ 	.byte	0x04, 0x17
        /*004a*/ 	.short	(.L_307 - .L_306)
.L_306:
        /*004c*/ 	.word	0x00000000
        /*0050*/ 	.short	0x0003
        /*0052*/ 	.short	0x0018
        /*0054*/ 	.byte	0x00, 0xf5, 0x21, 0x00


	//----- nvinfo : EIATTR_KPARAM_INFO
	.align		4
.L_307:
        /*0058*/ 	.byte	0x04, 0x17
        /*005a*/ 	.short	(.L_309 - .L_308)
.L_308:
        /*005c*/ 	.word	0x00000000
        /*0060*/ 	.short	0x0002
        /*0062*/ 	.short	0x0010
        /*0064*/ 	.byte	0x00, 0xf5, 0x21, 0x00


	//----- nvinfo : EIATTR_KPARAM_INFO
	.align		4
.L_309:
        /*0068*/ 	.byte	0x04, 0x17
        /*006a*/ 	.short	(.L_311 - .L_310)
.L_310:
        /*006c*/ 	.word	0x00000000
        /*0070*/ 	.short	0x0001
        /*0072*/ 	.short	0x0008
        /*0074*/ 	.byte	0x00, 0xf0, 0x11, 0x00


	//----- nvinfo : EIATTR_KPARAM_INFO
	.align		4
.L_311:
        /*0078*/ 	.byte	0x04, 0x17
        /*007a*/ 	.short	(.L_313 - .L_312)
.L_312:
        /*007c*/ 	.word	0x00000000
        /*0080*/ 	.short	0x0000
        /*0082*/ 	.short	0x0000
        /*0084*/ 	.byte	0x00, 0xf5, 0x21, 0x00


	//----- nvinfo : EIATTR_SPARSE_MMA_MASK
	.align		4
.L_313:
        /*0088*/ 	.byte	0x03, 0x50
        /*008a*/ 	.short	0x0000


	//----- nvinfo : EIATTR_MAXREG_COUNT
	.align		4
        /*008c*/ 	.byte	0x03, 0x1b
        /*008e*/ 	.short	0x00ff


	//----- nvinfo : EIATTR_MERCURY_ISA_VERSION
	.align		4
        /*0090*/ 	.byte	0x03, 0x5f
        /*0092*/ 	.short	0x0101


	//----- nvinfo : EIATTR_VRC_CTA_INIT_COUNT
	.align		4
        /*0094*/ 	.byte	0x02, 0x4a
	.zero		1
	.zero		1


	//----- nvinfo : EIATTR_EXIT_INSTR_OFFSETS
	.align		4
        /*0098*/ 	.byte	0x04, 0x1c
        /*009a*/ 	.short	(.L_315 - .L_314)


	//   ....[0]....
.L_314:
        /*009c*/ 	.word	0x000000d0


	//   ....[1]....
        /*00a0*/ 	.word	0x00000540


	//----- nvinfo : EIATTR_CBANK_PARAM_SIZE
	.align		4
.L_315:
        /*00a4*/ 	.byte	0x03, 0x19
        /*00a6*/ 	.short	0x0034


	//----- nvinfo : EIATTR_PARAM_CBANK
	.align		4
        /*00a8*/ 	.byte	0x04, 0x0a
        /*00aa*/ 	.short	(.L_317 - .L_316)
	.align		4
.L_316:
        /*00ac*/ 	.word	index@(.nv.constant0._Z24ycbcr_to_rgb_p3c3_kernelILb0EEvPKhiS1_S1_Phiii)
        /*00b0*/ 	.short	0x0380
        /*00b2*/ 	.short	0x0034


	//----- nvinfo : EIATTR_SW_WAR
	.align		4
.L_317:
        /*00b4*/ 	.byte	0x04, 0x36
        /*00b6*/ 	.short	(.L_319 - .L_318)
.L_318:
        /*00b8*/ 	.word	0x00000008
.L_319:


//--------------------- .nv.info._Z23ycbcr_to_rgb_ac4_kernelILb0EEvPKhiPhiii --------------------------
	.section	.nv.info._Z23ycbcr_to_rgb_ac4_kernelILb0EEvPKhiPhiii,"",@"SHT_CUDA_INFO"
	.sectionflags	@""
	.align	4


	//----- nvinfo : EIATTR_CUDA_API_VERSION
	.align		4
        /*0000*/ 	.byte	0x04, 0x37
        /*0002*/ 	.short	(.L_321 - .L_320)
.L_320:
        /*0004*/ 	.word	0x00000082


	//----- nvinfo : EIATTR_KPARAM_INFO
	.align		4
.L_321:
        /*0008*/ 	.byte	0x04, 0x17
        /*000a*/ 	.short	(.L_323 - .L_322)
.L_322:
        /*000c*/ 	.word	0x00000000
        /*0010*/ 	.short	0x0005
        /*0012*/ 	.short	0x0020
        /*0014*/ 	.byte	0x00, 0xf0, 0x11, 0x00


	//----- nvinfo : EIATTR_KPARAM_INFO
	.align		4
.L_323:
        /*0018*/ 	.byte	0x04, 0x17
        /*001a*/ 	.short	(.L_325 - .L_324)
.L_324:
        /*001c*/ 	.word	0x00000000
        /*0020*/ 	.short	0x0004
        /*0022*/ 	.short	0x001c
        /*0024*/ 	.byte	0x00, 0xf0, 0x11, 0x00


	//----- nvinfo : EIATTR_KPARAM_INFO
	.align		4
.L_325:
        /*0028*/ 	.byte	0x04, 0x17
        /*002a*/ 	.short	(.L_327 - .L_326)
.L_326:
        /*002c*/ 	.word	0x00000000
        /*0030*/ 	.short	0x0003
        /*0032*/ 	.short	0x0018
        /*0034*/ 	.byte	0x00, 0xf0, 0x11, 0x00


	//----- nvinfo : EIATTR_KPARAM_INFO
	.align		4
.L_327:
        /*0038*/ 	.byte	0x04, 0x17
        /*003a*/ 	.short	(.L_329 - .L_328)
.L_328:
        /*003c*/ 	.word	0x00000000
        /*0040*/ 	.short	0x0002
        /*0042*/ 	.short	0x0010
        /*0044*/ 	.byte	0x00, 0xf5, 0x21, 0x00


	//----- nvinfo : EIATTR_KPARAM_INFO
	.align		4
.L_329:
        /*0048*/ 	.byte	0x04, 0x17
        /*004a*/ 	.short	(.L_331 - .L_330)
.L_330:
        /*004c*/ 	.word	0x00000000
        /*0050*/ 	.short	0x0001
        /*0052*/ 	.short	0x0008
        /*0054*/ 	.byte	0x00, 0xf0, 0x11, 0x00


	//----- nvinfo : EIATTR_KPARAM_INFO
	.align		4
.L_331:
        /*0058*/ 	.byte	0x04, 0x17
        /*005a*/ 	.short	(.L_333 - .L_332)
.L_332:
        /*005c*/ 	.word	0x00000000
        /*0060*/ 	.short	0x0000
        /*0062*/ 	.short	0x0000
        /*0064*/ 	.byte	0x00, 0xf5, 0x21, 0x00


	//----- nvinfo : EIATTR_SPARSE_MMA_MASK
	.align		4
.L_333:
        /*0068*/ 	.byte	0x03, 0x50
        /*006a*/ 	.short	0x0000


	//----- nvinfo : EIATTR_MAXREG_COUNT
	.align		4
        /*006c*/ 	.byte	0x03, 0x1b
        /*006e*/ 	.short	0x00ff


	//----- nvinfo : EIATTR_MERCURY_ISA_VERSION
	.align		4
        /*0070*/ 	.byte	0x03, 0x5f
        /*0072*/ 	.short	0x0101


	//----- nvinfo : EIATTR_VRC_CTA_INIT_COUNT
	.align		4
        /*0074*/ 	.byte	0x02, 0x4a
	.zero		1
	.zero		1


	//----- nvinfo : EIATTR_EXIT_INSTR_OFFSETS
	.align		4
        /*0078*/ 	.byte	0x04, 0x1c
        /*007a*/ 	.short	(.L_335 - .L_334)


	//   ....[0]....
.L_334:
        /*007c*/ 	.word	0x000000d0


	//   ....[1]....
        /*0080*/ 	.word	0x000004e0


	//----- nvinfo : EIATTR_CBANK_PARAM_SIZE
	.align		4
.L_335:
        /*0084*/ 	.byte	0x03, 0x19
        /*0086*/ 	.short	0x0024


	//----- nvinfo : EIATTR_PARAM_CBANK
	.align		4
        /*0088*/ 	.byte	0x04, 0x0a
        /*008a*/ 	.short	(.L_337 - .L_336)
	.align		4
.L_336:
        /*008c*/ 	.word	index@(.nv.constant0._Z23ycbcr_to_rgb_ac4_kernelILb0EEvPKhiPhiii)
        /*0090*/ 	.short	0x0380
        /*0092*/ 	.short	0x0024


	//----- nvinfo : EIATTR_SW_WAR
	.align		4
.L_337:
        /*0094*/ 	.byte	0x04, 0x36
        /*0096*/ 	.short	(.L_339 - .L_338)
.L_338:
        /*0098*/ 	.word	0x00000008
.L_339:


//--------------------- .nv.info._Z22ycbcr_to_rgb_c3_kernelILb0EEvPKhiPhiii --------------------------
	.section	.nv.info._Z22ycbcr_to_rgb_c3_kernelILb0EEvPKhiPhiii,"",@"SHT_CUDA_INFO"
	.sectionflags	@""
	.align	4


	//----- nvinfo : EIATTR_CUDA_API_VERSION
	.align		4
        /*0000*/ 	.byte	0x04, 0x37
        /*0002*/ 	.short	(.L_341 - .L_340)
.L_340:
        /*0004*/ 	.word	0x00000082


	//----- nvinfo : EIATTR_KPARAM_INFO
	.align		4
.L_341:
        /*0008*/ 	.byte	0x04, 0x17
        /*000a*/ 	.short	(.L_343 - .L_342)
.L_342:
        /*000c*/ 	.word	0x00000000
        /*0010*/ 	.short	0x0005
        /*0012*/ 	.short	0x0020
        /*0014*/ 	.byte	0x00, 0xf0, 0x11, 0x00


	//----- nvinfo : EIATTR_KPARAM_INFO
	.align		4
.L_343:
        /*0018*/ 	.byte	0x04, 0x17
        /*001a*/ 	.short	(.L_345 - .L_344)
.L_344:
        /*001c*/ 	.word	0x00000000
        /*0020*/ 	.short	0x0004
        /*0022*/ 	.short	0x001c
        /*0024*/ 	.byte	0x00, 0xf0, 0x11, 0x00


	//----- nvinfo : EIATTR_KPARAM_INFO
	.align		4
.L_345:
        /*0028*/ 	.byte	0x04, 0x17
        /*002a*/ 	.short	(.L_347 - .L_346)
.L_346:
        /*002c*/ 	.word	0x00000000
        /*0030*/ 	.short	0x0003
        /*0032*/ 	.short	0x0018
        /*0034*/ 	.byte	0x00, 0xf0, 0x11, 0x00


	//----- nvinfo : EIATTR_KPARAM_INFO
	.align		4
.L_347:
        /*0038*/ 	.byte	0x04, 0x17
        /*003a*/ 	.short	(.L_349 - .L_348)
.L_348:
        /*003c*/ 	.word	0x00000000
        /*0040*/ 	.short	0x0002
        /*0042*/ 	.short	0x0010
        /*0044*/ 	.byte	0x00, 0xf5, 0x21, 0x00


	//----- nvinfo : EIATTR_KPARAM_INFO
	.align		4
.L_349:
        /*0048*/ 	.byte	0x04, 0x17
        /*004a*/ 	.short	(.L_351 - .L_350)
.L_350:
        /*004c*/ 	.word	0x00000000
        /*0050*/ 	.short	0x0001
        /*0052*/ 	.short	0x0008
        /*0054*/ 	.byte	0x00, 0xf0, 0x11, 0x00


	//----- nvinfo : EIATTR_KPARAM_INFO
	.align		4
.L_351:
        /*0058*/ 	.byte	0x04, 0x17
        /*005a*/ 	.short	(.L_353 - .L_352)
.L_352:
        /*005c*/ 	.word	0x00000000
        /*0060*/ 	.short	0x0000
        /*0062*/ 	.short	0x0000
        /*0064*/ 	.byte	0x00, 0xf5, 0x21, 0x00


	//----- nvinfo : EIATTR_SPARSE_MMA_MASK
	.align		4
.L_353:
        /*0068*/ 	.byte	0x03, 0x50
        /*006a*/ 	.short	0x0000


	//----- nvinfo : EIATTR_MAXREG_COUNT
	.align		4
        /*006c*/ 	.byte	0x03, 0x1b
        /*006e*/ 	.short	0x00ff


	//----- nvinfo : EIATTR_MERCURY_ISA_VERSION
	.align		4
        /*0070*/ 	.byte	0x03, 0x5f
        /*0072*/ 	.short	0x0101


	//----- nvinfo : EIATTR_VRC_CTA_INIT_COUNT
	.align		4
        /*0074*/ 	.byte	0x02, 0x4a
	.zero		1
	.zero		1


	//----- nvinfo : EIATTR_EXIT_INSTR_OFFSETS
	.align		4
        /*0078*/ 	.byte	0x04, 0x1c
        /*007a*/ 	.short	(.L_355 - .L_354)


	//   ....[0]....
.L_354:
        /*007c*/ 	.word	0x000000d0


	//   ....[1]....
        /*0080*/ 	.word	0x000004d0


	//----- nvinfo : EIATTR_CBANK_PARAM_SIZE
	.align		4
.L_355:
        /*0084*/ 	.byte	0x03, 0x19
        /*0086*/ 	.short	0x0024


	//----- nvinfo : EIATTR_PARAM_CBANK
	.align		4
        /*0088*/ 	.byte	0x04, 0x0a
        /*008a*/ 	.short	(.L_357 - .L_356)
	.align		4
.L_356:
        /*008c*/ 	.word	index@(.nv.constant0._Z22ycbcr_to_rgb_c3_kernelILb0EEvPKhiPhiii)
        /*0090*/ 	.short	0x0380
        /*0092*/ 	.short	0x0024


	//----- nvinfo : EIATTR_SW_WAR
	.align		4
.L_357:
        /*0094*/ 	.byte	0x04, 0x36
        /*0096*/ 	.short	(.L_359 - .L_358)
.L_358:
        /*0098*/ 	.word	0x00000008
.L_359:


//--------------------- .nv.info._Z20yuv_to_rgb_p3_kernelILb1EEvPKhS1_S1_iPhS2_S2_iii --------------------------
	.section	.nv.info._Z20yuv_to_rgb_p3_kernelILb1EEvPKhS1_S1_iPhS2_S2_iii,"",@"SHT_CUDA_INFO"
	.sectionflags	@""
	.align	4


	//----- nvinfo : EIATTR_CUDA_API_VERSION
	.align		4
        /*0000*/ 	.byte	0x04, 0x37
        /*0002*/ 	.short	(.L_361 - .L_360)
.L_360:
        /*0004*/ 	.word	0x00000082


	//----- nvinfo : EIATTR_KPARAM_INFO
	.align		4
.L_361:
        /*0008*/ 	.byte	0x04, 0x17
        /*000a*/ 	.short	(.L_363 - .L_362)
.L_362:
        /*000c*/ 	.word	0x00000000
        /*0010*/ 	.short	0x0009
        /*0012*/ 	.short	0x0040
        /*0014*/ 	.byte	0x00, 0xf0, 0x11, 0x00


	//----- nvinfo : EIATTR_KPARAM_INFO
	.align		4
.L_363:
        /*0018*/ 	.byte	0x04, 0x17
        /*001a*/ 	.short	(.L_365 - .L_364)
.L_364:
        /*001c*/ 	.word	0x00000000
        /*0020*/ 	.short	0x0008
        /*0022*/ 	.short	0x003c
        /*0024*/ 	.byte	0x00, 0xf0, 0x11, 0x00


	//----- nvinfo : EIATTR_KPARAM_INFO
	.align		4
.L_365:
        /*0028*/ 	.byte	0x04, 0x17
        /*002a*/ 	.short	(.L_367 - .L_366)
.L_366:
        /*002c*/ 	.word	0x00000000
        /*0030*/ 	.short	0x0007
        /*0032*/ 	.short	0x0038
        /*0034*/ 	.byte	0x00, 0xf0, 0x11, 0x00


	//----- nvinfo : EIATTR_KPARAM_INFO
	.align		4
.L_367:
        /*0038*/ 	.byte	0x04, 0x17
        /*003a*/ 	.short	(.L_369 - .L_368)
.L_368:
        /*003c*/ 	.word	0x00000000
        /*0040*/ 	.short	0x0006
        /*0042*/ 	.short	0x0030
        /*0044*/ 	.byte	0x00, 0xf5, 0x21, 0x00


	//----- nvinfo : EIATTR_KPARAM_INFO
	.align		4
.L_369:
        /*0048*/ 	.byte	0x04, 0x17
        /*004a*/ 	.short	(.L_371 - .L_370)
.L_370:
        /*004c*/ 	.word	0x00000000
        /*0050*/ 	.short	0x0005
        /*0052*/ 	.short	0x0028
        /*0054*/ 	.byte	0x00, 0xf5, 0x21, 0x00


	//----- nvinfo : EIATTR_KPARAM_INFO
	.align		4
.L_371:
        /*0058*/ 	.byte	0x04, 0x17
        /*005a*/ 	.short	(.L_373 - .L_372)
.L_372:
        /*005c*/ 	.word	0x00000000
        /*0060*/ 	.short	0x0004
        /*0062*/ 	.short	0x0020
        /*0064*/ 	.byte	0x00, 0xf5, 0x21, 0x00


	//----- nvinfo : EIATTR_KPARAM_INFO
	.align		4
.L_373:
        /*0068*/ 	.byte	0x04, 0x17
        /*006a*/ 	.short	(.L_375 - .L_374)
.L_374:
        /*006c*/ 	.word	0x00000000
        /*0070*/ 	.short	0x0003
        /*0072*/ 	.short	0x0018
        /*0074*/ 	.byte	0x00, 0xf0, 0x11, 0x00


	//----- nvinfo : EIATTR_KPARAM_INFO
	.align		4
.L_375:
        /*0078*/ 	.byte	0x04, 0x17
        /*007a*/ 	.short	(.L_377 - .L_376)
.L_376:
        /*007c*/ 	.word	0x00000000
        /*0080*/ 	.short	0x0002
        /*0082*/ 	.short	0x0010
        /*0084*/ 	.byte	0x00, 0xf5, 0x21, 0x00


	//----- nvinfo : EIATTR_KPARAM_INFO
	.align		4
.L_377:
        /*0088*/ 	.byte	0x04, 0x17
        /*008a*/ 	.short	(.L_379 - .L_378)
.L_378:
        /*008c*/ 	.word	0x00000000
        /*0090*/ 	.short	0x0001
        /*0092*/ 	.short	0x0008
        /*0094*/ 	.byte	0x00, 0xf5, 0x21, 0x00


	//----- nvinfo : EIATTR_KPARAM_INFO
	.align		4
.L_379:
        /*0098*/ 	.byte	0x04, 0x17
        /*009a*/ 	.short	(.L_381 - .L_380)
.L_380:
        /*009c*/ 	.word	0x00000000
        /*00a0*/ 	.short	0x0000
        /*00a2*/ 	.short	0x0000
        /*00a4*/ 	.byte	0x00, 0xf5, 0x21, 0x00


	//----- nvinfo : EIATTR_SPARSE_MMA_MASK
	.align		4
.L_381:
        /*00a8*/ 	.byte	0x03, 0x50
        /*00aa*/ 	.short	0x0000


	//----- nvinfo : EIATTR_MAXREG_COUNT
	.align		4
        /*00ac*/ 	.byte	0x03, 0x1b
        /*00ae*/ 	.short	0x00ff


	//----- nvinfo : EIATTR_MERCURY_ISA_VERSION
	.align		4
        /*00b0*/ 	.byte	0x03, 0x5f
        /*00b2*/ 	.short	0x0101


	//----- nvinfo : EIATTR_VRC_CTA_INIT_COUNT
	.align		4
        /*00b4*/ 	.byte	0x02, 0x4a
	.zero		1
	.zero		1


	//----- nvinfo : EIATTR_EXIT_INSTR_OFFSETS
	.align		4
        /*00b8*/ 	.byte	0x04, 0x1c
        /*00ba*/ 	.short	(.L_383 - .L_382)


	//   ....[0]....
.L_382:
        /*00bc*/ 	.word	0x000000d0


	//   ....[1]....
        /*00c0*/ 	.word	0x00000400


	//----- nvinfo : EIATTR_CBANK_PARAM_SIZE
	.align		4
.L_383:
        /*00c4*/ 	.byte	0x03, 0x19
        /*00c6*/ 	.short	0x0044


	//----- nvinfo : EIATTR_PARAM_CBANK
	.align		4
        /*00c8*/ 	.byte	0x04, 0x0a
        /*00ca*/ 	.short	(.L_385 - .L_384)
	.align		4
.L_384:
        /*00cc*/ 	.word	index@(.nv.constant0._Z20yuv_to_rgb_p3_kernelILb1EEvPKhS1_S1_iPhS2_S2_iii)
        /*00d0*/ 	.short	0x0380
        /*00d2*/ 	.short	0x0044


	//----- nvinfo : EIATTR_SW_WAR
	.align		4
.L_385:
        /*00d4*/ 	.byte	0x04, 0x36
        /*00d6*/ 	.short	(.L_387 - .L_386)
.L_386:
        /*00d8*/ 	.word	0x00000008
.L_387:


//--------------------- .nv.info._Z22yuv_to_rgb_p3c3_kernelILb1EEvPKhiS1_S1_Phiii --------------------------
	.section	.nv.info._Z22yuv_to_rgb_p3c3_kernelILb1EEvPKhiS1_S1_Phiii,"",@"SHT_CUDA_INFO"
	.sectionflags	@""
	.align	4


	//----- nvinfo : EIATTR_CUDA_API_VERSION
	.align		4
        /*0000*/ 	.byte	0x04, 0x37
        /*0002*/ 	.short	(.L_389 - .L_388)
.L_388:
        /*0004*/ 	.word	0x00000082


	//----- nvinfo : EIATTR_KPARAM_INFO
	.align		4
.L_389:
        /*0008*/ 	.byte	0x04, 0x17
        /*000a*/ 	.short	(.L_391 - .L_390)
.L_390:
        /*000c*/ 	.word	0x00000000
        /*0010*/ 	.short	0x0007
        /*0012*/ 	.short	0x0030
        /*0014*/ 	.byte	0x00, 0xf0, 0x11, 0x00


	//----- nvinfo : EIATTR_KPARAM_INFO
	.align		4
.L_391:
        /*0018*/ 	.byte	0x04, 0x17
        /*001a*/ 	.short	(.L_393 - .L_392)
.L_392:
        /*001c*/ 	.word	0x00000000
        /*0020*/ 	.short	0x0006
        /*0022*/ 	.short	0x002c
        /*0024*/ 	.byte	0x00, 0xf0, 0x11, 0x00


	//----- nvinfo : EIATTR_KPARAM_INFO
	.align		4
.L_393:
        /*0028*/ 	.byte	0x04, 0x17
        /*002a*/ 	.short	(.L_395 - .L_394)
.L_394:
        /*002c*/ 	.word	0x00000000
        /*0030*/ 	.short	0x0005
        /*0032*/ 	.short	0x0028
        /*0034*/ 	.byte	0x00, 0xf0, 0x11, 0x00


	//----- nvinfo : EIATTR_KPARAM_INFO
	.align		4
.L_395:
        /*0038*/ 	.byte	0x04, 0x17
        /*003a*/ 	.short	(.L_397 - .L_396)
.L_396:
        /*003c*/ 	.word	0x00000000
        /*0040*/ 	.short	0x0004
        /*0042*/ 	.short	0x0020
        /*0044*/ 	.byte	0x00, 0xf5, 0x21, 0x00


	//----- nvinfo : EIATTR_KPARAM_INFO
	.align		4
.L_397:
        /*0048*/ 	.byte	0x04, 0x17
        /*004a*/ 	.short	(.L_399 - .L_398)
.L_398:
        /*004c*/ 	.word	0x00000000
        /*0050*/ 	.short	0x0003
        /*0052*/ 	.short	0x0018
        /*0054*/ 	.byte	0x00, 0xf5, 0x21, 0x00


	//----- nvinfo : EIATTR_KPARAM_INFO
	.align		4
.L_399:
        /*0058*/ 	.byte	0x04, 0x17
        /*005a*/ 	.short	(.L_401 - .L_400)
.L_400:
        /*005c*/ 	.word	0x00000000
        /*0060*/ 	.short	0x0002
        /*0062*/ 	.short	0x0010
        /*0064*/ 	.byte	0x00, 0xf5, 0x21, 0x00


	//----- nvinfo : EIATTR_KPARAM_INFO
	.align		4
.L_401:
        /*0068*/ 	.byte	0x04, 0x17
        /*006a*/ 	.short	(.L_403 - .L_402)
.L_402:
        /*006c*/ 	.word	0x00000000
        /*0070*/ 	.short	0x0001
        /*0072*/ 	.short	0x0008
        /*0074*/ 	.byte	0x00, 0xf0, 0x11, 0x00


	//----- nvinfo : EIATTR_KPARAM_INFO
	.align		4
.L_403:
        /*0078*/ 	.byte	0x04, 0x17
        /*007a*/ 	.short	(.L_405 - .L_404)
.L_404:
        /*007c*/ 	.word	0x00000000
        /*0080*/ 	.short	0x0000
        /*0082*/ 	.short	0x0000
        /*0084*/ 	.byte	0x00, 0xf5, 0x21, 0x00


	//----- nvinfo : EIATTR_SPARSE_MMA_MASK
	.align		4
.L_405:
        /*0088*/ 	.byte	0x03, 0x50
        /*008a*/ 	.short	0x0000


	//----- nvinfo : EIATTR_MAXREG_COUNT
	.align		4
        /*008c*/ 	.byte	0x03, 0x1b
        /*008e*/ 	.short	0x00ff


	//----- nvinfo : EIATTR_MERCURY_ISA_VERSION
	.align		4
        /*0090*/ 	.byte	0x03, 0x5f
        /*0092*/ 	.short	0x0101


	//----- nvinfo : EIATTR_VRC_CTA_INIT_COUNT
	.align		4
        /*0094*/ 	.byte	0x02, 0x4a
	.zero		1
	.zero		1


	//----- nvinfo : EIATTR_EXIT_INSTR_OFFSETS
	.align		4
        /*0098*/ 	.byte	0x04, 0x1c
        /*009a*/ 	.short	(.L_407 - .L_406)


	//   ....[0]....
.L_406:
        /*009c*/ 	.word	0x000000d0


	//   ....[1]....
        /*00a0*/ 	.word	0x000003c0


	//----- nvinfo : EIATTR_CBANK_PARAM_SIZE
	.align		4
.L_407:
        /*00a4*/ 	.byte	0x03, 0x19
        /*00a6*/ 	.short	0x0034


	//----- nvinfo : EIATTR_PARAM_CBANK
	.align		4
        /*00a8*/ 	.byte	0x04, 0x0a
        /*00aa*/ 	.short	(.L_409 - .L_408)
	.align		4
.L_408:
        /*00ac*/ 	.word	index@(.nv.constant0._Z22yuv_to_rgb_p3c3_kernelILb1EEvPKhiS1_S1_Phiii)
        /*00b0*/ 	.short	0x0380
        /*00b2*/ 	.short	0x0034


	//----- nvinfo : EIATTR_SW_WAR
	.align		4
.L_409:
        /*00b4*/ 	.byte	0x04, 0x36
        /*00b6*/ 	.short	(.L_411 - .L_410)
.L_410:
        /*00b8*/ 	.word	0x00000008
.L_411:


//--------------------- .nv.info._Z21yuv_to_rgb_ac4_kernelILb1EEvPKhiPhiii --------------------------
	.section	.nv.info._Z21yuv_to_rgb_ac4_kernelILb1EEvPKhiPhiii,"",@"SHT_CUDA_INFO"
	.sectionflags	@""
	.align	4


	//----- nvinfo : EIATTR_CUDA_API_VERSION
	.align		4
        /*0000*/ 	.byte	0x04, 0x37
        /*0002*/ 	.short	(.L_413 - .L_412)
.L_412:
        /*0004*/ 	.word	0x00000082


	//----- nvinfo : EIATTR_KPARAM_INFO
	.align		4
.L_413:
        /*0008*/ 	.byte	0x04, 0x17
        /*000a*/ 	.short	(.L_415 - .L_414)
.L_414:
        /*000c*/ 	.word	0x00000000
        /*0010*/ 	.short	0x0005
        /*0012*/ 	.short	0x0020
        /*0014*/ 	.byte	0x00, 0xf0, 0x11, 0x00


	//----- nvinfo : EIATTR_KPARAM_INFO
	.align		4
.L_415:
        /*0018*/ 	.byte	0x04, 0x17
        /*001a*/ 	.short	(.L_417 - .L_416)
.L_416:
        /*001c*/ 	.word	0x00000000
        /*0020*/ 	.short	0x0004
        /*0022*/ 	.short	0x001c
        /*0024*/ 	.byte	0x00, 0xf0, 0x11, 0x00


	//----- nvinfo : EIATTR_KPARAM_INFO
	.align		4
.L_417:
        /*0028*/ 	.byte	0x04, 0x17
        /*002a*/ 	.short	(.L_419 - .L_418)
.L_418:
        /*002c*/ 	.word	0x00000000
        /*0030*/ 	.short	0x0003
        /*0032*/ 	.short	0x0018
        /*0034*/ 	.byte	0x00, 0xf0, 0x11, 0x00


	//----- nvinfo : EIATTR_KPARAM_INFO
	.align		4
.L_419:
        /*0038*/ 	.byte	0x04, 0x17
        /*003a*/ 	.short	(.L_421 - .L_420)
.L_420:
        /*003c*/ 	.word	0x00000000
        /*0040*/ 	.short	0x0002
        /*0042*/ 	.short	0x0010
        /*0044*/ 	.byte	0x00, 0xf5, 0x21, 0x00


	//----- nvinfo : EIATTR_KPARAM_INFO
	.align		4
.L_421:
        /*0048*/ 	.byte	0x04, 0x17
        /*004a*/ 	.short	(.L_423 - .L_422)
.L_422:
        /*004c*/ 	.word	0x00000000
        /*0050*/ 	.short	0x0001
        /*0052*/ 	.short	0x0008
        /*0054*/ 	.byte	0x00, 0xf0, 0x11, 0x00


	//----- nvinfo : EIATTR_KPARAM_INFO
	.align		4
.L_423:
        /*0058*/ 	.byte	0x04, 0x17
        /*005a*/ 	.short	(.L_425 - .L_424)
.L_424:
        /*005c*/ 	.word	0x00000000
        /*0060*/ 	.short	0x0000
        /*0062*/ 	.short	0x0000
        /*0064*/ 	.byte	0x00, 0xf5, 0x21, 0x00


	//----- nvinfo : EIATTR_SPARSE_MMA_MASK
	.align		4
.L_425:
        /*0068*/ 	.byte	0x03, 0x50
        /*006a*/ 	.short	0x0000


	//----- nvinfo : EIATTR_MAXREG_COUNT
	.align		4
        /*006c*/ 	.byte	0x03, 0x1b
        /*006e*/ 	.short	0x00ff


	//----- nvinfo : EIATTR_MERCURY_ISA_VERSION
	.align		4
        /*0070*/ 	.byte	0x03, 0x5f
        /*0072*/ 	.short	0x0101


	//----- nvinfo : EIATTR_VRC_CTA_INIT_COUNT
	.align		4
        /*0074*/ 	.byte	0x02, 0x4a
	.zero		1
	.zero		1


	//----- nvinfo : EIATTR_EXIT_INSTR_OFFSETS
	.align		4
        /*0078*/ 	.byte	0x04, 0x1c
        /*007a*/ 	.short	(.L_427 - .L_426)


	//   ....[0]....
.L_426:
        /*007c*/ 	.word	0x000000d0


	//   ....[1]....
        /*0080*/ 	.word	0x00000360


	//----- nvinfo : EIATTR_CBANK_PARAM_SIZE
	.align		4
.L_427:
        /*0084*/ 	.byte	0x03, 0x19
        /*0086*/ 	.short	0x0024


	//----- nvinfo : EIATTR_PARAM_CBANK
	.align		4
        /*0088*/ 	.byte	0x04, 0x0a
        /*008a*/ 	.short	(.L_429 - .L_428)
	.align		4
.L_428:
        /*008c*/ 	.word	index@(.nv.constant0._Z21yuv_to_rgb_ac4_kernelILb1EEvPKhiPhiii)
        /*0090*/ 	.short	0x0380
        /*0092*/ 	.short	0x0024


	//----- nvinfo : EIATTR_SW_WAR
	.align		4
.L_429:
        /*0094*/ 	.byte	0x04, 0x36
        /*0096*/ 	.short	(.L_431 - .L_430)
.L_430:
        /*0098*/ 	.word	0x00000008
.L_431:


//--------------------- .nv.info._Z20yuv_to_rgb_c3_kernelILb1EEvPKhiPhiii --------------------------
	.section	.nv.info._Z20yuv_to_rgb_c3_kernelILb1EEvPKhiPhiii,"",@"SHT_CUDA_INFO"
	.sectionflags	@""
	.align	4


	//----- nvinfo : EIATTR_CUDA_API_VERSION
	.align		4
        /*0000*/ 	.byte	0x04, 0x37
        /*0002*/ 	.short	(.L_433 - .L_432)
.L_432:
        /*0004*/ 	.word	0x00000082


	//----- nvinfo : EIATTR_KPARAM_INFO
	.align		4
.L_433:
        /*0008*/ 	.byte	0x04, 0x17
        /*000a*/ 	.short	(.L_435 - .L_434)
.L_434:
        /*000c*/ 	.word	0x00000000
        /*0010*/ 	.short	0x0005
        /*0012*/ 	.short	0x0020
        /*0014*/ 	.byte	0x00, 0xf0, 0x11, 0x00


	//----- nvinfo : EIATTR_KPARAM_INFO
	.align		4
.L_435:
        /*0018*/ 	.byte	0x04, 0x17
        /*001a*/ 	.short	(.L_437 - .L_436)
.L_436:
        /*001c*/ 	.word	0x00000000
        /*0020*/ 	.short	0x0004
        /*0022*/ 	.short	0x001c
        /*0024*/ 	.byte	0x00, 0xf0, 0x11, 0x00


	//----- nvinfo : EIATTR_KPARAM_INFO
	.align		4
.L_437:
        /*0028*/ 	.byte	0x04, 0x17
        /*002a*/ 	.short	(.L_439 - .L_438)
.L_438:
        /*002c*/ 	.word	0x00000000
        /*0030*/ 	.short	0x0003
        /*0032*/ 	.short	0x0018
        /*0034*/ 	.byte	0x00, 0xf0, 0x11, 0x00


	//----- nvinfo : EIATTR_KPARAM_INFO
	.align		4
.L_439:
        /*0038*/ 	.byte	0x04, 0x17
        /*003a*/ 	.short	(.L_441 - .L_440)
.L_440:
        /*003c*/ 	.word	0x00000000
        /*0040*/ 	.short	0x0002
        /*0042*/ 	.short	0x0010
        /*0044*/ 	.byte	0x00, 0xf5, 0x21, 0x00


	//----- nvinfo : EIATTR_KPARAM_INFO
	.align		4
.L_441:
        /*0048*/ 	.byte	0x04, 0x17
        /*004a*/ 	.short	(.L_443 - .L_442)
.L_442:
        /*004c*/ 	.word	0x00000000
        /*0050*/ 	.short	0x0001
        /*0052*/ 	.short	0x0008
        /*0054*/ 	.byte	0x00, 0xf0, 0x11, 0x00


	//----- nvinfo : EIATTR_KPARAM_INFO
	.align		4
.L_443:
        /*0058*/ 	.byte	0x04, 0x17
        /*005a*/ 	.short	(.L_445 - .L_444)
.L_444:
        /*005c*/ 	.word	0x00000000
        /*0060*/ 	.short	0x0000
        /*0062*/ 	.short	0x0000
        /*0064*/ 	.byte	0x00, 0xf5, 0x21, 0x00


	//----- nvinfo : EIATTR_SPARSE_MMA_MASK
	.align		4
.L_445:
        /*0068*/ 	.byte	0x03, 0x50
        /*006a*/ 	.short	0x0000


	//----- nvinfo : EIATTR_MAXREG_COUNT
	.align		4
        /*006c*/ 	.byte	0x03, 0x1b
        /*006e*/ 	.short	0x00ff


	//----- nvinfo : EIATTR_MERCURY_ISA_VERSION
	.align		4
        /*0070*/ 	.byte	0x03, 0x5f
        /*0072*/ 	.short	0x0101


	//----- nvinfo : EIATTR_VRC_CTA_INIT_COUNT
	.align		4
        /*0074*/ 	.byte	0x02, 0x4a
	.zero		1
	.zero		1


	//----- nvinfo : EIATTR_EXIT_INSTR_OFFSETS
	.align		4
        /*0078*/ 	.byte	0x04, 0x1c
        /*007a*/ 	.short	(.L_447 - .L_446)


	//   ....[0]....
.L_446:
        /*007c*/ 	.word	0x000000d0


	//   ....[1]....
        /*0080*/ 	.word	0x00000350


	//----- nvinfo : EIATTR_CBANK_PARAM_SIZE
	.align		4
.L_447:
        /*0084*/ 	.byte	0x03, 0x19
        /*0086*/ 	.short	0x0024


	//----- nvinfo : EIATTR_PARAM_CBANK
	.align		4
        /*0088*/ 	.byte	0x04, 0x0a
        /*008a*/ 	.short	(.L_449 - .L_448)
	.align		4
.L_448:
        /*008c*/ 	.word	index@(.nv.constant0._Z20yuv_to_rgb_c3_kernelILb1EEvPKhiPhiii)
        /*0090*/ 	.short	0x0380
        /*0092*/ 	.short	0x0024


	//----- nvinfo : EIATTR_SW_WAR
	.align		4
.L_449:
        /*0094*/ 	.byte	0x04, 0x36
        /*0096*/ 	.short	(.L_451 - .L_450)
.L_450:
        /*0098*/ 	.word	0x00000008
.L_451:


//--------------------- .nv.info._Z20yuv_to_rgb_p3_kernelILb0EEvPKhS1_S1_iPhS2_S2_iii --------------------------
	.section	.nv.info._Z20yuv_to_rgb_p3_kernelILb0EEvPKhS1_S1_iPhS2_S2_iii,"",@"SHT_CUDA_INFO"
	.sectionflags	@""
	.align	4


	//----- nvinfo : EIATTR_CUDA_API_VERSION
	.align		4
        /*0000*/ 	.byte	0x04, 0x37
        /*0002*/ 	.short	(.L_453 - .L_452)
.L_452:
        /*0004*/ 	.word	0x00000082


	//----- nvinfo : EIATTR_KPARAM_INFO
	.align		4
.L_453:
        /*0008*/ 	.byte	0x04, 0x17
        /*000a*/ 	.short	(.L_455 - .L_454)
.L_454:
        /*000c*/ 	.word	0x00000000
        /*0010*/ 	.short	0x0009
        /*0012*/ 	.short	0x0040
        /*0014*/ 	.byte	0x00, 0xf0, 0x11, 0x00


	//----- nvinfo : EIATTR_KPARAM_INFO
	.align		4
.L_455:
        /*0018*/ 	.byte	0x04, 0x17
        /*001a*/ 	.short	(.L_457 - .L_456)
.L_456:
        /*001c*/ 	.word	0x00000000
        /*0020*/ 	.short	0x0008
        /*0022*/ 	.short	0x003c
        /*0024*/ 	.byte	0x00, 0xf0, 0x11, 0x00


	//----- nvinfo : EIATTR_KPARAM_INFO
	.align		4
.L_457:
        /*0028*/ 	.byte	0x04, 0x17
        /*002a*/ 	.short	(.L_459 - .L_458)
.L_458:
        /*002c*/ 	.word	0x00000000
        /*0030*/ 	.short	0x0007
        /*0032*/ 	.short	0x0038
        /*0034*/ 	.byte	0x00, 0xf0, 0x11, 0x00


	//----- nvinfo : EIATTR_KPARAM_INFO
	.align		4
.L_459:
        /*0038*/ 	.byte	0x04, 0x17
        /*003a*/ 	.short	(.L_461 - .L_460)
.L_460:
        /*003c*/ 	.word	0x00000000
        /*0040*/ 	.short	0x0006
        /*0042*/ 	.short	0x0030
        /*0044*/ 	.byte	0x00, 0xf5, 0x21, 0x00


	//----- nvinfo : EIATTR_KPARAM_INFO
	.align		4
.L_461:
        /*0048*/ 	.byte	0x04, 0x17
        /*004a*/ 	.short	(.L_463 - .L_462)
.L_462:
        /*004c*/ 	.word	0x00000000
        /*0050*/ 	.short	0x0005
        /*0052*/ 	.short	0x0028
        /*0054*/ 	.byte	0x00, 0xf5, 0x21, 0x00


	//----- nvinfo : EIATTR_KPARAM_INFO
	.align		4
.L_463:
        /*0058*/ 	.byte	0x04, 0x17
        /*005a*/ 	.short	(.L_465 - .L_464)
.L_464:
        /*005c*/ 	.word	0x00000000
        /*0060*/ 	.short	0x0004
        /*0062*/ 	.short	0x0020
        /*0064*/ 	.byte	0x00, 0xf5, 0x21, 0x00


	//----- nvinfo : EIATTR_KPARAM_INFO
	.align		4
.L_465:
        /*0068*/ 	.byte	0x04, 0x17
        /*006a*/ 	.short	(.L_467 - .L_466)
.L_466:
        /*006c*/ 	.word	0x00000000
        /*0070*/ 	.short	0x0003
        /*0072*/ 	.short	0x0018
        /*0074*/ 	.byte	0x00, 0xf0, 0x11, 0x00


	//----- nvinfo : EIATTR_KPARAM_INFO
	.align		4
.L_467:
        /*0078*/ 	.byte	0x04, 0x17
        /*007a*/ 	.short	(.L_469 - .L_468)
.L_468:
        /*007c*/ 	.word	0x00000000
        /*0080*/ 	.short	0x0002
        /*0082*/ 	.short	0x0010
        /*0084*/ 	.byte	0x00, 0xf5, 0x21, 0x00


	//----- nvinfo : EIATTR_KPARAM_INFO
	.align		4
.L_469:
        /*0088*/ 	.byte	0x04, 0x17
        /*008a*/ 	.short	(.L_471 - .L_470)
.L_470:
        /*008c*/ 	.word	0x00000000
        /*0090*/ 	.short	0x0001
        /*0092*/ 	.short	0x0008
        /*0094*/ 	.byte	0x00, 0xf5, 0x21, 0x00


	//----- nvinfo : EIATTR_KPARAM_INFO
	.align		4
.L_471:
        /*0098*/ 	.byte	0x04, 0x17
        /*009a*/ 	.short	(.L_473 - .L_472)
.L_472:
        /*009c*/ 	.word	0x00000000
        /*00a0*/ 	.short	0x0000
        /*00a2*/ 	.short	0x0000
        /*00a4*/ 	.byte	0x00, 0xf5, 0x21, 0x00


	//----- nvinfo : EIATTR_SPARSE_MMA_MASK
	.align		4
.L_473:
        /*00a8*/ 	.byte	0x03, 0x50
        /*00aa*/ 	.short	0x0000


	//----- nvinfo : EIATTR_MAXREG_COUNT
	.align		4
        /*00ac*/ 	.byte	0x03, 0x1b
        /*00ae*/ 	.short	0x00ff


	//----- nvinfo : EIATTR_MERCURY_ISA_VERSION
	.align		4
        /*00b0*/ 	.byte	0x03, 0x5f
        /*00b2*/ 	.short	0x0101


	//----- nvinfo : EIATTR_VRC_CTA_INIT_COUNT
	.align		4
        /*00b4*/ 	.byte	0x02, 0x4a
	.zero		1
	.zero		1


	//----- nvinfo : EIATTR_EXIT_INSTR_OFFSETS
	.align		4
        /*00b8*/ 	.byte	0x04, 0x1c
        /*00ba*/ 	.short	(.L_475 - .L_474)


	//   ....[0]....
.L_474:
        /*00bc*/ 	.word	0x000000d0


	//   ....[1]....
        /*00c0*/ 	.word	0x00000400


	//----- nvinfo : EIATTR_CBANK_PARAM_SIZE
	.align		4
.L_475:
        /*00c4*/ 	.byte	0x03, 0x19
        /*00c6*/ 	.short	0x0044


	//----- nvinfo : EIATTR_PARAM_CBANK
	.align		4
        /*00c8*/ 	.byte	0x04, 0x0a
        /*00ca*/ 	.short	(.L_477 - .L_476)
	.align		4
.L_476:
        /*00cc*/ 	.word	index@(.nv.constant0._Z20yuv_to_rgb_p3_kernelILb0EEvPKhS1_S1_iPhS2_S2_iii)
        /*00d0*/ 	.short	0x0380
        /*00d2*/ 	.short	0x0044


	//----- nvinfo : EIATTR_SW_WAR
	.align		4
.L_477:
        /*00d4*/ 	.byte	0x04, 0x36
        /*00d6*/ 	.short	(.L_479 - .L_478)
.L_478:
        /*00d8*/ 	.word	0x00000008
.L_479:


//--------------------- .nv.info._Z22yuv_to_rgb_p3c3_kernelILb0EEvPKhiS1_S1_Phiii --------------------------
	.section	.nv.info._Z22yuv_to_rgb_p3c3_kernelILb0EEvPKhiS1_S1_Phiii,"",@"SHT_CUDA_INFO"
	.sectionflags	@""
	.align	4


	//----- nvinfo : EIATTR_CUDA_API_VERSION
	.align		4
        /*0000*/ 	.byte	0x04, 0x37
        /*0002*/ 	.short	(.L_481 - .L_480)
.L_480:
        /*0004*/ 	.word	0x00000082


	//----- nvinfo : EIATTR_KPARAM_INFO
	.align		4
.L_481:
        /*0008*/ 	.byte	0x04, 0x17
        /*000a*/ 	.short	(.L_483 - .L_482)
.L_482:
        /*000c*/ 	.word	0x00000000
        /*0010*/ 	.short	0x0007
        /*0012*/ 	.short	0x0030
        /*0014*/ 	.byte	0x00, 0xf0, 0x11, 0x00


	//----- nvinfo : EIATTR_KPARAM_INFO
	.align		4
.L_483:
        /*0018*/ 	.byte	0x04, 0x17
        /*001a*/ 	.short	(.L_485 - .L_484)
.L_484:
        /*001c*/ 	.word	0x00000000
        /*0020*/ 	.short	0x0006
        /*0022*/ 	.short	0x002c
        /*0024*/ 	.byte	0x00, 0xf0, 0x11, 0x00


	//----- nvinfo : EIATTR_KPARAM_INFO
	.align		4
.L_485:
        /*0028*/ 	.byte	0x04, 0x17
        /*002a*/ 	.short	(.L_487 - .L_486)
.L_486:
        /*002c*/ 	.word	0x00000000
        /*0030*/ 	.short	0x0005
        /*0032*/ 	.short	0x0028
        /*0034*/ 	.byte	0x00, 0xf0, 0x11, 0x00


	//----- nvinfo : EIATTR_KPARAM_INFO
	.align		4
.L_487:
        /*0038*/ 	.byte	0x04, 0x17
        /*003a*/ 	.short	(.L_489 - .L_488)
.L_488:
        /*003c*/ 	.word	0x00000000
        /*0040*/ 	.short	0x0004
        /*0042*/ 	.short	0x0020
        /*0044*/ 	.byte	0x00, 0xf5, 0x21, 0x00


	//----- nvinfo : EIATTR_KPARAM_INFO
	.align		4
.L_489:
        /*0048*/ 	.byte	0x04, 0x17
        /*004a*/ 	.short	(.L_491 - .L_490)
.L_490:
        /*004c*/ 	.word	0x00000000
        /*0050*/ 	.short	0x0003
        /*0052*/ 	.short	0x0018
        /*0054*/ 	.byte	0x00, 0xf5, 0x21, 0x00


	//----- nvinfo : EIATTR_KPARAM_INFO
	.align		4
.L_491:
        /*0058*/ 	.byte	0x04, 0x17
        /*005a*/ 	.short	(.L_493 - .L_492)
.L_492:
        /*005c*/ 	.word	0x00000000
        /*0060*/ 	.short	0x0002
        /*0062*/ 	.short	0x0010
        /*0064*/ 	.byte	0x00, 0xf5, 0x21, 0x00


	//----- nvinfo : EIATTR_KPARAM_INFO
	.align		4
.L_493:
        /*0068*/ 	.byte	0x04, 0x17
        /*006a*/ 	.short	(.L_495 - .L_494)
.L_494:
        /*006c*/ 	.word	0x00000000
        /*0070*/ 	.short	0x0001
        /*0072*/ 	.short	0x0008
        /*0074*/ 	.byte	0x00, 0xf0, 0x11, 0x00


	//----- nvinfo : EIATTR_KPARAM_INFO
	.align		4
.L_495:
        /*0078*/ 	.byte	0x04, 0x17
        /*007a*/ 	.short	(.L_497 - .L_496)
.L_496:
        /*007c*/ 	.word	0x00000000
        /*0080*/ 	.short	0x0000
        /*0082*/ 	.short	0x0000
        /*0084*/ 	.byte	0x00, 0xf5, 0x21, 0x00


	//----- nvinfo : EIATTR_SPARSE_MMA_MASK
	.align		4
.L_497:
        /*0088*/ 	.byte	0x03, 0x50
        /*008a*/ 	.short	0x0000


	//----- nvinfo : EIATTR_MAXREG_COUNT
	.align		4
        /*008c*/ 	.byte	0x03, 0x1b
        /*008e*/ 	.short	0x00ff


	//----- nvinfo : EIATTR_MERCURY_ISA_VERSION
	.align		4
        /*0090*/ 	.byte	0x03, 0x5f
        /*0092*/ 	.short	0x0101


	//----- nvinfo : EIATTR_VRC_CTA_INIT_COUNT
	.align		4
        /*0094*/ 	.byte	0x02, 0x4a
	.zero		1
	.zero		1


	//----- nvinfo : EIATTR_EXIT_INSTR_OFFSETS
	.align		4
        /*0098*/ 	.byte	0x04, 0x1c
        /*009a*/ 	.short	(.L_499 - .L_498)


	//   ....[0]....
.L_498:
        /*009c*/ 	.word	0x000000d0


	//   ....[1]....
        /*00a0*/ 	.word	0x000003c0


	//----- nvinfo : EIATTR_CBANK_PARAM_SIZE
	.align		4
.L_499:
        /*00a4*/ 	.byte	0x03, 0x19
        /*00a6*/ 	.short	0x0034


	//----- nvinfo : EIATTR_PARAM_CBANK
	.align		4
        /*00a8*/ 	.byte	0x04, 0x0a
        /*00aa*/ 	.short	(.L_501 - .L_500)
	.align		4
.L_500:
        /*00ac*/ 	.word	index@(.nv.constant0._Z22yuv_to_rgb_p3c3_kernelILb0EEvPKhiS1_S1_Phiii)
        /*00b0*/ 	.short	0x0380
        /*00b2*/ 	.short	0x0034


	//----- nvinfo : EIATTR_SW_WAR
	.align		4
.L_501:
        /*00b4*/ 	.byte	0x04, 0x36
        /*00b6*/ 	.short	(.L_503 - .L_502)
.L_502:
        /*00b8*/ 	.word	0x00000008
.L_503:


//--------------------- .nv.info._Z21yuv_to_rgb_ac4_kernelILb0EEvPKhiPhiii --------------------------
	.section	.nv.info._Z21yuv_to_rgb_ac4_kernelILb0EEvPKhiPhiii,"",@"SHT_CUDA_INFO"
	.sectionflags	@""
	.align	4


	//----- nvinfo : EIATTR_CUDA_API_VERSION
	.align		4
        /*0000*/ 	.byte	0x04, 0x37
        /*0002*/ 	.short	(.L_505 - .L_504)
.L_504:
        /*0004*/ 	.word	0x00000082


	//----- nvinfo : EIATTR_KPARAM_INFO
	.align		4
.L_505:
        /*0008*/ 	.byte	0x04, 0x17
        /*000a*/ 	.short	(.L_507 - .L_506)
.L_506:
        /*000c*/ 	.word	0x00000000
        /*0010*/ 	.short	0x0005
        /*0012*/ 	.short	0x0020
        /*0014*/ 	.byte	0x00, 0xf0, 0x11, 0x00


	//----- nvinfo : EIATTR_KPARAM_INFO
	.align		4
.L_507:
        /*0018*/ 	.byte	0x04, 0x17
        /*001a*/ 	.short	(.L_509 - .L_508)
.L_508:
        /*001c*/ 	.word	0x00000000
        /*0020*/ 	.short	0x0004
        /*0022*/ 	.short	0x001c
        /*0024*/ 	.byte	0x00, 0xf0, 0x11, 0x00


	//----- nvinfo : EIATTR_KPARAM_INFO
	.align		4
.L_509:
        /*0028*/ 	.byte	0x04, 0x17
        /*002a*/ 	.short	(.L_511 - .L_510)
.L_510:
        /*002c*/ 	.word	0x00000000
        /*0030*/ 	.short	0x0003
        /*0032*/ 	.short	0x0018
        /*0034*/ 	.byte	0x00, 0xf0, 0x11, 0x00


	//----- nvinfo : EIATTR_KPARAM_INFO
	.align		4
.L_511:
        /*0038*/ 	.byte	0x04, 0x17
        /*003a*/ 	.short	(.L_513 - .L_512)
.L_512:
        /*003c*/ 	.word	0x00000000
        /*0040*/ 	.short	0x0002
        /*0042*/ 	.short	0x0010
        /*0044*/ 	.byte	0x00, 0xf5, 0x21, 0x00


	//----- nvinfo : EIATTR_KPARAM_INFO
	.align		4
.L_513:
        /*0048*/ 	.byte	0x04, 0x17
        /*004a*/ 	.short	(.L_515 - .L_514)
.L_514:
        /*004c*/ 	.word	0x00000000
        /*0050*/ 	.short	0x0001
        /*0052*/ 	.short	0x0008
        /*0054*/ 	.byte	0x00, 0xf0, 0x11, 0x00


	//----- nvinfo : EIATTR_KPARAM_INFO
	.align		4
.L_515:
        /*0058*/ 	.byte	0x04, 0x17
        /*005a*/ 	.short	(.L_517 - .L_516)
.L_516:
        /*005c*/ 	.word	0x00000000
        /*0060*/ 	.short	0x0000
        /*0062*/ 	.short	0x0000
        /*0064*/ 	.byte	0x00, 0xf5, 0x21, 0x00


	//----- nvinfo : EIATTR_SPARSE_MMA_MASK
	.align		4
.L_517:
        /*0068*/ 	.byte	0x03, 0x50
        /*006a*/ 	.short	0x0000


	//----- nvinfo : EIATTR_MAXREG_COUNT
	.align		4
        /*006c*/ 	.byte	0x03, 0x1b
        /*006e*/ 	.short	0x00ff


	//----- nvinfo : EIATTR_MERCURY_ISA_VERSION
	.align		4
        /*0070*/ 	.byte	0x03, 0x5f
        /*0072*/ 	.short	0x0101


	//----- nvinfo : EIATTR_VRC_CTA_INIT_COUNT
	.align		4
        /*0074*/ 	.byte	0x02, 0x4a
	.zero		1
	.zero		1


	//----- nvinfo : EIATTR_EXIT_INSTR_OFFSETS
	.align		4
        /*0078*/ 	.byte	0x04, 0x1c
        /*007a*/ 	.short	(.L_519 - .L_518)


	//   ....[0]....
.L_518:
        /*007c*/ 	.word	0x000000d0


	//   ....[1]....
        /*0080*/ 	.word	0x00000360


	//----- nvinfo : EIATTR_CBANK_PARAM_SIZE
	.align		4
.L_519:
        /*0084*/ 	.byte	0x03, 0x19
        /*0086*/ 	.short	0x0024


	//----- nvinfo : EIATTR_PARAM_CBANK
	.align		4
        /*0088*/ 	.byte	0x04, 0x0a
        /*008a*/ 	.short	(.L_521 - .L_520)
	.align		4
.L_520:
        /*008c*/ 	.word	index@(.nv.constant0._Z21yuv_to_rgb_ac4_kernelILb0EEvPKhiPhiii)
        /*0090*/ 	.short	0x0380
        /*0092*/ 	.short	0x0024


	//----- nvinfo : EIATTR_SW_WAR
	.align		4
.L_521:
        /*0094*/ 	.byte	0x04, 0x36
        /*0096*/ 	.short	(.L_523 - .L_522)
.L_522:
        /*0098*/ 	.word	0x00000008
.L_523:


//--------------------- .nv.info._Z20yuv_to_rgb_c3_kernelILb0EEvPKhiPhiii --------------------------
	.section	.nv.info._Z20yuv_to_rgb_c3_kernelILb0EEvPKhiPhiii,"",@"SHT_CUDA_INFO"
	.sectionflags	@""
	.align	4


	//----- nvinfo : EIATTR_CUDA_API_VERSION
	.align		4
        /*0000*/ 	.byte	0x04, 0x37
        /*0002*/ 	.short	(.L_525 - .L_524)
.L_524:
        /*0004*/ 	.word	0x00000082


	//----- nvinfo : EIATTR_KPARAM_INFO
	.align		4
.L_525:
        /*0008*/ 	.byte	0x04, 0x17
        /*000a*/ 	.short	(.L_527 - .L_526)
.L_526:
        /*000c*/ 	.word	0x00000000
        /*0010*/ 	.short	0x0005
        /*0012*/ 	.short	0x0020
        /*0014*/ 	.byte	0x00, 0xf0, 0x11, 0x00


	//----- nvinfo : EIATTR_KPARAM_INFO
	.align		4
.L_527:
        /*0018*/ 	.byte	0x04, 0x17
        /*001a*/ 	.short	(.L_529 - .L_528)
.L_528:
        /*001c*/ 	.word	0x00000000
        /*0020*/ 	.short	0x0004
        /*0022*/ 	.short	0x001c
        /*0024*/ 	.byte	0x00, 0xf0, 0x11, 0x00


	//----- nvinfo : EIATTR_KPARAM_INFO
	.align		4
.L_529:
        /*0028*/ 	.byte	0x04, 0x17
        /*002a*/ 	.short	(.L_531 - .L_530)
.L_530:
        /*002c*/ 	.word	0x00000000
        /*0030*/ 	.short	0x0003
        /*0032*/ 	.short	0x0018
        /*0034*/ 	.byte	0x00, 0xf0, 0x11, 0x00


	//----- nvinfo : EIATTR_KPARAM_INFO
	.align		4
.L_531:
        /*0038*/ 	.byte	0x04, 0x17
        /*003a*/ 	.short	(.L_533 - .L_532)
.L_532:
        /*003c*/ 	.word	0x00000000
        /*0040*/ 	.short	0x0002
        /*0042*/ 	.short	0x0010
        /*0044*/ 	.byte	0x00, 0xf5, 0x21, 0x00


	//----- nvinfo : EIATTR_KPARAM_INFO
	.align		4
.L_533:
        /*0048*/ 	.byte	0x04, 0x17
        /*004a*/ 	.short	(.L_535 - .L_534)
.L_534:
        /*004c*/ 	.word	0x00000000
        /*0050*/ 	.short	0x0001
        /*0052*/ 	.short	0x0008
        /*0054*/ 	.byte	0x00, 0xf0, 0x11, 0x00


	//----- nvinfo : EIATTR_KPARAM_INFO
	.align		4
.L_535:
        /*0058*/ 	.byte	0x04, 0x17
        /*005a*/ 	.short	(.L_537 - .L_536)
.L_536:
        /*005c*/ 	.word	0x00000000
        /*0060*/ 	.short	0x0000
        /*0062*/ 	.short	0x0000
        /*0064*/ 	.byte	0x00, 0xf5, 0x21, 0x00


	//----- nvinfo : EIATTR_SPARSE_MMA_MASK
	.align		4
.L_537:
        /*0068*/ 	.byte	0x03, 0x50
        /*006a*/ 	.short	0x0000


	//----- nvinfo : EIATTR_MAXREG_COUNT
	.align		4
        /*006c*/ 	.byte	0x03, 0x1b
        /*006e*/ 	.short	0x00ff


	//----- nvinfo : EIATTR_MERCURY_ISA_VERSION
	.align		4
        /*0070*/ 	.byte	0x03, 0x5f
        /*0072*/ 	.short	0x0101


	//----- nvinfo : EIATTR_VRC_CTA_INIT_COUNT
	.align		4
        /*0074*/ 	.byte	0x02, 0x4a
	.zero		1
	.zero		1


	//----- nvinfo : EIATTR_EXIT_INSTR_OFFSETS
	.align		4
        /*0078*/ 	.byte	0x04, 0x1c
        /*007a*/ 	.short	(.L_539 - .L_538)


	//   ....[0]....
.L_538:
        /*007c*/ 	.word	0x000000d0


	//   ....[1]....
        /*0080*/ 	.word	0x00000350


	//----- nvinfo : EIATTR_CBANK_PARAM_SIZE
	.align		4
.L_539:
        /*0084*/ 	.byte	0x03, 0x19
        /*0086*/ 	.short	0x0024


	//----- nvinfo : EIATTR_PARAM_CBANK
	.align		4
        /*0088*/ 	.byte	0x04, 0x0a
        /*008a*/ 	.short	(.L_541 - .L_540)
	.align		4
.L_540:
        /*008c*/ 	.word	index@(.nv.constant0._Z20yuv_to_rgb_c3_kernelILb0EEvPKhiPhiii)
        /*0090*/ 	.short	0x0380
        /*0092*/ 	.short	0x0024


	//----- nvinfo : EIATTR_SW_WAR
	.align		4
.L_541:
        /*0094*/ 	.byte	0x04, 0x36
        /*0096*/ 	.short	(.L_543 - .L_542)
.L_542:
        /*0098*/ 	.word	0x00000008
.L_543:


//--------------------- .nv.info._Z25rgb_to_ycbcr_ac4p4_kernelILb1EEvPKhiPhS2_S2_S2_iii --------------------------
	.section	.nv.info._Z25rgb_to_ycbcr_ac4p4_kernelILb1EEvPKhiPhS2_S2_S2_iii,"",@"SHT_CUDA_INFO"
	.sectionflags	@""
	.align	4


	//----- nvinfo : EIATTR_CUDA_API_VERSION
	.align		4
        /*0000*/ 	.byte	0x04, 0x37
        /*0002*/ 	.short	(.L_545 - .L_544)
.L_544:
        /*0004*/ 	.word	0x00000082


	//----- nvinfo : EIATTR_KPARAM_INFO
	.align		4
.L_545:
        /*0008*/ 	.byte	0x04, 0x17
        /*000a*/ 	.short	(.L_547 - .L_546)
.L_546:
        /*000c*/ 	.word	0x00000000
        /*0010*/ 	.short	0x0008
        /*0012*/ 	.short	0x0038
        /*0014*/ 	.byte	0x00, 0xf0, 0x11, 0x00


	//----- nvinfo : EIATTR_KPARAM_INFO
	.align		4
.L_547:
        /*0018*/ 	.byte	0x04, 0x17
        /*001a*/ 	.short	(.L_549 - .L_548)
.L_548:
        /*001c*/ 	.word	0x00000000
        /*0020*/ 	.short	0x0007
        /*0022*/ 	.short	0x0034
        /*0024*/ 	.byte	0x00, 0xf0, 0x11, 0x00


	//----- nvinfo : EIATTR_KPARAM_INFO
	.align		4
.L_549:
        /*0028*/ 	.byte	0x04, 0x17
        /*002a*/ 	.short	(.L_551 - .L_550)
.L_550:
        /*002c*/ 	.word	0x00000000
        /*0030*/ 	.short	0x0006
        /*0032*/ 	.short	0x0030
        /*0034*/ 	.byte	0x00, 0xf0, 0x11, 0x00


	//----- nvinfo : EIATTR_KPARAM_INFO
	.align		4
.L_551:
        /*0038*/ 	.byte	0x04, 0x17
        /*003a*/ 	.short	(.L_553 - .L_552)
.L_552:
        /*003c*/ 	.word	0x00000000
        /*0040*/ 	.short	0x0005
        /*0042*/ 	.short	0x0028
        /*0044*/ 	.byte	0x00, 0xf5, 0x21, 0x00


	//----- nvinfo : EIATTR_KPARAM_INFO
	.align		4
.L_553:
        /*0048*/ 	.byte	0x04, 0x17
        /*004a*/ 	.short	(.L_555 - .L_554)
.L_554:
        /*004c*/ 	.word	0x00000000
        /*0050*/ 	.short	0x0004
        /*0052*/ 	.short	0x0020
        /*0054*/ 	.byte	0x00, 0xf5, 0x21, 0x00


	//----- nvinfo : EIATTR_KPARAM_INFO
	.align		4
.L_555:
        /*0058*/ 	.byte	0x04, 0x17
        /*005a*/ 	.short	(.L_557 - .L_556)
.L_556:
        /*005c*/ 	.word	0x00000000
        /*0060*/ 	.short	0x0003
        /*0062*/ 	.short	0x0018
        /*0064*/ 	.byte	0x00, 0xf5, 0x21, 0x00


	//----- nvinfo : EIATTR_KPARAM_INFO
	.align		4
.L_557:
        /*0068*/ 	.byte	0x04, 0x17
        /*006a*/ 	.short	(.L_559 - .L_558)
.L_558:
        /*006c*/ 	.word	0x00000000
        /*0070*/ 	.short	0x0002
        /*0072*/ 	.short	0x0010
        /*0074*/ 	.byte	0x00, 0xf5, 0x21, 0x00


	//----- nvinfo : EIATTR_KPARAM_INFO
	.align		4
.L_559:
        /*0078*/ 	.byte	0x04, 0x17
        /*007a*/ 	.short	(.L_561 - .L_560)
.L_560:
        /*007c*/ 	.word	0x00000000
        /*0080*/ 	.short	0x0001
        /*0082*/ 	.short	0x0008
        /*0084*/ 	.byte	0x00, 0xf0, 0x11, 0x00


	//----- nvinfo : EIATTR_KPARAM_INFO
	.align		4
.L_561:
        /*0088*/ 	.byte	0x04, 0x17
        /*008a*/ 	.short	(.L_563 - .L_562)
.L_562:
        /*008c*/ 	.word	0x00000000
        /*0090*/ 	.short	0x0000
        /*0092*/ 	.short	0x0000
        /*0094*/ 	.byte	0x00, 0xf5, 0x21, 0x00


	//----- nvinfo : EIATTR_SPARSE_MMA_MASK
	.align		4
.L_563:
        /*0098*/ 	.byte	0x03, 0x50
        /*009a*/ 	.short	0x0000


	//----- nvinfo : EIATTR_MAXREG_COUNT
	.align		4
        /*009c*/ 	.byte	0x03, 0x1b
        /*009e*/ 	.short	0x00ff


	//----- nvinfo : EIATTR_MERCURY_ISA_VERSION
	.align		4
        /*00a0*/ 	.byte	0x03, 0x5f
        /*00a2*/ 	.short	0x0101


	//----- nvinfo : EIATTR_VRC_CTA_INIT_COUNT
	.align		4
        /*00a4*/ 	.byte	0x02, 0x4a
	.zero		1
	.zero		1


	//----- nvinfo : EIATTR_EXIT_INSTR_OFFSETS
	.align		4
        /*00a8*/ 	.byte	0x04, 0x1c
        /*00aa*/ 	.short	(.L_565 - .L_564)


	//   ....[0]....
.L_564:
        /*00ac*/ 	.word	0x000000d0


	//   ....[1]....
        /*00b0*/ 	.word	0x000005f0


	//----- nvinfo : EIATTR_CBANK_PARAM_SIZE
	.align		4
.L_565:
        /*00b4*/ 	.byte	0x03, 0x19
        /*00b6*/ 	.short	0x003c


	//----- nvinfo : EIATTR_PARAM_CBANK
	.align		4
        /*00b8*/ 	.byte	0x04, 0x0a
        /*00ba*/ 	.short	(.L_567 - .L_566)
	.align		4
.L_566:
        /*00bc*/ 	.word	index@(.nv.constant0._Z25rgb_to_ycbcr_ac4p4_kernelILb1EEvPKhiPhS2_S2_S2_iii)
        /*00c0*/ 	.short	0x0380
        /*00c2*/ 	.short	0x003c


	//----- nvinfo : EIATTR_SW_WAR
	.align		4
.L_567:
        /*00c4*/ 	.byte	0x04, 0x36
        /*00c6*/ 	.short	(.L_569 - .L_568)
.L_568:
        /*00c8*/ 	.word	0x00000008
.L_569:


//--------------------- .nv.info._Z25rgb_to_ycbcr_ac4p3_kernelILb1EEvPKhiPhS2_S2_iii --------------------------
	.section	.nv.info._Z25rgb_to_ycbcr_ac4p3_kernelILb1EEvPKhiPhS2_S2_iii,"",@"SHT_CUDA_INFO"
	.sectionflags	@""
	.align	4


	//----- nvinfo : EIATTR_CUDA_API_VERSION
	.align		4
        /*0000*/ 	.byte	0x04, 0x37
        /*0002*/ 	.short	(.L_571 - .L_570)
.L_570:
        /*0004*/ 	.word	0x00000082


	//----- nvinfo : EIATTR_KPARAM_INFO
	.align		4
.L_571:
        /*0008*/ 	.byte	0x04, 0x17
        /*000a*/ 	.short	(.L_573 - .L_572)
.L_572:
        /*000c*/ 	.word	0x00000000
        /*0010*/ 	.short	0x0007
        /*0012*/ 	.short	0x0030
        /*0014*/ 	.byte	0x00, 0xf0, 0x11, 0x00


	//----- nvinfo : EIATTR_KPARAM_INFO
	.align		4
.L_573:
        /*0018*/ 	.byte	0x04, 0x17
        /*001a*/ 	.short	(.L_575 - .L_574)
.L_574:
        /*001c*/ 	.word	0x00000000
        /*0020*/ 	.short	0x0006
        /*0022*/ 	.short	0x002c
        /*0024*/ 	.byte	0x00, 0xf0, 0x11, 0x00


	//----- nvinfo : EIATTR_KPARAM_INFO
	.align		4
.L_575:
        /*0028*/ 	.byte	0x04, 0x17
        /*002a*/ 	.short	(.L_577 - .L_576)
.L_576:
        /*002c*/ 	.word	0x00000000
        /*0030*/ 	.short	0x0005
        /*0032*/ 	.short	0x0028
        /*0034*/ 	.byte	0x00, 0xf0, 0x11, 0x00


	//----- nvinfo : EIATTR_KPARAM_INFO
	.align		4
.L_577:
        /*0038*/ 	.byte	0x04, 0x17
        /*003a*/ 	.short	(.L_579 - .L_578)
.L_578:
        /*003c*/ 	.word	0x00000000
        /*0040*/ 	.short	0x0004
        /*0042*/ 	.short	0x0020
        /*0044*/ 	.byte	0x00, 0xf5, 0x21, 0x00


	//----- nvinfo : EIATTR_KPARAM_INFO
	.align		4
.L_579:
        /*0048*/ 	.byte	0x04, 0x17
        /*004a*/ 	.short	(.L_581 - .L_580)
.L_580:
        /*004c*/ 	.word	0x00000000
        /*0050*/ 	.short	0x0003
        /*0052*/ 	.short	0x0018
        /*0054*/ 	.byte	0x00, 0xf5, 0x21, 0x00


	//----- nvinfo : EIATTR_KPARAM_INFO
	.align		4
.L_581:
        /*0058*/ 	.byte	0x04, 0x17
        /*005a*/ 	.short	(.L_583 - .L_582)
.L_582:
        /*005c*/ 	.word	0x00000000
        /*0060*/ 	.short	0x0002
        /*0062*/ 	.short	0x0010
        /*0064*/ 	.byte	0x00, 0xf5, 0x21, 0x00


	//----- nvinfo : EIATTR_KPARAM_INFO
	.align		4
.L_583:
        /*0068*/ 	.byte	0x04, 0x17
        /*006a*/ 	.short	(.L_585 - .L_584)
.L_584:
        /*006c*/ 	.word	0x00000000
        /*0070*/ 	.short	0x0001
        /*0072*/ 	.short	0x0008
        /*0074*/ 	.byte	0x00, 0xf0, 0x11, 0x00


	//----- nvinfo : EIATTR_KPARAM_INFO
	.align		4
.L_585:
        /*0078*/ 	.byte	0x04, 0x17
        /*007a*/ 	.short	(.L_587 - .L_586)
.L_586:
        /*007c*/ 	.word	0x00000000
        /*0080*/ 	.short	0x0000
        /*0082*/ 	.short	0x0000
        /*0084*/ 	.byte	0x00, 0xf5, 0x21, 0x00


	//----- nvinfo : EIATTR_SPARSE_MMA_MASK
	.align		4
.L_587:
        /*0088*/ 	.byte	0x03, 0x50
        /*008a*/ 	.short	0x0000


	//----- nvinfo : EIATTR_MAXREG_COUNT
	.align		4
        /*008c*/ 	.byte	0x03, 0x1b
        /*008e*/ 	.short	0x00ff


	//----- nvinfo : EIATTR_MERCURY_ISA_VERSION
	.align		4
        /*0090*/ 	.byte	0x03, 0x5f
        /*0092*/ 	.short	0x0101


	//----- nvinfo : EIATTR_VRC_CTA_INIT_COUNT
	.align		4
        /*0094*/ 	.byte	0x02, 0x4a
	.zero		1
	.zero		1


	//----- nvinfo : EIATTR_EXIT_INSTR_OFFSETS
	.align		4
        /*0098*/ 	.byte	0x04, 0x1c
        /*009a*/ 	.short	(.L_589 - .L_588)


	//   ....[0]....
.L_588:
        /*009c*/ 	.word	0x000000d0


	//   ....[1]....
        /*00a0*/ 	.word	0x000005b0


	//----- nvinfo : EIATTR_CBANK_PARAM_SIZE
	.align		4
.L_589:
        /*00a4*/ 	.byte	0x03, 0x19
        /*00a6*/ 	.short	0x0034


	//----- nvinfo : EIATTR_PARAM_CBANK
	.align		4
        /*00a8*/ 	.byte	0x04, 0x0a
        /*00aa*/ 	.short	(.L_591 - .L_590)
	.align		4
.L_590:
        /*00ac*/ 	.word	index@(.nv.constant0._Z25rgb_to_ycbcr_ac4p3_kernelILb1EEvPKhiPhS2_S2_iii)
        /*00b0*/ 	.short	0x0380
        /*00b2*/ 	.short	0x0034


	//----- nvinfo : EIATTR_SW_WAR
	.align		4
.L_591:
        /*00b4*/ 	.byte	0x04, 0x36
        /*00b6*/ 	.short	(.L_593 - .L_592)
.L_592:
        /*00b8*/ 	.word	0x00000008
.L_593:


//--------------------- .nv.info._Z24rgb_to_ycbcr_c3p3_kernelILb1EEvPKhiPhS2_S2_iii --------------------------
	.section	.nv.info._Z24rgb_to_ycbcr_c3p3_kernelILb1EEvPKhiPhS2_S2_iii,"",@"SHT_CUDA_INFO"
	.sectionflags	@""
	.align	4


	//----- nvinfo : EIATTR_CUDA_API_VERSION
	.align		4
        /*0000*/ 	.byte	0x04, 0x37
        /*0002*/ 	.short	(.L_595 - .L_594)
.L_594:
        /*0004*/ 	.word	0x00000082


	//----- nvinfo : EIATTR_KPARAM_INFO
	.align		4
.L_595:
        /*0008*/ 	.byte	0x04, 0x17
        /*000a*/ 	.short	(.L_597 - .L_596)
.L_596:
        /*000c*/ 	.word	0x00000000
        /*0010*/ 	.short	0x0007
        /*0012*/ 	.short	0x0030
        /*0014*/ 	.byte	0x00, 0xf0, 0x11, 0x00


	//----- nvinfo : EIATTR_KPARAM_INFO
	.align		4
.L_597:
        /*0018*/ 	.byte	0x04, 0x17
        /*001a*/ 	.short	(.L_599 - .L_598)
.L_598:
        /*001c*/ 	.word	0x00000000
        /*0020*/ 	.short	0x0006
        /*0022*/ 	.short	0x002c
        /*0024*/ 	.byte	0x00, 0xf0, 0x11, 0x00


	//----- nvinfo : EIATTR_KPARAM_INFO
	.align		4
.L_599:
        /*0028*/ 	.byte	0x04, 0x17
        /*002a*/ 	.short	(.L_601 - .L_600)
.L_600:
        /*002c*/ 	.word	0x00000000
        /*0030*/ 	.short	0x0005
        /*0032*/ 	.short	0x0028
        /*0034*/ 	.byte	0x00, 0xf0, 0x11, 0x00


	//----- nvinfo : EIATTR_KPARAM_INFO
	.align		4
.L_601:
        /*0038*/ 	.byte	0x04, 0x17
        /*003a*/ 	.short	(.L_603 - .L_602)
.L_602:
        /*003c*/ 	.word	0x00000000
        /*0040*/ 	.short	0x0004
        /*0042*/ 	.short	0x0020
        /*0044*/ 	.byte	0x00, 0xf5, 0x21, 0x00


	//----- nvinfo : EIATTR_KPARAM_INFO
	.align		4
.L_603:
        /*0048*/ 	.byte	0x04, 0x17
        /*004a*/ 	.short	(.L_605 - .L_604)
.L_604:
        /*004c*/ 	.word	0x00000000
        /*0050*/ 	.short	0x0003
        /*0052*/ 	.short	0x0018
        /*0054*/ 	.byte	0x00, 0xf5, 0x21, 0x00


	//----- nvinfo : EIATTR_KPARAM_INFO
	.align		4
.L_605:
        /*0058*/ 	.byte	0x04, 0x17
        /*005a*/ 	.short	(.L_607 - .L_606)
.L_606:
        /*005c*/ 	.word	0x00000000
        /*0060*/ 	.short	0x0002
        /*0062*/ 	.short	0x0010
        /*0064*/ 	.byte	0x00, 0xf5, 0x21, 0x00


	//----- nvinfo : EIATTR_KPARAM_INFO
	.align		4
.L_607:
        /*0068*/ 	.byte	0x04, 0x17
        /*006a*/ 	.short	(.L_609 - .L_608)
.L_608:
        /*006c*/ 	.word	0x00000000
        /*0070*/ 	.short	0x0001
        /*0072*/ 	.short	0x0008
        /*0074*/ 	.byte	0x00, 0xf0, 0x11, 0x00


	//----- nvinfo : EIATTR_KPARAM_INFO
	.align		4
.L_609:
        /*0078*/ 	.byte	0x04, 0x17
        /*007a*/ 	.short	(.L_611 - .L_610)
.L_610:
        /*007c*/ 	.word	0x00000000
        /*0080*/ 	.short	0x0000
        /*0082*/ 	.short	0x0000
        /*0084*/ 	.byte	0x00, 0xf5, 0x21, 0x00


	//----- nvinfo : EIATTR_SPARSE_MMA_MASK
	.align		4
.L_611:
        /*0088*/ 	.byte	0x03, 0x50
        /*008a*/ 	.short	0x0000


	//----- nvinfo : EIATTR_MAXREG_COUNT
	.align		4
        /*008c*/ 	.byte	0x03, 0x1b
        /*008e*/ 	.short	0x00ff


	//----- nvinfo : EIATTR_MERCURY_ISA_VERSION
	.align		4
        /*0090*/ 	.byte	0x03, 0x5f
        /*0092*/ 	.short	0x0101


	//----- nvinfo : EIATTR_VRC_CTA_INIT_COUNT
	.align		4
        /*0094*/ 	.byte	0x02, 0x4a
	.zero		1
	.zero		1


	//----- nvinfo : EIATTR_EXIT_INSTR_OFFSETS
	.align		4
        /*0098*/ 	.byte	0x04, 0x1c
        /*009a*/ 	.short	(.L_613 - .L_612)


	//   ....[0]....
.L_612:
        /*009c*/ 	.word	0x000000d0


	//   ....[1]....
        /*00a0*/ 	.word	0x000005b0


	//----- nvinfo : EIATTR_CBANK_PARAM_SIZE
	.align		4
.L_613:
        /*00a4*/ 	.byte	0x03, 0x19
        /*00a6*/ 	.short	0x0034


	//----- nvinfo : EIATTR_PARAM_CBANK
	.align		4
        /*00a8*/ 	.byte	0x04, 0x0a
        /*00aa*/ 	.short	(.L_615 - .L_614)
	.align		4
.L_614:
        /*00ac*/ 	.word	index@(.nv.constant0._Z24rgb_to_ycbcr_c3p3_kernelILb1EEvPKhiPhS2_S2_iii)
        /*00b0*/ 	.short	0x0380
        /*00b2*/ 	.short	0x0034


	//----- nvinfo : EIATTR_SW_WAR
	.align		4
.L_615:
        /*00b4*/ 	.byte	0x04, 0x36
        /*00b6*/ 	.short	(.L_617 - .L_616)
.L_616:
        /*00b8*/ 	.word	0x00000008
.L_617:


//--------------------- .nv.info._Z25rgb_to_ycbcr_ac4p3_kernelILb0EEvPKhiPhS2_S2_iii --------------------------
	.section	.nv.info._Z25rgb_to_ycbcr_ac4p3_kernelILb0EEvPKhiPhS2_S2_iii,"",@"SHT_CUDA_INFO"
	.sectionflags	@""
	.align	4


	//----- nvinfo : EIATTR_CUDA_API_VERSION
	.align		4
        /*0000*/ 	.byte	0x04, 0x37
        /*0002*/ 	.short	(.L_619 - .L_618)
.L_618:
        /*0004*/ 	.word	0x00000082


	//----- nvinfo : EIATTR_KPARAM_INFO
	.align		4
.L_619:
        /*0008*/ 	.byte	0x04, 0x17
        /*000a*/ 	.short	(.L_621 - .L_620)
.L_620:
        /*000c*/ 	.word	0x00000000
        /*0010*/ 	.short	0x0007
        /*0012*/ 	.short	0x0030
        /*0014*/ 	.byte	0x00, 0xf0, 0x11, 0x00


	//----- nvinfo : EIATTR_KPARAM_INFO
	.align		4
.L_621:
        /*0018*/ 	.byte	0x04, 0x17
        /*001a*/ 	.short	(.L_623 - .L_622)
.L_622:
        /*001c*/ 	.word	0x00000000
        /*0020*/ 	.short	0x0006
        /*0022*/ 	.short	0x002c
        /*0024*/ 	.byte	0x00, 0xf0, 0x11, 0x00


	//----- nvinfo : EIATTR_KPARAM_INFO
	.align		4
.L_623:
        /*0028*/ 	.byte	0x04, 0x17
        /*002a*/ 	.short	(.L_625 - .L_624)
.L_624:
        /*002c*/ 	.word	0x00000000
        /*0030*/ 	.short	0x0005
        /*0032*/ 	.short	0x0028
        /*0034*/ 	.byte	0x00, 0xf0, 0x11, 0x00


	//----- nvinfo : EIATTR_KPARAM_INFO
	.align		4
.L_625:
        /*0038*/ 	.byte	0x04, 0x17
        /*003a*/ 	.short	(.L_627 - .L_626)
.L_626:
        /*003c*/ 	.word	0x00000000
        /*0040*/ 	.short	0x0004
        /*0042*/ 	.short	0x0020
        /*0044*/ 	.byte	0x00, 0xf5, 0x21, 0x00


	//----- nvinfo : EIATTR_KPARAM_INFO
	.align		4
.L_627:
        /*0048*/ 	.byte	0x04, 0x17
        /*004a*/ 	.short	(.L_629 - .L_628)
.L_628:
        /*004c*/ 	.word	0x00000000
        /*0050*/ 	.short	0x0003
        /*0052*/ 	.short	0x0018
        /*0054*/ 	.byte	0x00, 0xf5, 0x21, 0x00


	//----- nvinfo : EIATTR_KPARAM_INFO
	.align		4
.L_629:
        /*0058*/ 	.byte	0x04, 0x17
        /*005a*/ 	.short	(.L_631 - .L_630)
.L_630:
        /*005c*/ 	.word	0x00000000
        /*0060*/ 	.short	0x0002
        /*0062*/ 	.short	0x0010
        /*0064*/ 	.byte	0x00, 0xf5, 0x21, 0x00


	//----- nvinfo : EIATTR_KPARAM_INFO
	.align		4
.L_631:
        /*0068*/ 	.byte	0x04, 0x17
        /*006a*/ 	.short	(.L_633 - .L_632)
.L_632:
        /*006c*/ 	.word	0x00000000
        /*0070*/ 	.short	0x0001
        /*0072*/ 	.short	0x0008
        /*0074*/ 	.byte	0x00, 0xf0, 0x11, 0x00


	//----- nvinfo : EIATTR_KPARAM_INFO
	.align		4
.L_633:
        /*0078*/ 	.byte	0x04, 0x17
        /*007a*/ 	.short	(.L_635 - .L_634)
.L_634:
        /*007c*/ 	.word	0x00000000
        /*0080*/ 	.short	0x0000
        /*0082*/ 	.short	0x0000
        /*0084*/ 	.byte	0x00, 0xf5, 0x21, 0x00


	//----- nvinfo : EIATTR_SPARSE_MMA_MASK
	.align		4
.L_635:
        /*0088*/ 	.byte	0x03, 0x50
        /*008a*/ 	.short	0x0000


	//----- nvinfo : EIATTR_MAXREG_COUNT
	.align		4
        /*008c*/ 	.byte	0x03, 0x1b
        /*008e*/ 	.short	0x00ff


	//----- nvinfo : EIATTR_MERCURY_ISA_VERSION
	.align		4
        /*0090*/ 	.byte	0x03, 0x5f
        /*0092*/ 	.short	0x0101


	//----- nvinfo : EIATTR_VRC_CTA_INIT_COUNT
	.align		4
        /*0094*/ 	.byte	0x02, 0x4a
	.zero		1
	.zero		1


	//----- nvinfo : EIATTR_EXIT_INSTR_OFFSETS
	.align		4
        /*0098*/ 	.byte	0x04, 0x1c
        /*009a*/ 	.short	(.L_637 - .L_636)


	//   ....[0]....
.L_636:
        /*009c*/ 	.word	0x000000d0


	//   ....[1]....
        /*00a0*/ 	.word	0x000005b0


	//----- nvinfo : EIATTR_CBANK_PARAM_SIZE
	.align		4
.L_637:
        /*00a4*/ 	.byte	0x03, 0x19
        /*00a6*/ 	.short	0x0034


	//----- nvinfo : EIATTR_PARAM_CBANK
	.align		4
        /*00a8*/ 	.byte	0x04, 0x0a
        /*00aa*/ 	.short	(.L_639 - .L_638)
	.align		4
.L_638:
        /*00ac*/ 	.word	index@(.nv.constant0._Z25rgb_to_ycbcr_ac4p3_kernelILb0EEvPKhiPhS2_S2_iii)
        /*00b0*/ 	.short	0x0380
        /*00b2*/ 	.short	0x0034


	//----- nvinfo : EIATTR_SW_WAR
	.align		4
.L_639:
        /*00b4*/ 	.byte	0x04, 0x36
        /*00b6*/ 	.short	(.L_641 - .L_640)
.L_640:
        /*00b8*/ 	.word	0x00000008
.L_641:


//--------------------- .nv.info._Z24rgb_to_ycbcr_c3p3_kernelILb0EEvPKhiPhS2_S2_iii --------------------------
	.section	.nv.info._Z24rgb_to_ycbcr_c3p3_kernelILb0EEvPKhiPhS2_S2_iii,"",@"SHT_CUDA_INFO"
	.sectionflags	@""
	.align	4


	//----- nvinfo : EIATTR_CUDA_API_VERSION
	.align		4
        /*0000*/ 	.byte	0x04, 0x37
        /*0002*/ 	.short	(.L_643 - .L_642)
.L_642:
        /*0004*/ 	.word	0x00000082


	//----- nvinfo : EIATTR_KPARAM_INFO
	.align		4
.L_643:
        /*0008*/ 	.byte	0x04, 0x17
        /*000a*/ 	.short	(.L_645 - .L_644)
.L_644:
        /*000c*/ 	.word	0x00000000
        /*0010*/ 	.short	0x0007
        /*0012*/ 	.short	0x0030
        /*0014*/ 	.byte	0x00, 0xf0, 0x11, 0x00


	//----- nvinfo : EIATTR_KPARAM_INFO
	.align		4
.L_645:
        /*0018*/ 	.byte	0x04, 0x17
        /*001a*/ 	.short	(.L_647 - .L_646)
.L_646:
        /*001c*/ 	.word	0x00000000
        /*0020*/ 	.short	0x0006
        /*0022*/ 	.short	0x002c
        /*0024*/ 	.byte	0x00, 0xf0, 0x11, 0x00


	//----- nvinfo : EIATTR_KPARAM_INFO
	.align		4
.L_647:
        /*0028*/ 	.byte	0x04, 0x17
        /*002a*/ 	.short	(.L_649 - .L_648)
.L_648:
        /*002c*/ 	.word	0x00000000
        /*0030*/ 	.short	0x0005
        /*0032*/ 	.short	0x0028
        /*0034*/ 	.byte	0x00, 0xf0, 0x11, 0x00


	//----- nvinfo : EIATTR_KPARAM_INFO
	.align		4
.L_649:
        /*0038*/ 	.byte	0x04, 0x17
        /*003a*/ 	.short	(.L_651 - .L_650)
.L_650:
        /*003c*/ 	.word	0x00000000
        /*0040*/ 	.short	0x0004
        /*0042*/ 	.short	0x0020
        /*0044*/ 	.byte	0x00, 0xf5, 0x21, 0x00


	//----- nvinfo : EIATTR_KPARAM_INFO
	.align		4
.L_651:
        /*0048*/ 	.byte	0x04, 0x17
        /*004a*/ 	.short	(.L_653 - .L_652)
.L_652:
        /*004c*/ 	.word	0x00000000
        /*0050*/ 	.short	0x0003
        /*0052*/ 	.short	0x0018
        /*0054*/ 	.byte	0x00, 0xf5, 0x21, 0x00


	//----- nvinfo : EIATTR_KPARAM_INFO
	.align		4
.L_653:
        /*0058*/ 	.byte	0x04, 0x17
        /*005a*/ 	.short	(.L_655 - .L_654)
.L_654:
        /*005c*/ 	.word	0x00000000
        /*0060*/ 	.short	0x0002
        /*0062*/ 	.short	0x0010
        /*0064*/ 	.byte	0x00, 0xf5, 0x21, 0x00


	//----- nvinfo : EIATTR_KPARAM_INFO
	.align		4
.L_655:
        /*0068*/ 	.byte	0x04, 0x17
        /*006a*/ 	.short	(.L_657 - .L_656)
.L_656:
        /*006c*/ 	.word	0x00000000
        /*0070*/ 	.short	0x0001
        /*0072*/ 	.short	0x0008
        /*0074*/ 	.byte	0x00, 0xf0, 0x11, 0x00


	//----- nvinfo : EIATTR_KPARAM_INFO
	.align		4
.L_657:
        /*0078*/ 	.byte	0x04, 0x17
        /*007a*/ 	.short	(.L_659 - .L_658)
.L_658:
        /*007c*/ 	.word	0x00000000
        /*0080*/ 	.short	0x0000
        /*0082*/ 	.short	0x0000
        /*0084*/ 	.byte	0x00, 0xf5, 0x21, 0x00


	//----- nvinfo : EIATTR_SPARSE_MMA_MASK
	.align		4
.L_659:
        /*0088*/ 	.byte	0x03, 0x50
        /*008a*/ 	.short	0x0000


	//----- nvinfo : EIATTR_MAXREG_COUNT
	.align		4
        /*008c*/ 	.byte	0x03, 0x1b
        /*008e*/ 	.short	0x00ff


	//----- nvinfo : EIATTR_MERCURY_ISA_VERSION
	.align		4
        /*0090*/ 	.byte	0x03, 0x5f
        /*0092*/ 	.short	0x0101


	//----- nvinfo : EIATTR_VRC_CTA_INIT_COUNT
	.align		4
        /*0094*/ 	.byte	0x02, 0x4a
	.zero		1
	.zero		1


	//----- nvinfo : EIATTR_EXIT_INSTR_OFFSETS
	.align		4
        /*0098*/ 	.byte	0x04, 0x1c
        /*009a*/ 	.short	(.L_661 - .L_660)


	//   ....[0]....
.L_660:
        /*009c*/ 	.word	0x000000d0


	//   ....[1]....
        /*00a0*/ 	.word	0x000005b0


	//----- nvinfo : EIATTR_CBANK_PARAM_SIZE
	.align		4
.L_661:
        /*00a4*/ 	.byte	0x03, 0x19
        /*00a6*/ 	.short	0x0034


	//----- nvinfo : EIATTR_PARAM_CBANK
	.align		4
        /*00a8*/ 	.byte	0x04, 0x0a
        /*00aa*/ 	.short	(.L_663 - .L_662)
	.align		4
.L_662:
        /*00ac*/ 	.word	index@(.nv.constant0._Z24rgb_to_ycbcr_c3p3_kernelILb0EEvPKhiPhS2_S2_iii)
        /*00b0*/ 	.short	0x0380
        /*00b2*/ 	.short	0x0034


	//----- nvinfo : EIATTR_SW_WAR
	.align		4
.L_663:
        /*00b4*/ 	.byte	0x04, 0x36
        /*00b6*/ 	.short	(.L_665 - .L_664)
.L_664:
        /*00b8*/ 	.word	0x00000008
.L_665:


//--------------------- .nv.info._Z23rgb_to_ycbcr_ac4_kernelILb0EEvPKhiPhiii --------------------------
	.section	.nv.info._Z23rgb_to_ycbcr_ac4_kernelILb0EEvPKhiPhiii,"",@"SHT_CUDA_INFO"
	.sectionflags	@""
	.align	4


	//----- nvinfo : EIATTR_CUDA_API_VERSION
	.align		4
        /*0000*/ 	.byte	0x04, 0x37
        /*0002*/ 	.short	(.L_667 - .L_666)
.L_666:
        /*0004*/ 	.word	0x00000082


	//----- nvinfo : EIATTR_KPARAM_INFO
	.align		4
.L_667:
        /*0008*/ 	.byte	0x04, 0x17
        /*000a*/ 	.short	(.L_669 - .L_668)
.L_668:
        /*000c*/ 	.word	0x00000000
        /*0010*/ 	.short	0x0005
        /*0012*/ 	.short	0x0020
        /*0014*/ 	.byte	0x00, 0xf0, 0x11, 0x00


	//----- nvinfo : EIATTR_KPARAM_INFO
	.align		4
.L_669:
        /*0018*/ 	.byte	0x04, 0x17
        /*001a*/ 	.short	(.L_671 - .L_670)
.L_670:
        /*001c*/ 	.word	0x00000000
        /*0020*/ 	.short	0x0004
        /*0022*/ 	.short	0x001c
        /*0024*/ 	.byte	0x00, 0xf0, 0x11, 0x00


	//----- nvinfo : EIATTR_KPARAM_INFO
	.align		4
.L_671:
        /*0028*/ 	.byte	0x04, 0x17
        /*002a*/ 	.short	(.L_673 - .L_672)
.L_672:
        /*002c*/ 	.word	0x00000000
        /*0030*/ 	.short	0x0003
        /*0032*/ 	.short	0x0018
        /*0034*/ 	.byte	0x00, 0xf0, 0x11, 0x00


	//----- nvinfo : EIATTR_KPARAM_INFO
	.align		4
.L_673:
        /*0038*/ 	.byte	0x04, 0x17
        /*003a*/ 	.short	(.L_675 - .L_674)
.L_674:
        /*003c*/ 	.word	0x00000000
        /*0040*/ 	.short	0x0002
        /*0042*/ 	.short	0x0010
        /*0044*/ 	.byte	0x00, 0xf5, 0x21, 0x00


	//----- nvinfo : EIATTR_KPARAM_INFO
	.align		4
.L_675:
        /*0048*/ 	.byte	0x04, 0x17
        /*004a*/ 	.short	(.L_677 - .L_676)
.L_676:
        /*004c*/ 	.word	0x00000000
        /*0050*/ 	.short	0x0001
        /*0052*/ 	.short	0x0008
        /*0054*/ 	.byte	0x00, 0xf0, 0x11, 0x00


	//----- nvinfo : EIATTR_KPARAM_INFO
	.align		4
.L_677:
        /*0058*/ 	.byte	0x04, 0x17
        /*005a*/ 	.short	(.L_679 - .L_678)
.L_678:
        /*005c*/ 	.word	0x00000000
        /*0060*/ 	.short	0x0000
        /*0062*/ 	.short	0x0000
        /*0064*/ 	.byte	0x00, 0xf5, 0x21, 0x00


	//----- nvinfo : EIATTR_SPARSE_MMA_MASK
	.align		4
.L_679:
        /*0068*/ 	.byte	0x03, 0x50
        /*006a*/ 	.short	0x0000


	//----- nvinfo : EIATTR_MAXREG_COUNT
	.align		4
        /*006c*/ 	.byte	0x03, 0x1b
        /*006e*/ 	.short	0x00ff


	//----- nvinfo : EIATTR_MERCURY_ISA_VERSION
	.align		4
        /*0070*/ 	.byte	0x03, 0x5f
        /*0072*/ 	.short	0x0101


	//----- nvinfo : EIATTR_VRC_CTA_INIT_COUNT
	.align		4
        /*0074*/ 	.byte	0x02, 0x4a
	.zero		1
	.zero		1


	//----- nvinfo : EIATTR_EXIT_INSTR_OFFSETS
	.align		4
        /*0078*/ 	.byte	0x04, 0x1c
        /*007a*/ 	.short	(.L_681 - .L_680)


	//   ....[0]....
.L_680:
        /*007c*/ 	.word	0x000000d0


	//   ....[1]....
        /*0080*/ 	.word	0x00000550


	//----- nvinfo : EIATTR_CBANK_PARAM_SIZE
	.align		4
.L_681:
        /*0084*/ 	.byte	0x03, 0x19
        /*0086*/ 	.short	0x0024


	//----- nvinfo : EIATTR_PARAM_CBANK
	.align		4
        /*0088*/ 	.byte	0x04, 0x0a
        /*008a*/ 	.short	(.L_683 - .L_682)
	.align		4
.L_682:
        /*008c*/ 	.word	index@(.nv.constant0._Z23rgb_to_ycbcr_ac4_kernelILb0EEvPKhiPhiii)
        /*0090*/ 	.short	0x0380
        /*0092*/ 	.short	0x0024


	//----- nvinfo : EIATTR_SW_WAR
	.align		4
.L_683:
        /*0094*/ 	.byte	0x04, 0x36
        /*0096*/ 	.short	(.L_685 - .L_684)
.L_684:
        /*0098*/ 	.word	0x00000008
.L_685:


//--------------------- .nv.info._Z22rgb_to_ycbcr_c3_kernelILb0EEvPKhiPhiii --------------------------
	.section	.nv.info._Z22rgb_to_ycbcr_c3_kernelILb0EEvPKhiPhiii,"",@"SHT_CUDA_INFO"
	.sectionflags	@""
	.align	4


	//----- nvinfo : EIATTR_CUDA_API_VERSION
	.align		4
        /*0000*/ 	.byte	0x04, 0x37
        /*0002*/ 	.short	(.L_687 - .L_686)
.L_686:
        /*0004*/ 	.word	0x00000082


	//----- nvinfo : EIATTR_KPARAM_INFO
	.align		4
.L_687:
        /*0008*/ 	.byte	0x04, 0x17
        /*000a*/ 	.short	(.L_689 - .L_688)
.L_688:
        /*000c*/ 	.word	0x00000000
        /*0010*/ 	.short	0x0005
        /*0012*/ 	.short	0x0020
        /*0014*/ 	.byte	0x00, 0xf0, 0x11, 0x00


	//----- nvinfo : EIATTR_KPARAM_INFO
	.align		4
.L_689:
        /*0018*/ 	.byte	0x04, 0x17
        /*001a*/ 	.short	(.L_691 - .L_690)
.L_690:
        /*001c*/ 	.word	0x00000000
        /*0020*/ 	.short	0x0004
        /*0022*/ 	.short	0x001c
        /*0024*/ 	.byte	0x00, 0xf0, 0x11, 0x00


	//----- nvinfo : EIATTR_KPARAM_INFO
	.align		4
.L_691:
        /*0028*/ 	.byte	0x04, 0x17
        /*002a*/ 	.short	(.L_693 - .L_692)
.L_692:
        /*002c*/ 	.word	0x00000000
        /*0030*/ 	.short	0x0003
        /*0032*/ 	.short	0x0018
        /*0034*/ 	.byte	0x00, 0xf0, 0x11, 0x00


	//----- nvinfo : EIATTR_KPARAM_INFO
	.align		4
.L_693:
        /*0038*/ 	.byte	0x04, 0x17
        /*003a*/ 	.short	(.L_695 - .L_694)
.L_694:
        /*003c*/ 	.word	0x00000000
        /*0040*/ 	.short	0x0002
        /*0042*/ 	.short	0x0010
        /*0044*/ 	.byte	0x00, 0xf5, 0x21, 0x00


	//----- nvinfo : EIATTR_KPARAM_INFO
	.align		4
.L_695:
        /*0048*/ 	.byte	0x04, 0x17
        /*004a*/ 	.short	(.L_697 - .L_696)
.L_696:
        /*004c*/ 	.word	0x00000000
        /*0050*/ 	.short	0x0001
        /*0052*/ 	.short	0x0008
        /*0054*/ 	.byte	0x00, 0xf0, 0x11, 0x00


	//----- nvinfo : EIATTR_KPARAM_INFO
	.align		4
.L_697:
        /*0058*/ 	.byte	0x04, 0x17
        /*005a*/ 	.short	(.L_699 - .L_698)
.L_698:
        /*005c*/ 	.word	0x00000000
        /*0060*/ 	.short	0x0000
        /*0062*/ 	.short	0x0000
        /*0064*/ 	.byte	0x00, 0xf5, 0x21, 0x00


	//----- nvinfo : EIATTR_SPARSE_MMA_MASK
	.align		4
.L_699:
        /*0068*/ 	.byte	0x03, 0x50
        /*006a*/ 	.short	0x0000


	//----- nvinfo : EIATTR_MAXREG_COUNT
	.align		4
        /*006c*/ 	.byte	0x03, 0x1b
        /*006e*/ 	.short	0x00ff


	//----- nvinfo : EIATTR_MERCURY_ISA_VERSION
	.align		4
        /*0070*/ 	.byte	0x03, 0x5f
        /*0072*/ 	.short	0x0101


	//----- nvinfo : EIATTR_VRC_CTA_INIT_COUNT
	.align		4
        /*0074*/ 	.byte	0x02, 0x4a
	.zero		1
	.zero		1


	//----- nvinfo : EIATTR_EXIT_INSTR_OFFSETS
	.align		4
        /*0078*/ 	.byte	0x04, 0x1c
        /*007a*/ 	.short	(.L_701 - .L_700)


	//   ....[0]....
.L_700:
        /*007c*/ 	.word	0x000000d0


	//   ....[1]....
        /*0080*/ 	.word	0x00000540


	//----- nvinfo : EIATTR_CBANK_PARAM_SIZE
	.align		4
.L_701:
        /*0084*/ 	.byte	0x03, 0x19
        /*0086*/ 	.short	0x0024


	//----- nvinfo : EIATTR_PARAM_CBANK
	.align		4
        /*0088*/ 	.byte	0x04, 0x0a
        /*008a*/ 	.short	(.L_703 - .L_702)
	.align		4
.L_702:
        /*008c*/ 	.word	index@(.nv.constant0._Z22rgb_to_ycbcr_c3_kernelILb0EEvPKhiPhiii)
        /*0090*/ 	.short	0x0380
        /*0092*/ 	.short	0x0024


	//----- nvinfo : EIATTR_SW_WAR
	.align		4
.L_703:
        /*0094*/ 	.byte	0x04, 0x36
        /*0096*/ 	.short	(.L_705 - .L_704)
.L_704:
        /*0098*/ 	.word	0x00000008
.L_705:


//--------------------- .nv.info._Z23rgb_to_yuv_ac4p4_kernelILb1EEvPKhiPhS2_S2_S2_iii --------------------------
	.section	.nv.info._Z23rgb_to_yuv_ac4p4_kernelILb1EEvPKhiPhS2_S2_S2_iii,"",@"SHT_CUDA_INFO"
	.sectionflags	@""
	.align	4


	//----- nvinfo : EIATTR_CUDA_API_VERSION
	.align		4
        /*0000*/ 	.byte	0x04, 0x37
        /*0002*/ 	.short	(.L_707 - .L_706)
.L_706:
        /*0004*/ 	.word	0x00000082


	//----- nvinfo : EIATTR_KPARAM_INFO
	.align		4
.L_707:
        /*0008*/ 	.byte	0x04, 0x17
        /*000a*/ 	.short	(.L_709 - .L_708)
.L_708:
        /*000c*/ 	.word	0x00000000
        /*0010*/ 	.short	0x0008
        /*0012*/ 	.short	0x0038
        /*0014*/ 	.byte	0x00, 0xf0, 0x11, 0x00


	//----- nvinfo : EIATTR_KPARAM_INFO
	.align		4
.L_709:
        /*0018*/ 	.byte	0x04, 0x17
        /*001a*/ 	.short	(.L_711 - .L_710)
.L_710:
        /*001c*/ 	.word	0x00000000
        /*0020*/ 	.short	0x0007
        /*0022*/ 	.short	0x0034
        /*0024*/ 	.byte	0x00, 0xf0, 0x11, 0x00


	//----- nvinfo : EIATTR_KPARAM_INFO
	.align		4
.L_711:
        /*0028*/ 	.byte	0x04, 0x17
        /*002a*/ 	.short	(.L_713 - .L_712)
.L_712:
        /*002c*/ 	.word	0x00000000
        /*0030*/ 	.short	0x0006
        /*0032*/ 	.short	0x0030
        /*0034*/ 	.byte	0x00, 0xf0, 0x11, 0x00


	//----- nvinfo : EIATTR_KPARAM_INFO
	.align		4
.L_713:
        /*0038*/ 	.byte	0x04, 0x17
        /*003a*/ 	.short	(.L_715 - .L_714)
.L_714:
        /*003c*/ 	.word	0x00000000
        /*0040*/ 	.short	0x0005
        /*0042*/ 	.short	0x0028
        /*0044*/ 	.byte	0x00, 0xf5, 0x21, 0x00


	//----- nvinfo : EIATTR_KPARAM_INFO
	.align		4
.L_715:
        /*0048*/ 	.byte	0x04, 0x17
        /*004a*/ 	.short	(.L_717 - .L_716)
.L_716:
        /*004c*/ 	.word	0x00000000
        /*0050*/ 	.short	0x0004
        /*0052*/ 	.short	0x0020
        /*0054*/ 	.byte	0x00, 0xf5, 0x21, 0x00


	//----- nvinfo : EIATTR_KPARAM_INFO
	.align		4
.L_717:
        /*0058*/ 	.byte	0x04, 0x17
        /*005a*/ 	.short	(.L_719 - .L_718)
.L_718:
        /*005c*/ 	.word	0x00000000
        /*0060*/ 	.short	0x0003
        /*0062*/ 	.short	0x0018
        /*0064*/ 	.byte	0x00, 0xf5, 0x21, 0x00


	//----- nvinfo : EIATTR_KPARAM_INFO
	.align		4
.L_719:
        /*0068*/ 	.byte	0x04, 0x17
        /*006a*/ 	.short	(.L_721 - .L_720)
.L_720:
        /*006c*/ 	.word	0x00000000
        /*0070*/ 	.short	0x0002
        /*0072*/ 	.short	0x0010
        /*0074*/ 	.byte	0x00, 0xf5, 0x21, 0x00


	//----- nvinfo : EIATTR_KPARAM_INFO
	.align		4
.L_721:
        /*0078*/ 	.byte	0x04, 0x17
        /*007a*/ 	.short	(.L_723 - .L_722)
.L_722:
        /*007c*/ 	.word	0x00000000
        /*0080*/ 	.short	0x0001
        /*0082*/ 	.short	0x0008
        /*0084*/ 	.byte	0x00, 0xf0, 0x11, 0x00


	//----- nvinfo : EIATTR_KPARAM_INFO
	.align		4
.L_723:
        /*0088*/ 	.byte	0x04, 0x17
        /*008a*/ 	.short	(.L_725 - .L_724)
.L_724:
        /*008c*/ 	.word	0x00000000
        /*0090*/ 	.short	0x0000
        /*0092*/ 	.short	0x0000
        /*0094*/ 	.byte	0x00, 0xf5, 0x21, 0x00


	//----- nvinfo : EIATTR_SPARSE_MMA_MASK
	.align		4
.L_725:
        /*0098*/ 	.byte	0x03, 0x50
        /*009a*/ 	.short	0x0000


	//----- nvinfo : EIATTR_MAXREG_COUNT
	.align		4
        /*009c*/ 	.byte	0x03, 0x1b
        /*009e*/ 	.short	0x00ff


	//----- nvinfo : EIATTR_MERCURY_ISA_VERSION
	.align		4
        /*00a0*/ 	.byte	0x03, 0x5f
        /*00a2*/ 	.short	0x0101


	//----- nvinfo : EIATTR_VRC_CTA_INIT_COUNT
	.align		4
        /*00a4*/ 	.byte	0x02, 0x4a
	.zero		1
	.zero		1


	//----- nvinfo : EIATTR_EXIT_INSTR_OFFSETS
	.align		4
        /*00a8*/ 	.byte	0x04, 0x1c
        /*00aa*/ 	.short	(.L_727 - .L_726)


	//   ....[0]....
.L_726:
        /*00ac*/ 	.word	0x000000d0


	//   ....[1]....
        /*00b0*/ 	.word	0x00000450


	//----- nvinfo : EIATTR_CBANK_PARAM_SIZE
	.align		4
.L_727:
        /*00b4*/ 	.byte	0x03, 0x19
        /*00b6*/ 	.short	0x003c


	//----- nvinfo : EIATTR_PARAM_CBANK
	.align		4
        /*00b8*/ 	.byte	0x04, 0x0a
        /*00ba*/ 	.short	(.L_729 - .L_728)
	.align		4
.L_728:
        /*00bc*/ 	.word	index@(.nv.constant0._Z23rgb_to_yuv_ac4p4_kernelILb1EEvPKhiPhS2_S2_S2_iii)
        /*00c0*/ 	.short	0x0380
        /*00c2*/ 	.short	0x003c


	//----- nvinfo : EIATTR_SW_WAR
	.align		4
.L_729:
        /*00c4*/ 	.byte	0x04, 0x36
        /*00c6*/ 	.short	(.L_731 - .L_730)
.L_730:
        /*00c8*/ 	.word	0x00000008
.L_731:


//--------------------- .nv.info._Z22rgb_to_yuv_c3p3_kernelILb1EEvPKhiPhS2_S2_iii --------------------------
	.section	.nv.info._Z22rgb_to_yuv_c3p3_kernelILb1EEvPKhiPhS2_S2_iii,"",@"SHT_CUDA_INFO"
	.sectionflags	@""
	.align	4


	//----- nvinfo : EIATTR_CUDA_API_VERSION
	.align		4
        /*0000*/ 	.byte	0x04, 0x37
        /*0002*/ 	.short	(.L_733 - .L_732)
.L_732:
        /*0004*/ 	.word	0x00000082


	//----- nvinfo : EIATTR_KPARAM_INFO
	.align		4
.L_733:
        /*0008*/ 	.byte	0x04, 0x17
        /*000a*/ 	.short	(.L_735 - .L_734)
.L_734:
        /*000c*/ 	.word	0x00000000
        /*0010*/ 	.short	0x0007
        /*0012*/ 	.short	0x0030
        /*0014*/ 	.byte	0x00, 0xf0, 0x11, 0x00


	//----- nvinfo : EIATTR_KPARAM_INFO
	.align		4
.L_735:
        /*0018*/ 	.byte	0x04, 0x17
        /*001a*/ 	.short	(.L_737 - .L_736)
.L_736:
        /*001c*/ 	.word	0x00000000
        /*0020*/ 	.short	0x0006
        /*0022*/ 	.short	0x002c
        /*0024*/ 	.byte	0x00, 0xf0, 0x11, 0x00


	//----- nvinfo : EIATTR_KPARAM_INFO
	.align		4
.L_737:
        /*0028*/ 	.byte	0x04, 0x17
        /*002a*/ 	.short	(.L_739 - .L_738)
.L_738:
        /*002c*/ 	.word	0x00000000
        /*0030*/ 	.short	0x0005
        /*0032*/ 	.short	0x0028
        /*0034*/ 	.byte	0x00, 0xf0, 0x11, 0x00


	//----- nvinfo : EIATTR_KPARAM_INFO
	.align		4
.L_739:
        /*0038*/ 	.byte	0x04, 0x17
        /*003a*/ 	.short	(.L_741 - .L_740)
.L_740:
        /*003c*/ 	.word	0x00000000
        /*0040*/ 	.short	0x0004
        /*0042*/ 	.short	0x0020
        /*0044*/ 	.byte	0x00, 0xf5, 0x21, 0x00


	//----- nvinfo : EIATTR_KPARAM_INFO
	.align		4
.L_741:
        /*0048*/ 	.byte	0x04, 0x17
        /*004a*/ 	.short	(.L_743 - .L_742)
.L_742:
        /*004c*/ 	.word	0x00000000
        /*0050*/ 	.short	0x0003
        /*0052*/ 	.short	0x0018
        /*0054*/ 	.byte	0x00, 0xf5, 0x21, 0x00


	//----- nvinfo : EIATTR_KPARAM_INFO
	.align		4
.L_743:
        /*0058*/ 	.byte	0x04, 0x17
        /*005a*/ 	.short	(.L_745 - .L_744)
.L_744:
        /*005c*/ 	.word	0x00000000
        /*0060*/ 	.short	0x0002
        /*0062*/ 	.short	0x0010
        /*0064*/ 	.byte	0x00, 0xf5, 0x21, 0x00


	//----- nvinfo : EIATTR_KPARAM_INFO
	.align		4
.L_745:
        /*0068*/ 	.byte	0x04, 0x17
        /*006a*/ 	.short	(.L_747 - .L_746)
.L_746:
        /*006c*/ 	.word	0x00000000
        /*0070*/ 	.short	0x0001
        /*0072*/ 	.short	0x0008
        /*0074*/ 	.byte	0x00, 0xf0, 0x11, 0x00


	//----- nvinfo : EIATTR_KPARAM_INFO
	.align		4
.L_747:
        /*0078*/ 	.byte	0x04, 0x17
        /*007a*/ 	.short	(.L_749 - .L_748)
.L_748:
        /*007c*/ 	.word	0x00000000
        /*0080*/ 	.short	0x0000
        /*0082*/ 	.short	0x0000
        /*0084*/ 	.byte	0x00, 0xf5, 0x21, 0x00


	//----- nvinfo : EIATTR_SPARSE_MMA_MASK
	.align		4
.L_749:
        /*0088*/ 	.byte	0x03, 0x50
        /*008a*/ 	.short	0x0000


	//----- nvinfo : EIATTR_MAXREG_COUNT
	.align		4
        /*008c*/ 	.byte	0x03, 0x1b
        /*008e*/ 	.short	0x00ff


	//----- nvinfo : EIATTR_MERCURY_ISA_VERSION
	.align		4
        /*0090*/ 	.byte	0x03, 0x5f
        /*0092*/ 	.short	0x0101


	//----- nvinfo : EIATTR_VRC_CTA_INIT_COUNT
	.align		4
        /*0094*/ 	.byte	0x02, 0x4a
	.zero		1
	.zero		1


	//----- nvinfo : EIATTR_EXIT_INSTR_OFFSETS
	.align		4
        /*0098*/ 	.byte	0x04, 0x1c
        /*009a*/ 	.short	(.L_751 - .L_750)


	//   ....[0]....
.L_750:
        /*009c*/ 	.word	0x000000d0


	//   ....[1]....
        /*00a0*/ 	.word	0x00000410


	//----- nvinfo : EIATTR_CBANK_PARAM_SIZE
	.align		4
.L_751:
        /*00a4*/ 	.byte	0x03, 0x19
        /*00a6*/ 	.short	0x0034


	//----- nvinfo : EIATTR_PARAM_CBANK
	.align		4
        /*00a8*/ 	.byte	0x04, 0x0a
        /*00aa*/ 	.short	(.L_753 - .L_752)
	.align		4
.L_752:
        /*00ac*/ 	.word	index@(.nv.constant0._Z22rgb_to_yuv_c3p3_kernelILb1EEvPKhiPhS2_S2_iii)
        /*00b0*/ 	.short	0x0380
        /*00b2*/ 	.short	0x0034


	//----- nvinfo : EIATTR_SW_WAR
	.align		4
.L_753:
        /*00b4*/ 	.byte	0x04, 0x36
        /*00b6*/ 	.short	(.L_755 - .L_754)
.L_754:
        /*00b8*/ 	.word	0x00000008
.L_755:


//--------------------- .nv.info._Z21rgb_to_yuv_ac4_kernelILb1EEvPKhiPhiii --------------------------
	.section	.nv.info._Z21rgb_to_yuv_ac4_kernelILb1EEvPKhiPhiii,"",@"SHT_CUDA_INFO"
	.sectionflags	@""
	.align	4


	//----- nvinfo : EIATTR_CUDA_API_VERSION
	.align		4
        /*0000*/ 	.byte	0x04, 0x37
        /*0002*/ 	.short	(.L_757 - .L_756)
.L_756:
        /*0004*/ 	.word	0x00000082


	//----- nvinfo : EIATTR_KPARAM_INFO
	.align		4
.L_757:
        /*0008*/ 	.byte	0x04, 0x17
        /*000a*/ 	.short	(.L_759 - .L_758)
.L_758:
        /*000c*/ 	.word	0x00000000
        /*0010*/ 	.short	0x0005
        /*0012*/ 	.short	0x0020
        /*0014*/ 	.byte	0x00, 0xf0, 0x11, 0x00


	//----- nvinfo : EIATTR_KPARAM_INFO
	.align		4
.L_759:
        /*0018*/ 	.byte	0x04, 0x17
        /*001a*/ 	.short	(.L_761 - .L_760)
.L_760:
        /*001c*/ 	.word	0x00000000
        /*0020*/ 	.short	0x0004
        /*0022*/ 	.short	0x001c
        /*0024*/ 	.byte	0x00, 0xf0, 0x11, 0x00


	//----- nvinfo : EIATTR_KPARAM_INFO
	.align		4
.L_761:
        /*0028*/ 	.byte	0x04, 0x17
        /*002a*/ 	.short	(.L_763 - .L_762)
.L_762:
        /*002c*/ 	.word	0x00000000
        /*0030*/ 	.short	0x0003
        /*0032*/ 	.short	0x0018
        /*0034*/ 	.byte	0x00, 0xf0, 0x11, 0x00


	//----- nvinfo : EIATTR_KPARAM_INFO
	.align		4
.L_763:
        /*0038*/ 	.byte	0x04, 0x17
        /*003a*/ 	.short	(.L_765 - .L_764)
.L_764:
        /*003c*/ 	.word	0x00000000
        /*0040*/ 	.short	0x0002
        /*0042*/ 	.short	0x0010
        /*0044*/ 	.byte	0x00, 0xf5, 0x21, 0x00


	//----- nvinfo : EIATTR_KPARAM_INFO
	.align		4
.L_765:
        /*0048*/ 	.byte	0x04, 0x17
        /*004a*/ 	.short	(.L_767 - .L_766)
.L_766:
        /*004c*/ 	.word	0x00000000
        /*0050*/ 	.short	0x0001
        /*0052*/ 	.short	0x0008
        /*0054*/ 	.byte	0x00, 0xf0, 0x11, 0x00


	//----- nvinfo : EIATTR_KPARAM_INFO
	.align		4
.L_767:
        /*0058*/ 	.byte	0x04, 0x17
        /*005a*/ 	.short	(.L_769 - .L_768)
.L_768:
        /*005c*/ 	.word	0x00000000
        /*0060*/ 	.short	0x0000
        /*0062*/ 	.short	0x0000
        /*0064*/ 	.byte	0x00, 0xf5, 0x21, 0x00


	//----- nvinfo : EIATTR_SPARSE_MMA_MASK
	.align		4
.L_769:
        /*0068*/ 	.byte	0x03, 0x50
        /*006a*/ 	.short	0x0000


	//----- nvinfo : EIATTR_MAXREG_COUNT
	.align		4
        /*006c*/ 	.byte	0x03, 0x1b
        /*006e*/ 	.short	0x00ff


	//----- nvinfo : EIATTR_MERCURY_ISA_VERSION
	.align		4
        /*0070*/ 	.byte	0x03, 0x5f
        /*0072*/ 	.short	0x0101


	//----- nvinfo : EIATTR_VRC_CTA_INIT_COUNT
	.align		4
        /*0074*/ 	.byte	0x02, 0x4a
	.zero		1
	.zero		1


	//----- nvinfo : EIATTR_EXIT_INSTR_OFFSETS
	.align		4
        /*0078*/ 	.byte	0x04, 0x1c
        /*007a*/ 	.short	(.L_771 - .L_770)


	//   ....[0]....
.L_770:
        /*007c*/ 	.word	0x000000d0


	//   ....[1]....
        /*0080*/ 	.word	0x000003b0


	//----- nvinfo : EIATTR_CBANK_PARAM_SIZE
	.align		4
.L_771:
        /*0084*/ 	.byte	0x03, 0x19
        /*0086*/ 	.short	0x0024


	//----- nvinfo : EIATTR_PARAM_CBANK
	.align		4
        /*0088*/ 	.byte	0x04, 0x0a
        /*008a*/ 	.short	(.L_773 - .L_772)
	.align		4
.L_772:
        /*008c*/ 	.word	index@(.nv.constant0._Z21rgb_to_yuv_ac4_kernelILb1EEvPKhiPhiii)
        /*0090*/ 	.short	0x0380
        /*0092*/ 	.short	0x0024


	//----- nvinfo : EIATTR_SW_WAR
	.align		4
.L_773:
        /*0094*/ 	.byte	0x04, 0x36
        /*0096*/ 	.short	(.L_775 - .L_774)
.L_774:
        /*0098*/ 	.word	0x00000008
.L_775:


//--------------------- .nv.info._Z20rgb_to_yuv_c3_kernelILb1EEvPKhiPhiii --------------------------
	.section	.nv.info._Z20rgb_to_yuv_c3_kernelILb1EEvPKhiPhiii,"",@"SHT_CUDA_INFO"
	.sectionflags	@""
	.align	4


	//----- nvinfo : EIATTR_CUDA_API_VERSION
	.align		4
        /*0000*/ 	.byte	0x04, 0x37
        /*0002*/ 	.short	(.L_777 - .L_776)
.L_776:
        /*0004*/ 	.word	0x00000082


	//----- nvinfo : EIATTR_KPARAM_INFO
	.align		4
.L_777:
        /*0008*/ 	.byte	0x04, 0x17
        /*000a*/ 	.short	(.L_779 - .L_778)
.L_778:
        /*000c*/ 	.word	0x00000000
        /*0010*/ 	.short	0x0005
        /*0012*/ 	.short	0x0020
        /*0014*/ 	.byte	0x00, 0xf0, 0x11, 0x00


	//----- nvinfo : EIATTR_KPARAM_INFO
	.align		4
.L_779:
        /*0018*/ 	.byte	0x04, 0x17
        /*001a*/ 	.short	(.L_781 - .L_780)
.L_780:
        /*001c*/ 	.word	0x00000000
        /*0020*/ 	.short	0x0004
        /*0022*/ 	.short	0x001c
        /*0024*/ 	.byte	0x00, 0xf0, 0x11, 0x00


	//----- nvinfo : EIATTR_KPARAM_INFO
	.align		4
.L_781:
        /*0028*/ 	.byte	0x04, 0x17
        /*002a*/ 	.short	(.L_783 - .L_782)
.L_782:
        /*002c*/ 	.word	0x00000000
        /*0030*/ 	.short	0x0003
        /*0032*/ 	.short	0x0018
        /*0034*/ 	.byte	0x00, 0xf0, 0x11, 0x00


	//----- nvinfo : EIATTR_KPARAM_INFO
	.align		4
.L_783:
        /*0038*/ 	.byte	0x04, 0x17
        /*003a*/ 	.short	(.L_785 - .L_784)
.L_784:
        /*003c*/ 	.word	0x00000000
        /*0040*/ 	.short	0x0002
        /*0042*/ 	.short	0x0010
        /*0044*/ 	.byte	0x00, 0xf5, 0x21, 0x00


	//----- nvinfo : EIATTR_KPARAM_INFO
	.align		4
.L_785:
        /*0048*/ 	.byte	0x04, 0x17
        /*004a*/ 	.short	(.L_787 - .L_786)
.L_786:
        /*004c*/ 	.word	0x00000000
        /*0050*/ 	.short	0x0001
        /*0052*/ 	.short	0x0008
        /*0054*/ 	.byte	0x00, 0xf0, 0x11, 0x00


	//----- nvinfo : EIATTR_KPARAM_INFO
	.align		4
.L_787:
        /*0058*/ 	.byte	0x04, 0x17
        /*005a*/ 	.short	(.L_789 - .L_788)
.L_788:
        /*005c*/ 	.word	0x00000000
        /*0060*/ 	.short	0x0000
        /*0062*/ 	.short	0x0000
        /*0064*/ 	.byte	0x00, 0xf5, 0x21, 0x00


	//----- nvinfo : EIATTR_SPARSE_MMA_MASK
	.align		4
.L_789:
        /*0068*/ 	.byte	0x03, 0x50
        /*006a*/ 	.short	0x0000


	//----- nvinfo : EIATTR_MAXREG_COUNT
	.align		4
        /*006c*/ 	.byte	0x03, 0x1b
        /*006e*/ 	.short	0x00ff


	//----- nvinfo : EIATTR_MERCURY_ISA_VERSION
	.align		4
        /*0070*/ 	.byte	0x03, 0x5f
        /*0072*/ 	.short	0x0101


	//----- nvinfo : EIATTR_VRC_CTA_INIT_COUNT
	.align		4
        /*0074*/ 	.byte	0x02, 0x4a
	.zero		1
	.zero		1


	//----- nvinfo : EIATTR_EXIT_INSTR_OFFSETS
	.align		4
        /*0078*/ 	.byte	0x04, 0x1c
        /*007a*/ 	.short	(.L_791 - .L_790)


	//   ....[0]....
.L_790:
        /*007c*/ 	.word	0x000000d0


	//   ....[1]....
        /*0080*/ 	.word	0x000003a0


	//----- nvinfo : EIATTR_CBANK_PARAM_SIZE
	.align		4
.L_791:
        /*0084*/ 	.byte	0x03, 0x19
        /*0086*/ 	.short	0x0024


	//----- nvinfo : EIATTR_PARAM_CBANK
	.align		4
        /*0088*/ 	.byte	0x04, 0x0a
        /*008a*/ 	.short	(.L_793 - .L_792)
	.align		4
.L_792:
        /*008c*/ 	.word	index@(.nv.constant0._Z20rgb_to_yuv_c3_kernelILb1EEvPKhiPhiii)
        /*0090*/ 	.short	0x0380
        /*0092*/ 	.short	0x0024


	//----- nvinfo : EIATTR_SW_WAR
	.align		4
.L_793:
        /*0094*/ 	.byte	0x04, 0x36
        /*0096*/ 	.short	(.L_795 - .L_794)
.L_794:
        /*0098*/ 	.word	0x00000008
.L_795:


//--------------------- .nv.info._Z23rgb_to_yuv_ac4p4_kernelILb0EEvPKhiPhS2_S2_S2_iii --------------------------
	.section	.nv.info._Z23rgb_to_yuv_ac4p4_kernelILb0EEvPKhiPhS2_S2_S2_iii,"",@"SHT_CUDA_INFO"
	.sectionflags	@""
	.align	4


	//----- nvinfo : EIATTR_CUDA_API_VERSION
	.align		4
        /*0000*/ 	.byte	0x04, 0x37
        /*0002*/ 	.short	(.L_797 - .L_796)
.L_796:
        /*0004*/ 	.word	0x00000082


	//----- nvinfo : EIATTR_KPARAM_INFO
	.align		4
.L_797:
        /*0008*/ 	.byte	0x04, 0x17
        /*000a*/ 	.short	(.L_799 - .L_798)
.L_798:
        /*000c*/ 	.word	0x00000000
        /*0010*/ 	.short	0x0008
        /*0012*/ 	.short	0x0038
        /*0014*/ 	.byte	0x00, 0xf0, 0x11, 0x00


	//----- nvinfo : EIATTR_KPARAM_INFO
	.align		4
.L_799:
        /*0018*/ 	.byte	0x04, 0x17
        /*001a*/ 	.short	(.L_801 - .L_800)
.L_800:
        /*001c*/ 	.word	0x00000000
        /*0020*/ 	.short	0x0007
        /*0022*/ 	.short	0x0034
        /*0024*/ 	.byte	0x00, 0xf0, 0x11, 0x00


	//----- nvinfo : EIATTR_KPARAM_INFO
	.align		4
.L_801:
        /*0028*/ 	.byte	0x04, 0x17
        /*002a*/ 	.short	(.L_803 - .L_802)
.L_802:
        /*002c*/ 	.word	0x00000000
        /*0030*/ 	.short	0x0006
        /*0032*/ 	.short	0x0030
        /*0034*/ 	.byte	0x00, 0xf0, 0x11, 0x00


	//----- nvinfo : EIATTR_KPARAM_INFO
	.align		4
.L_803:
        /*0038*/ 	.byte	0x04, 0x17
        /*003a*/ 	.short	(.L_805 - .L_804)
.L_804:
        /*003c*/ 	.word	0x00000000
        /*0040*/ 	.short	0x0005
        /*0042*/ 	.short	0x0028
        /*0044*/ 	.byte	0x00, 0xf5, 0x21, 0x00


	//----- nvinfo : EIATTR_KPARAM_INFO
	.align		4
.L_805:
        /*0048*/ 	.byte	0x04, 0x17
        /*004a*/ 	.short	(.L_807 - .L_806)
.L_806:
        /*004c*/ 	.word	0x00000000
        /*0050*/ 	.short	0x0004
        /*0052*/ 	.short	0x0020
        /*0054*/ 	.byte	0x00, 0xf5, 0x21, 0x00


	//----- nvinfo : EIATTR_KPARAM_INFO
	.align		4
.L_807:
        /*0058*/ 	.byte	0x04, 0x17
        /*005a*/ 	.short	(.L_809 - .L_808)
.L_808:
        /*005c*/ 	.word	0x00000000
        /*0060*/ 	.short	0x0003
        /*0062*/ 	.short	0x0018
        /*0064*/ 	.byte	0x00, 0xf5, 0x21, 0x00


	//----- nvinfo : EIATTR_KPARAM_INFO
	.align		4
.L_809:
        /*0068*/ 	.byte	0x04, 0x17
        /*006a*/ 	.short	(.L_811 - .L_810)
.L_810:
        /*006c*/ 	.word	0x00000000
        /*0070*/ 	.short	0x0002
        /*0072*/ 	.short	0x0010
        /*0074*/ 	.byte	0x00, 0xf5, 0x21, 0x00


	//----- nvinfo : EIATTR_KPARAM_INFO
	.align		4
.L_811:
        /*0078*/ 	.byte	0x04, 0x17
        /*007a*/ 	.short	(.L_813 - .L_812)
.L_812:
        /*007c*/ 	.word	0x00000000
        /*0080*/ 	.short	0x0001
        /*0082*/ 	.short	0x0008
        /*0084*/ 	.byte	0x00, 0xf0, 0x11, 0x00


	//----- nvinfo : EIATTR_KPARAM_INFO
	.align		4
.L_813:
        /*0088*/ 	.byte	0x04, 0x17
        /*008a*/ 	.short	(.L_815 - .L_814)
.L_814:
        /*008c*/ 	.word	0x00000000
        /*0090*/ 	.short	0x0000
        /*0092*/ 	.short	0x0000
        /*0094*/ 	.byte	0x00, 0xf5, 0x21, 0x00


	//----- nvinfo : EIATTR_SPARSE_MMA_MASK
	.align		4
.L_815:
        /*0098*/ 	.byte	0x03, 0x50
        /*009a*/ 	.short	0x0000


	//----- nvinfo : EIATTR_MAXREG_COUNT
	.align		4
        /*009c*/ 	.byte	0x03, 0x1b
        /*009e*/ 	.short	0x00ff


	//----- nvinfo : EIATTR_MERCURY_ISA_VERSION
	.align		4
        /*00a0*/ 	.byte	0x03, 0x5f
        /*00a2*/ 	.short	0x0101


	//----- nvinfo : EIATTR_VRC_CTA_INIT_COUNT
	.align		4
        /*00a4*/ 	.byte	0x02, 0x4a
	.zero		1
	.zero		1


	//----- nvinfo : EIATTR_EXIT_INSTR_OFFSETS
	.align		4
        /*00a8*/ 	.byte	0x04, 0x1c
        /*00aa*/ 	.short	(.L_817 - .L_816)


	//   ....[0]....
.L_816:
        /*00ac*/ 	.word	0x000000d0


	//   ....[1]....
        /*00b0*/ 	.word	0x00000450


	//----- nvinfo : EIATTR_CBANK_PARAM_SIZE
	.align		4
.L_817:
        /*00b4*/ 	.byte	0x03, 0x19
        /*00b6*/ 	.short	0x003c


	//----- nvinfo : EIATTR_PARAM_CBANK
	.align		4
        /*00b8*/ 	.byte	0x04, 0x0a
        /*00ba*/ 	.short	(.L_819 - .L_818)
	.align		4
.L_818:
        /*00bc*/ 	.word	index@(.nv.constant0._Z23rgb_to_yuv_ac4p4_kernelILb0EEvPKhiPhS2_S2_S2_iii)
        /*00c0*/ 	.short	0x0380
        /*00c2*/ 	.short	0x003c


	//----- nvinfo : EIATTR_SW_WAR
	.align		4
.L_819:
        /*00c4*/ 	.byte	0x04, 0x36
        /*00c6*/ 	.short	(.L_821 - .L_820)
.L_820:
        /*00c8*/ 	.word	0x00000008
.L_821:


//--------------------- .nv.info._Z22rgb_to_yuv_c3p3_kernelILb0EEvPKhiPhS2_S2_iii --------------------------
	.section	.nv.info._Z22rgb_to_yuv_c3p3_kernelILb0EEvPKhiPhS2_S2_iii,"",@"SHT_CUDA_INFO"
	.sectionflags	@""
	.align	4


	//----- nvinfo : EIATTR_CUDA_API_VERSION
	.align		4
        /*0000*/ 	.byte	0x04, 0x37
        /*0002*/ 	.short	(.L_823 - .L_822)
.L_822:
        /*0004*/ 	.word	0x00000082


	//----- nvinfo : EIATTR_KPARAM_INFO
	.align		4
.L_823:
        /*0008*/ 	.byte	0x04, 0x17
        /*000a*/ 	.short	(.L_825 - .L_824)
.L_824:
        /*000c*/ 	.word	0x00000000
        /*0010*/ 	.short	0x0007
        /*0012*/ 	.short	0x0030
        /*0014*/ 	.byte	0x00, 0xf0, 0x11, 0x00


	//----- nvinfo : EIATTR_KPARAM_INFO
	.align		4
.L_825:
        /*0018*/ 	.byte	0x04, 0x17
        /*001a*/ 	.short	(.L_827 - .L_826)
.L_826:
        /*001c*/ 	.word	0x00000000
        /*0020*/ 	.short	0x0006
        /*0022*/ 	.short	0x002c
        /*0024*/ 	.byte	0x00, 0xf0, 0x11, 0x00


	//----- nvinfo : EIATTR_KPARAM_INFO
	.align		4
.L_827:
        /*0028*/ 	.byte	0x04, 0x17
        /*002a*/ 	.short	(.L_829 - .L_828)
.L_828:
        /*002c*/ 	.word	0x00000000
        /*0030*/ 	.short	0x0005
        /*0032*/ 	.short	0x0028
        /*0034*/ 	.byte	0x00, 0xf0, 0x11, 0x00


	//----- nvinfo : EIATTR_KPARAM_INFO
	.align		4
.L_829:
        /*0038*/ 	.byte	0x04, 0x17
        /*003a*/ 	.short	(.L_831 - .L_830)
.L_830:
        /*003c*/ 	.word	0x00000000
        /*0040*/ 	.short	0x0004
        /*0042*/ 	.short	0x0020
        /*0044*/ 	.byte	0x00, 0xf5, 0x21, 0x00


	//----- nvinfo : EIATTR_KPARAM_INFO
	.align		4
.L_831:
        /*0048*/ 	.byte	0x04, 0x17
        /*004a*/ 	.short	(.L_833 - .L_832)
.L_832:
        /*004c*/ 	.word	0x00000000
        /*0050*/ 	.short	0x0003
        /*0052*/ 	.short	0x0018
        /*0054*/ 	.byte	0x00, 0xf5, 0x21, 0x00


	//----- nvinfo : EIATTR_KPARAM_INFO
	.align		4
.L_833:
        /*0058*/ 	.byte	0x04, 0x17
        /*005a*/ 	.short	(.L_835 - .L_834)
.L_834:
        /*005c*/ 	.word	0x00000000
        /*0060*/ 	.short	0x0002
        /*0062*/ 	.short	0x0010
        /*0064*/ 	.byte	0x00, 0xf5, 0x21, 0x00


	//----- nvinfo : EIATTR_KPARAM_INFO
	.align		4
.L_835:
        /*0068*/ 	.byte	0x04, 0x17
        /*006a*/ 	.short	(.L_837 - .L_836)
.L_836:
        /*006c*/ 	.word	0x00000000
        /*0070*/ 	.short	0x0001
        /*0072*/ 	.short	0x0008
        /*0074*/ 	.byte	0x00, 0xf0, 0x11, 0x00


	//----- nvinfo : EIATTR_KPARAM_INFO
	.align		4
.L_837:
        /*0078*/ 	.byte	0x04, 0x17
        /*007a*/ 	.short	(.L_839 - .L_838)
.L_838:
        /*007c*/ 	.word	0x00000000
        /*0080*/ 	.short	0x0000
        /*0082*/ 	.short	0x0000
        /*0084*/ 	.byte	0x00, 0xf5, 0x21, 0x00


	//----- nvinfo : EIATTR_SPARSE_MMA_MASK
	.align		4
.L_839:
        /*0088*/ 	.byte	0x03, 0x50
        /*008a*/ 	.short	0x0000


	//----- nvinfo : EIATTR_MAXREG_COUNT
	.align		4
        /*008c*/ 	.byte	0x03, 0x1b
        /*008e*/ 	.short	0x00ff


	//----- nvinfo : EIATTR_MERCURY_ISA_VERSION
	.align		4
        /*0090*/ 	.byte	0x03, 0x5f
        /*0092*/ 	.short	0x0101


	//----- nvinfo : EIATTR_VRC_CTA_INIT_COUNT
	.align		4
        /*0094*/ 	.byte	0x02, 0x4a
	.zero		1
	.zero		1


	//----- nvinfo : EIATTR_EXIT_INSTR_OFFSETS
	.align		4
        /*0098*/ 	.byte	0x04, 0x1c
        /*009a*/ 	.short	(.L_841 - .L_840)


	//   ....[0]....
.L_840:
        /*009c*/ 	.word	0x000000d0


	//   ....[1]....
        /*00a0*/ 	.word	0x00000410


	//----- nvinfo : EIATTR_CBANK_PARAM_SIZE
	.align		4
.L_841:
        /*00a4*/ 	.byte	0x03, 0x19
        /*00a6*/ 	.short	0x0034


	//----- nvinfo : EIATTR_PARAM_CBANK
	.align		4
        /*00a8*/ 	.byte	0x04, 0x0a
        /*00aa*/ 	.short	(.L_843 - .L_842)
	.align		4
.L_842:
        /*00ac*/ 	.word	index@(.nv.constant0._Z22rgb_to_yuv_c3p3_kernelILb0EEvPKhiPhS2_S2_iii)
        /*00b0*/ 	.short	0x0380
        /*00b2*/ 	.short	0x0034


	//----- nvinfo : EIATTR_SW_WAR
	.align		4
.L_843:
        /*00b4*/ 	.byte	0x04, 0x36
        /*00b6*/ 	.short	(.L_845 - .L_844)
.L_844:
        /*00b8*/ 	.word	0x00000008
.L_845:


//--------------------- .nv.info._Z21rgb_to_yuv_ac4_kernelILb0EEvPKhiPhiii --------------------------
	.section	.nv.info._Z21rgb_to_yuv_ac4_kernelILb0EEvPKhiPhiii,"",@"SHT_CUDA_INFO"
	.sectionflags	@""
	.align	4


	//----- nvinfo : EIATTR_CUDA_API_VERSION
	.align		4
        /*0000*/ 	.byte	0x04, 0x37
        /*0002*/ 	.short	(.L_847 - .L_846)
.L_846:
        /*0004*/ 	.word	0x00000082


	//----- nvinfo : EIATTR_KPARAM_INFO
	.align		4
.L_847:
        /*0008*/ 	.byte	0x04, 0x17
        /*000a*/ 	.short	(.L_849 - .L_848)
.L_848:
        /*000c*/ 	.word	0x00000000
        /*0010*/ 	.short	0x0005
        /*0012*/ 	.short	0x0020
        /*0014*/ 	.byte	0x00, 0xf0, 0x11, 0x00


	//----- nvinfo : EIATTR_KPARAM_INFO
	.align		4
.L_849:
        /*0018*/ 	.byte	0x04, 0x17
        /*001a*/ 	.short	(.L_851 - .L_850)
.L_850:
        /*001c*/ 	.word	0x00000000
        /*0020*/ 	.short	0x0004
        /*0022*/ 	.short	0x001c
        /*0024*/ 	.byte	0x00, 0xf0, 0x11, 0x00


	//----- nvinfo : EIATTR_KPARAM_INFO
	.align		4
.L_851:
        /*0028*/ 	.byte	0x04, 0x17
        /*002a*/ 	.short	(.L_853 - .L_852)
.L_852:
        /*002c*/ 	.word	0x00000000
        /*0030*/ 	.short	0x0003
        /*0032*/ 	.short	0x0018
        /*0034*/ 	.byte	0x00, 0xf0, 0x11, 0x00


	//----- nvinfo : EIATTR_KPARAM_INFO
	.align		4
.L_853:
        /*0038*/ 	.byte	0x04, 0x17
        /*003a*/ 	.short	(.L_855 - .L_854)
.L_854:
        /*003c*/ 	.word	0x00000000
        /*0040*/ 	.short	0x0002
        /*0042*/ 	.short	0x0010
        /*0044*/ 	.byte	0x00, 0xf5, 0x21, 0x00


	//----- nvinfo : EIATTR_KPARAM_INFO
	.align		4
.L_855:
        /*0048*/ 	.byte	0x04, 0x17
        /*004a*/ 	.short	(.L_857 - .L_856)
.L_856:
        /*004c*/ 	.word	0x00000000
        /*0050*/ 	.short	0x0001
        /*0052*/ 	.short	0x0008
        /*0054*/ 	.byte	0x00, 0xf0, 0x11, 0x00


	//----- nvinfo : EIATTR_KPARAM_INFO
	.align		4
.L_857:
        /*0058*/ 	.byte	0x04, 0x17
        /*005a*/ 	.short	(.L_859 - .L_858)
.L_858:
        /*005c*/ 	.word	0x00000000
        /*0060*/ 	.short	0x0000
        /*0062*/ 	.short	0x0000
        /*0064*/ 	.byte	0x00, 0xf5, 0x21, 0x00


	//----- nvinfo : EIATTR_SPARSE_MMA_MASK
	.align		4
.L_859:
        /*0068*/ 	.byte	0x03, 0x50
        /*006a*/ 	.short	0x0000


	//----- nvinfo : EIATTR_MAXREG_COUNT
	.align		4
        /*006c*/ 	.byte	0x03, 0x1b
        /*006e*/ 	.short	0x00ff


	//----- nvinfo : EIATTR_MERCURY_ISA_VERSION
	.align		4
        /*0070*/ 	.byte	0x03, 0x5f
        /*0072*/ 	.short	0x0101


	//----- nvinfo : EIATTR_VRC_CTA_INIT_COUNT
	.align		4
        /*0074*/ 	.byte	0x02, 0x4a
	.zero		1
	.zero		1


	//----- nvinfo : EIATTR_EXIT_INSTR_OFFSETS
	.align		4
        /*0078*/ 	.byte	0x04, 0x1c
        /*007a*/ 	.short	(.L_861 - .L_860)


	//   ....[0]....
.L_860:
        /*007c*/ 	.word	0x000000d0


	//   ....[1]....
        /*0080*/ 	.word	0x000003b0


	//----- nvinfo : EIATTR_CBANK_PARAM_SIZE
	.align		4
.L_861:
        /*0084*/ 	.byte	0x03, 0x19
        /*0086*/ 	.short	0x0024


	//----- nvinfo : EIATTR_PARAM_CBANK
	.align		4
        /*0088*/ 	.byte	0x04, 0x0a
        /*008a*/ 	.short	(.L_863 - .L_862)
	.align		4
.L_862:
        /*008c*/ 	.word	index@(.nv.constant0._Z21rgb_to_yuv_ac4_kernelILb0EEvPKhiPhiii)
        /*0090*/ 	.short	0x0380
        /*0092*/ 	.short	0x0024


	//----- nvinfo : EIATTR_SW_WAR
	.align		4
.L_863:
        /*0094*/ 	.byte	0x04, 0x36
        /*0096*/ 	.short	(.L_865 - .L_864)
.L_864:
        /*0098*/ 	.word	0x00000008
.L_865:


//--------------------- .nv.info._Z20rgb_to_yuv_c3_kernelILb0EEvPKhiPhiii --------------------------
	.section	.nv.info._Z20rgb_to_yuv_c3_kernelILb0EEvPKhiPhiii,"",@"SHT_CUDA_INFO"
	.sectionflags	@""
	.align	4


	//----- nvinfo : EIATTR_CUDA_API_VERSION
	.align		4
        /*0000*/ 	.byte	0x04, 0x37
        /*0002*/ 	.short	(.L_867 - .L_866)
.L_866:
        /*0004*/ 	.word	0x00000082


	//----- nvinfo : EIATTR_KPARAM_INFO
	.align		4
.L_867:
        /*0008*/ 	.byte	0x04, 0x17
        /*000a*/ 	.short	(.L_869 - .L_868)
.L_868:
        /*000c*/ 	.word	0x00000000
        /*0010*/ 	.short	0x0005
        /*0012*/ 	.short	0x0020
        /*0014*/ 	.byte	0x00, 0xf0, 0x11, 0x00


	//----- nvinfo : EIATTR_KPARAM_INFO
	.align		4
.L_869:
        /*0018*/ 	.byte	0x04, 0x17
        /*001a*/ 	.short	(.L_871 - .L_870)
.L_870:
        /*001c*/ 	.word	0x00000000
        /*0020*/ 	.short	0x0004
        /*0022*/ 	.short	0x001c
        /*0024*/ 	.byte	0x00, 0xf0, 0x11, 0x00


	//----- nvinfo : EIATTR_KPARAM_INFO
	.align		4
.L_871:
        /*0028*/ 	.byte	0x04, 0x17
        /*002a*/ 	.short	(.L_873 - .L_872)
.L_872:
        /*002c*/ 	.word	0x00000000
        /*0030*/ 	.short	0x0003
        /*0032*/ 	.short	0x0018
        /*0034*/ 	.byte	0x00, 0xf0, 0x11, 0x00


	//----- nvinfo : EIATTR_KPARAM_INFO
	.align		4
.L_873:
        /*0038*/ 	.byte	0x04, 0x17
        /*003a*/ 	.short	(.L_875 - .L_874)
.L_874:
        /*003c*/ 	.word	0x00000000
        /*0040*/ 	.short	0x0002
        /*0042*/ 	.short	0x0010
        /*0044*/ 	.byte	0x00, 0xf5, 0x21, 0x00


	//----- nvinfo : EIATTR_KPARAM_INFO
	.align		4
.L_875:
        /*0048*/ 	.byte	0x04, 0x17
        /*004a*/ 	.short	(.L_877 - .L_876)
.L_876:
        /*004c*/ 	.word	0x00000000
        /*0050*/ 	.short	0x0001
        /*0052*/ 	.short	0x0008
        /*0054*/ 	.byte	0x00, 0xf0, 0x11, 0x00


	//----- nvinfo : EIATTR_KPARAM_INFO
	.align		4
.L_877:
        /*0058*/ 	.byte	0x04, 0x17
        /*005a*/ 	.short	(.L_879 - .L_878)
.L_878:
        /*005c*/ 	.word	0x00000000
        /*0060*/ 	.short	0x0000
        /*0062*/ 	.short	0x0000
        /*0064*/ 	.byte	0x00, 0xf5, 0x21, 0x00


	//----- nvinfo : EIATTR_SPARSE_MMA_MASK
	.align		4
.L_879:
        /*0068*/ 	.byte	0x03, 0x50
        /*006a*/ 	.short	0x0000


	//----- nvinfo : EIATTR_MAXREG_COUNT
	.align		4
        /*006c*/ 	.byte	0x03, 0x1b
        /*006e*/ 	.short	0x00ff


	//----- nvinfo : EIATTR_MERCURY_ISA_VERSION
	.align		4
        /*0070*/ 	.byte	0x03, 0x5f
        /*0072*/ 	.short	0x0101


	//----- nvinfo : EIATTR_VRC_CTA_INIT_COUNT
	.align		4
        /*0074*/ 	.byte	0x02, 0x4a
	.zero		1
	.zero		1


	//----- nvinfo : EIATTR_EXIT_INSTR_OFFSETS
	.align		4
        /*0078*/ 	.byte	0x04, 0x1c
        /*007a*/ 	.short	(.L_881 - .L_880)


	//   ....[0]....
.L_880:
        /*007c*/ 	.word	0x000000d0


	//   ....[1]....
        /*0080*/ 	.word	0x000003a0


	//----- nvinfo : EIATTR_CBANK_PARAM_SIZE
	.align		4
.L_881:
        /*0084*/ 	.byte	0x03, 0x19
        /*0086*/ 	.short	0x0024


	//----- nvinfo : EIATTR_PARAM_CBANK
	.align		4
        /*0088*/ 	.byte	0x04, 0x0a
        /*008a*/ 	.short	(.L_883 - .L_882)
	.align		4
.L_882:
        /*008c*/ 	.word	index@(.nv.constant0._Z20rgb_to_yuv_c3_kernelILb0EEvPKhiPhiii)
        /*0090*/ 	.short	0x0380
        /*0092*/ 	.short	0x0024


	//----- nvinfo : EIATTR_SW_WAR
	.align		4
.L_883:
        /*0094*/ 	.byte	0x04, 0x36
        /*0096*/ 	.short	(.L_885 - .L_884)
.L_884:
        /*0098*/ 	.word	0x00000008
.L_885:


//--------------------- .nv.info._Z22rgb_to_ycbcr_p3_kernelPKhS0_S0_iPhS1_S1_iii --------------------------
	.section	.nv.info._Z22rgb_to_ycbcr_p3_kernelPKhS0_S0_iPhS1_S1_iii,"",@"SHT_CUDA_INFO"
	.sectionflags	@""
	.align	4


	//----- nvinfo : EIATTR_CUDA_API_VERSION
	.align		4
        /*0000*/ 	.byte	0x04, 0x37
        /*0002*/ 	.short	(.L_887 - .L_886)
.L_886:
        /*0004*/ 	.word	0x00000082


	//----- nvinfo : EIATTR_KPARAM_INFO
	.align		4
.L_887:
        /*0008*/ 	.byte	0x04, 0x17
        /*000a*/ 	.short	(.L_889 - .L_888)
.L_888:
        /*000c*/ 	.word	0x00000000
        /*0010*/ 	.short	0x0009
        /*0012*/ 	.short	0x0040
        /*0014*/ 	.byte	0x00, 0xf0, 0x11, 0x00


	//----- nvinfo : EIATTR_KPARAM_INFO
	.align		4
.L_889:
        /*0018*/ 	.byte	0x04, 0x17
        /*001a*/ 	.short	(.L_891 - .L_890)
.L_890:
        /*001c*/ 	.word	0x00000000
        /*0020*/ 	.short	0x0008
        /*0022*/ 	.short	0x003c
        /*0024*/ 	.byte	0x00, 0xf0, 0x11, 0x00


	//----- nvinfo : EIATTR_KPARAM_INFO
	.align		4
.L_891:
        /*0028*/ 	.byte	0x04, 0x17
        /*002a*/ 	.short	(.L_893 - .L_892)
.L_892:
        /*002c*/ 	.word	0x00000000
        /*0030*/ 	.short	0x0007
        /*0032*/ 	.short	0x0038
        /*0034*/ 	.byte	0x00, 0xf0, 0x11, 0x00


	//----- nvinfo : EIATTR_KPARAM_INFO
	.align		4
.L_893:
        /*0038*/ 	.byte	0x04, 0x17
        /*003a*/ 	.short	(.L_895 - .L_894)
.L_894:
        /*003c*/ 	.word	0x00000000
        /*0040*/ 	.short	0x0006
        /*0042*/ 	.short	0x0030
        /*0044*/ 	.byte	0x00, 0xf5, 0x21, 0x00


	//----- nvinfo : EIATTR_KPARAM_INFO
	.align		4
.L_895:
        /*0048*/ 	.byte	0x04, 0x17
        /*004a*/ 	.short	(.L_897 - .L_896)
.L_896:
        /*004c*/ 	.word	0x00000000
        /*0050*/ 	.short	0x0005
        /*0052*/ 	.short	0x0028
        /*0054*/ 	.byte	0x00, 0xf5, 0x21, 0x00


	//----- nvinfo : EIATTR_KPARAM_INFO
	.align		4
.L_897:
        /*0058*/ 	.byte	0x04, 0x17
        /*005a*/ 	.short	(.L_899 - .L_898)
.L_898:
        /*005c*/ 	.word	0x00000000
        /*0060*/ 	.short	0x0004
        /*0062*/ 	.short	0x0020
        /*0064*/ 	.byte	0x00, 0xf5, 0x21, 0x00


	//----- nvinfo : EIATTR_KPARAM_INFO
	.align		4
.L_899:
        /*0068*/ 	.byte	0x04, 0x17
        /*006a*/ 	.short	(.L_901 - .L_900)
.L_900:
        /*006c*/ 	.word	0x00000000
        /*0070*/ 	.short	0x0003
        /*0072*/ 	.short	0x0018
        /*0074*/ 	.byte	0x00, 0xf0, 0x11, 0x00


	//----- nvinfo : EIATTR_KPARAM_INFO
	.align		4
.L_901:
        /*0078*/ 	.byte	0x04, 0x17
        /*007a*/ 	.short	(.L_903 - .L_902)
.L_902:
        /*007c*/ 	.word	0x00000000
        /*0080*/ 	.short	0x0002
        /*0082*/ 	.short	0x0010
        /*0084*/ 	.byte	0x00, 0xf5, 0x21, 0x00


	//----- nvinfo : EIATTR_KPARAM_INFO
	.align		4
.L_903:
        /*0088*/ 	.byte	0x04, 0x17
        /*008a*/ 	.short	(.L_905 - .L_904)
.L_904:
        /*008c*/ 	.word	0x00000000
        /*0090*/ 	.short	0x0001
        /*0092*/ 	.short	0x0008
        /*0094*/ 	.byte	0x00, 0xf5, 0x21, 0x00


	//----- nvinfo : EIATTR_KPARAM_INFO
	.align		4
.L_905:
        /*0098*/ 	.byte	0x04, 0x17
        /*009a*/ 	.short	(.L_907 - .L_906)
.L_906:
        /*009c*/ 	.word	0x00000000
        /*00a0*/ 	.short	0x0000
        /*00a2*/ 	.short	0x0000
        /*00a4*/ 	.byte	0x00, 0xf5, 0x21, 0x00


	//----- nvinfo : EIATTR_SPARSE_MMA_MASK
	.align		4
.L_907:
        /*00a8*/ 	.byte	0x03, 0x50
        /*00aa*/ 	.short	0x0000


	//----- nvinfo : EIATTR_MAXREG_COUNT
	.align		4
        /*00ac*/ 	.byte	0x03, 0x1b
        /*00ae*/ 	.short	0x00ff


	//----- nvinfo : EIATTR_MERCURY_ISA_VERSION
	.align		4
        /*00b0*/ 	.byte	0x03, 0x5f
        /*00b2*/ 	.short	0x0101


	//----- nvinfo : EIATTR_VRC_CTA_INIT_COUNT
	.align		4
        /*00b4*/ 	.byte	0x02, 0x4a
	.zero		1
	.zero		1


	//----- nvinfo : EIATTR_EXIT_INSTR_OFFSETS
	.align		4
        /*00b8*/ 	.byte	0x04, 0x1c
        /*00ba*/ 	.short	(.L_909 - .L_908)


	//   ....[0]....
.L_908:
        /*00bc*/ 	.word	0x000000d0


	//   ....[1]....
        /*00c0*/ 	.word	0x000005f0


	//----- nvinfo : EIATTR_CBANK_PARAM_SIZE
	.align		4
.L_909:
        /*00c4*/ 	.byte	0x03, 0x19
        /*00c6*/ 	.short	0x0044


	//----- nvinfo : EIATTR_PARAM_CBANK
	.align		4
        /*00c8*/ 	.byte	0x04, 0x0a
        /*00ca*/ 	.short	(.L_911 - .L_910)
	.align		4
.L_910:
        /*00cc*/ 	.word	index@(.nv.constant0._Z22rgb_to_ycbcr_p3_kernelPKhS0_S0_iPhS1_S1_iii)
        /*00d0*/ 	.short	0x0380
        /*00d2*/ 	.short	0x0044


	//----- nvinfo : EIATTR_SW_WAR
	.align		4
.L_911:
        /*00d4*/ 	.byte	0x04, 0x36
        /*00d6*/ 	.short	(.L_913 - .L_912)
.L_912:
        /*00d8*/ 	.word	0x00000008
.L_913:


//--------------------- .nv.info._Z20rgb_to_yuv_p3_kernelPKhS0_S0_iPhS1_S1_iii --------------------------
	.section	.nv.info._Z20rgb_to_yuv_p3_kernelPKhS0_S0_iPhS1_S1_iii,"",@"SHT_CUDA_INFO"
	.sectionflags	@""
	.align	4


	//----- nvinfo : EIATTR_CUDA_API_VERSION
	.align		4
        /*0000*/ 	.byte	0x04, 0x37
        /*0002*/ 	.short	(.L_915 - .L_914)
.L_914:
        /*0004*/ 	.word	0x00000082


	//----- nvinfo : EIATTR_KPARAM_INFO
	.align		4
.L_915:
        /*0008*/ 	.byte	0x04, 0x17
        /*000a*/ 	.short	(.L_917 - .L_916)
.L_916:
        /*000c*/ 	.word	0x00000000
        /*0010*/ 	.short	0x0009
        /*0012*/ 	.short	0x0040
        /*0014*/ 	.byte	0x00, 0xf0, 0x11, 0x00


	//----- nvinfo : EIATTR_KPARAM_INFO
	.align		4
.L_917:
        /*0018*/ 	.byte	0x04, 0x17
        /*001a*/ 	.short	(.L_919 - .L_918)
.L_918:
        /*001c*/ 	.word	0x00000000
        /*0020*/ 	.short	0x0008
        /*0022*/ 	.short	0x003c
        /*0024*/ 	.byte	0x00, 0xf0, 0x11, 0x00


	//----- nvinfo : EIATTR_KPARAM_INFO
	.align		4
.L_919:
        /*0028*/ 	.byte	0x04, 0x17
        /*002a*/ 	.short	(.L_921 - .L_920)
.L_920:
        /*002c*/ 	.word	0x00000000
        /*0030*/ 	.short	0x0007
        /*0032*/ 	.short	0x0038
        /*0034*/ 	.byte	0x00, 0xf0, 0x11, 0x00


	//----- nvinfo : EIATTR_KPARAM_INFO
	.align		4
.L_921:
        /*0038*/ 	.byte	0x04, 0x17
        /*003a*/ 	.short	(.L_923 - .L_922)
.L_922:
        /*003c*/ 	.word	0x00000000
        /*0040*/ 	.short	0x0006
        /*0042*/ 	.short	0x0030
        /*0044*/ 	.byte	0x00, 0xf5, 0x21, 0x00


	//----- nvinfo : EIATTR_KPARAM_INFO
	.align		4
.L_923:
        /*0048*/ 	.byte	0x04, 0x17
        /*004a*/ 	.short	(.L_925 - .L_924)
.L_924:
        /*004c*/ 	.word	0x00000000
        /*0050*/ 	.short	0x0005
        /*0052*/ 	.short	0x0028
        /*0054*/ 	.byte	0x00, 0xf5, 0x21, 0x00


	//----- nvinfo : EIATTR_KPARAM_INFO
	.align		4
.L_925:
        /*0058*/ 	.byte	0x04, 0x17
        /*005a*/ 	.short	(.L_927 - .L_926)
.L_926:
        /*005c*/ 	.word	0x00000000
        /*0060*/ 	.short	0x0004
        /*0062*/ 	.short	0x0020
        /*0064*/ 	.byte	0x00, 0xf5, 0x21, 0x00


	//----- nvinfo : EIATTR_KPARAM_INFO
	.align		4
.L_927:
        /*0068*/ 	.byte	0x04, 0x17
        /*006a*/ 	.short	(.L_929 - .L_928)
.L_928:
        /*006c*/ 	.word	0x00000000
        /*0070*/ 	.short	0x0003
        /*0072*/ 	.short	0x0018
        /*0074*/ 	.byte	0x00, 0xf0, 0x11, 0x00


	//----- nvinfo : EIATTR_KPARAM_INFO
	.align		4
.L_929:
        /*0078*/ 	.byte	0x04, 0x17
        /*007a*/ 	.short	(.L_931 - .L_930)
.L_930:
        /*007c*/ 	.word	0x00000000
        /*0080*/ 	.short	0x0002
        /*0082*/ 	.short	0x0010
        /*0084*/ 	.byte	0x00, 0xf5, 0x21, 0x00


	//----- nvinfo : EIATTR_KPARAM_INFO
	.align		4
.L_931:
        /*0088*/ 	.byte	0x04, 0x17
        /*008a*/ 	.short	(.L_933 - .L_932)
.L_932:
        /*008c*/ 	.word	0x00000000
        /*0090*/ 	.short	0x0001
        /*0092*/ 	.short	0x0008
        /*0094*/ 	.byte	0x00, 0xf5, 0x21, 0x00


	//----- nvinfo : EIATTR_KPARAM_INFO
	.align		4
.L_933:
        /*0098*/ 	.byte	0x04, 0x17
        /*009a*/ 	.short	(.L_935 - .L_934)
.L_934:
        /*009c*/ 	.word	0x00000000
        /*00a0*/ 	.short	0x0000
        /*00a2*/ 	.short	0x0000
        /*00a4*/ 	.byte	0x00, 0xf5, 0x21, 0x00


	//----- nvinfo : EIATTR_SPARSE_MMA_MASK
	.align		4
.L_935:
        /*00a8*/ 	.byte	0x03, 0x50
        /*00aa*/ 	.short	0x0000


	//----- nvinfo : EIATTR_MAXREG_COUNT
	.align		4
        /*00ac*/ 	.byte	0x03, 0x1b
        /*00ae*/ 	.short	0x00ff


	//----- nvinfo : EIATTR_MERCURY_ISA_VERSION
	.align		4
        /*00b0*/ 	.byte	0x03, 0x5f
        /*00b2*/ 	.short	0x0101


	//----- nvinfo : EIATTR_VRC_CTA_INIT_COUNT
	.align		4
        /*00b4*/ 	.byte	0x02, 0x4a
	.zero		1
	.zero		1


	//----- nvinfo : EIATTR_EXIT_INSTR_OFFSETS
	.align		4
        /*00b8*/ 	.byte	0x04, 0x1c
        /*00ba*/ 	.short	(.L_937 - .L_936)


	//   ....[0]....
.L_936:
        /*00bc*/ 	.word	0x000000d0


	//   ....[1]....
        /*00c0*/ 	.word	0x00000450


	//----- nvinfo : EIATTR_CBANK_PARAM_SIZE
	.align		4
.L_937:
        /*00c4*/ 	.byte	0x03, 0x19
        /*00c6*/ 	.short	0x0044


	//----- nvinfo : EIATTR_PARAM_CBANK
	.align		4
        /*00c8*/ 	.byte	0x04, 0x0a
        /*00ca*/ 	.short	(.L_939 - .L_938)
	.align		4
.L_938:
        /*00cc*/ 	.word	index@(.nv.constant0._Z20rgb_to_yuv_p3_kernelPKhS0_S0_iPhS1_S1_iii)
        /*00d0*/ 	.short	0x0380
        /*00d2*/ 	.short	0x0044


	//----- nvinfo : EIATTR_SW_WAR
	.align		4
.L_939:
        /*00d4*/ 	.byte	0x04, 0x36
        /*00d6*/ 	.short	(.L_941 - .L_940)
.L_940:
        /*00d8*/ 	.word	0x00000008
.L_941:


//--------------------- .nv.callgraph             --------------------------
	.section	.nv.callgraph,"",@"SHT_CUDA_CALLGRAPH"
	.align	4
	.sectionentsize	8
	.align		4
        /*0000*/ 	.word	0x00000000
	.align		4
        /*0004*/ 	.word	0xffffffff
	.align		4
        /*0008*/ 	.word	0x00000000
	.align		4
        /*000c*/ 	.word	0xfffffffe
	.align		4
        /*0010*/ 	.word	0x00000000
	.align		4
        /*0014*/ 	.word	0xfffffffd
	.align		4
        /*0018*/ 	.word	0x00000000
	.align		4
        /*001c*/ 	.word	0xfffffffc


//--------------------- .text._Z24ycbcr_to_rgb_p3c4_kernelILb1EEvPKhiS1_S1_Phiiih --------------------------
	.section	.text._Z24ycbcr_to_rgb_p3c4_kernelILb1EEvPKhiS1_S1_Phiiih,"ax",@progbits
	.align	128
        .global         _Z24ycbcr_to_rgb_p3c4_kernelILb1EEvPKhiS1_S1_Phiiih
        .type           _Z24ycbcr_to_rgb_p3c4_kernelILb1EEvPKhiS1_S1_Phiiih,@function
        .size           _Z24ycbcr_to_rgb_p3c4_kernelILb1EEvPKhiS1_S1_Phiiih,(.L_x_32 - _Z24ycbcr_to_rgb_p3c4_kernelILb1EEvPKhiS1_S1_Phiiih)
        .other          _Z24ycbcr_to_rgb_p3c4_kernelILb1EEvPKhiS1_S1_Phiiih,@"STO_CUDA_ENTRY STV_DEFAULT"
_Z24ycbcr_to_rgb_p3c4_kernelILb1EEvPKhiS1_S1_Phiiih:
.text._Z24ycbcr_to_rgb_p3c4_kernelILb1EEvPKhiS1_S1_Phiiih:
[----:B------:R-:W-:Y:S01]  /*0000*/  LDC R1, c[0x0][0x37c] ;  /* 0x0000df00ff017b82 */ /* 0x000fe20000000800 */
[----:B------:R-:W0:Y:S07]  /*0010*/  S2R R5, SR_TID.Y ;  /* 0x0000000000057919 */ /* 0x000e2e0000002200 */
[----:B------:R-:W1:Y:S01]  /*0020*/  LDC R2, c[0x0][0x360] ;  /* 0x0000d800ff027b82 */ /* 0x000e620000000800 */
[----:B------:R-:W2:Y:S01]  /*0030*/  LDCU UR6, c[0x0][0x3b0] ;  /* 0x00007600ff0677ac */ /* 0x000ea20008000800 */
[----:B------:R-:W1:Y:S01]  /*0040*/  S2R R3, SR_TID.X ;  /* 0x0000000000037919 */ /* 0x000e620000002100 */
[----:B------:R-:W3:Y:S05]  /*0050*/  LDCU UR7, c[0x0][0x3ac] ;  /* 0x00007580ff0777ac */ /* 0x000eea0008000800 */
[----:B------:R-:W0:Y:S08]  /*0060*/  S2UR UR5, SR_CTAID.Y ;  /* 0x00000000000579c3 */ /* 0x000e300000002600 */
[----:B------:R-:W0:Y:S08]  /*0070*/  LDC R0, c[0x0][0x364] ;  /* 0x0000d900ff007b82 */ /* 0x000e300000000800 */
[----:B------:R-:W1:Y:S01]  /*0080*/  S2UR UR4, SR_CTAID.X ;  /* 0x00000000000479c3 */ /* 0x000e620000002500 */
[----:B0-----:R-:W-:-:S05]  /*0090*/  IMAD R0, R0, UR5, R5 ;  /* 0x0000000500007c24 */ /* 0x001fca000f8e0205 */
[----:B--2---:R-:W-:Y:S01]  /*00a0*/  ISETP.GE.AND P0, PT, R0, UR6, PT ;  /* 0x0000000600007c0c */ /* 0x004fe2000bf06270 */
[----:B-1----:R-:W-:-:S05]  /*00b0*/  IMAD R2, R2, UR4, R3 ;  /* 0x0000000402027c24 */ /* 0x002fca000f8e0203 */
[----:B---3--:R-:W-:-:S13]  /*00c0*/  ISETP.GE.OR P0, PT, R2, UR7, P0 ;  /* 0x0000000702007c0c */ /* 0x008fda0008706670 */
[----:B------:R-:W-:Y:S05]  /*00d0*/  @P0 EXIT ;  /* 0x000000000000094d */ /* 0x000fea0003800000 */
[----:B------:R-:W0:Y:S01]  /*00e0*/  LDCU UR4, c[0x0][0x388] ;  /* 0x00007100ff0477ac */ /* 0x000e220008000800 */
[----:B------:R-:W-:Y:S01]  /*00f0*/  SHF.R.S32.HI R4, RZ, 0x1f, R2 ;  /* 0x0000001fff047819 */ /* 0x000fe20000011402 */
[----:B------:R-:W1:Y:S01]  /*0100*/  LDCU.64 UR6, c[0x0][0x380] ;  /* 0x00007000ff0677ac */ /* 0x000e620008000a00 */
[----:B------:R-:W2:Y:S01]  /*0110*/  LDCU.128 UR8, c[0x0][0x390] ;  /* 0x00007200ff0877ac */ /* 0x000ea20008000c00 */
[----:B0-----:R-:W-:Y:S01]  /*0120*/  IMAD R3, R0, UR4, RZ ;  /* 0x0000000400037c24 */ /* 0x001fe2000f8e02ff */
[----:B------:R-:W0:Y:S04]  /*0130*/  LDCU.64 UR4, c[0x0][0x358] ;  /* 0x00006b00ff0477ac */ /* 0x000e280008000a00 */
[----:B------:R-:W-:-:S04]  /*0140*/  IADD3 R14, P0, PT, R2, R3, RZ ;  /* 0x00000003020e7210 */ /* 0x000fc80007f1e0ff */
[----:B------:R-:W-:Y:S02]  /*0150*/  LEA.HI.X.SX32 R4, R3, R4, 0x1, P0 ;  /* 0x0000000403047211 */ /* 0x000fe400000f0eff */
[----:B-1----:R-:W-:-:S04]  /*0160*/  IADD3 R10, P0, PT, R14, UR6, RZ ;  /* 0x000000060e0a7c10 */ /* 0x002fc8000ff1e0ff */
[----:B------:R-:W-:Y:S02]  /*0170*/  IADD3.X R11, PT, PT, R4, UR7, RZ, P0, !PT ;  /* 0x00000007040b7c10 */ /* 0x000fe400087fe4ff */
[----:B--2---:R-:W-:-:S03]  /*0180*/  IADD3 R12, P0, PT, R14, UR8, RZ ;  /* 0x000000080e0c7c10 */ /* 0x004fc6000ff1e0ff */
[----:B0-----:R-:W2:Y:S01]  /*0190*/  LDG.E.U8 R10, desc[UR4][R10.64] ;  /* 0x000000040a0a7981 */ /* 0x001ea2000c1e1100 */
[----:B------:R-:W-:Y:S01]  /*01a0*/  IADD3.X R13, PT, PT, R4, UR9, RZ, P0, !PT ;  /* 0x00000009040d7c10 */ /* 0x000fe200087fe4ff */
[----:B------:R-:W-:Y:S01]  /*01b0*/  UMOV UR6, 0x76c8b439 ;  /* 0x76c8b43900067882 */ /* 0x000fe20000000000 */
[----:B------:R-:W-:Y:S01]  /*01c0*/  IADD3 R14, P0, PT, R14, UR10, RZ ;  /* 0x0000000a0e0e7c10 */ /* 0x000fe2000ff1e0ff */
[----:B------:R-:W-:Y:S01]  /*01d0*/  UMOV UR7, 0x3ff29fbe ;  /* 0x3ff29fbe00077882 */ /* 0x000fe20000000000 */
[----:B------:R-:W0:Y:S01]  /*01e0*/  LDCU.64 UR8, c[0x0][0x3a0] ;  /* 0x00007400ff0877ac */ /* 0x000e220008000a00 */
[----:B------:R-:W3:Y:S01]  /*01f0*/  LDG.E.U8 R3, desc[UR4][R12.64] ;  /* 0x000000040c037981 */ /* 0x000ee2000c1e1100 */
[----:B------:R-:W-:-:S05]  /*0200*/  IADD3.X R15, PT, PT, R4, UR11, RZ, P0, !PT ;  /* 0x0000000b040f7c10 */ /* 0x000fca00087fe4ff */
[----:B------:R-:W4:Y:S01]  /*0210*/  LDG.E.U8 R14, desc[UR4][R14.64] ;  /* 0x000000040e0e7981 */ /* 0x000f22000c1e1100 */
[----:B--2---:R-:W1:Y:S08]  /*0220*/  I2F.F64.U16 R4, R10 ;  /* 0x0000000a00047312 */ /* 0x004e700000101800 */
[----:B---3--:R2:W3:Y:S01]  /*0230*/  I2F.F64.U16 R8, R3 ;  /* 0x0000000300087312 */ /* 0x0084e20000101800 */
[----:B-1----:R-:W-:-:S07]  /*0240*/  DADD R4, R4, -16 ;  /* 0xc030000004047429 */ /* 0x002fce0000000000 */
[----:B----4-:R-:W1:Y:S01]  /*0250*/  I2F.F64.U16 R6, R14 ;  /* 0x0000000e00067312 */ /* 0x010e620000101800 */
[----:B--2---:R-:W-:Y:S01]  /*0260*/  IMAD.SHL.U32 R3, R2, 0x4, RZ ;  /* 0x0000000402037824 */ /* 0x004fe200078e00ff */
[----:B---3--:R-:W-:Y:S02]  /*0270*/  DADD R8, R8, -128 ;  /* 0xc060000008087429 */ /* 0x008fe40000000000 */
[----:B------:R-:W-:Y:S01]  /*0280*/  DMUL R4, R4, UR6 ;  /* 0x0000000604047c28 */ /* 0x000fe20008000000 */
[----:B------:R-:W-:Y:S01]  /*0290*/  UMOV UR6, 0xe5604189 ;  /* 0xe560418900067882 */ /* 0x000fe20000000000 */
[----:B------:R-:W-:Y:S01]  /*02a0*/  UMOV UR7, 0x400022d0 ;  /* 0x400022d000077882 */ /* 0x000fe20000000000 */
[----:B-1----:R-:W-:-:S05]  /*02b0*/  DADD R6, R6, -128 ;  /* 0xc060000006067429 */ /* 0x002fca0000000000 */
[--C-:B------:R-:W-:Y:S01]  /*02c0*/  DFMA R12, R8, UR6, R4.reuse ;  /* 0x00000006080c7c2b */ /* 0x100fe20008000004 */
[----:B------:R-:W-:Y:S01]  /*02d0*/  UMOV UR6, 0x4bc6a7f0 ;  /* 0x4bc6a7f000067882 */ /* 0x000fe20000000000 */
[----:B------:R-:W-:Y:S02]  /*02e0*/  UMOV UR7, 0x3ff98937 ;  /* 0x3ff9893700077882 */ /* 0x000fe40000000000 */
[----:B------:R-:W-:Y:S01]  /*02f0*/  DFMA R10, R6, UR6, R4 ;  /* 0x00000006060a7c2b */ /* 0x000fe20008000004 */
[----:B------:R-:W-:-:S03]  /*0300*/  UMOV UR6, 0x9374bc6a ;  /* 0x9374bc6a00067882 */ /* 0x000fc60000000000 */
[C---:B------:R-:W-:Y:S01]  /*0310*/  DSETP.GT.AND P0, PT, R12.reuse, 255, PT ;  /* 0x406fe0000c00742a */ /* 0x040fe20003f04000 */
[----:B------:R-:W-:Y:S01]  /*0320*/  UMOV UR7, 0x3fea0418 ;  /* 0x3fea041800077882 */ /* 0x000fe20000000000 */
[----:B------:R-:W-:Y:S02]  /*0330*/  DSETP.GEU.AND P1, PT, R12, RZ, PT ;  /* 0x000000ff0c00722a */ /* 0x000fe40003f2e000 */
[----:B------:R-:W-:Y:S01]  /*0340*/  DFMA R4, R6, -UR6, R4 ;  /* 0x8000000606047c2b */ /* 0x000fe20008000004 */
[----:B------:R-:W-:Y:S01]  /*0350*/  UMOV UR6, 0x2b020c4a ;  /* 0x2b020c4a00067882 */ /* 0x000fe20000000000 */
[----:B------:R-:W-:Y:S01]  /*0360*/  FSEL R12, R12, RZ, !P0 ;  /* 0x000000ff0c0c7208 */ /* 0x000fe20004000000 */
[----:B------:R-:W-:Y:S01]  /*0370*/  UMOV UR7, 0x3fd91687 ;  /* 0x3fd9168700077882 */ /* 0x000fe20000000000 */
[----:B------:R-:W-:Y:S01]  /*0380*/  FSEL R13, R13, 3.748046875, !P0 ;  /* 0x406fe0000d0d7808 */ /* 0x000fe20004000000 */
[----:B------:R-:W-:Y:S01]  /*0390*/  DSETP.GEU.AND P0, PT, R10, RZ, PT ;  /* 0x000000ff0a00722a */ /* 0x000fe20003f0e000 */
[----:B------:R-:W-:-:S02]  /*03a0*/  FSEL R12, R12, RZ, P1 ;  /* 0x000000ff0c0c7208 */ /* 0x000fc40000800000 */
[----:B------:R-:W-:Y:S01]  /*03b0*/  FSEL R13, R13, RZ, P1 ;  /* 0x000000ff0d0d7208 */ /* 0x000fe20000800000 */
[----:B------:R-:W-:Y:S01]  /*03c0*/  DFMA R4, R8, -UR6, R4 ;  /* 0x8000000608047c2b */ /* 0x000fe20008000004 */
[----:B------:R-:W1:Y:S01]  /*03d0*/  LDCU UR6, c[0x0][0x3a8] ;  /* 0x00007500ff0677ac */ /* 0x000e620008000800 */
[----:B------:R-:W-:Y:S01]  /*03e0*/  DSETP.GT.AND P1, PT, R10, 255, PT ;  /* 0x406fe0000a00742a */ /* 0x000fe20003f24000 */
[----:B------:R-:W-:Y:S02]  /*03f0*/  SHF.R.S32.HI R9, RZ, 0x1f, R3 ;  /* 0x0000001fff097819 */ /* 0x000fe40000011403 */
[----:B------:R-:W-:Y:S03]  /*0400*/  F2I.U32.F64.TRUNC R13, R12 ;  /* 0x0000000c000d7311 */ /* 0x000fe6000030d000 */
[----:B------:R-:W-:Y:S02]  /*0410*/  FSEL R6, R10, RZ, !P1 ;  /* 0x000000ff0a067208 */ /* 0x000fe40004800000 */
[----:B------:R-:W-:Y:S01]  /*0420*/  FSEL R10, R11, 3.748046875, !P1 ;  /* 0x406fe0000b0a7808 */ /* 0x000fe20004800000 */
[C---:B------:R-:W-:Y:S01]  /*0430*/  DSETP.GT.AND P1, PT, R4.reuse, 255, PT ;  /* 0x406fe0000400742a */ /* 0x040fe20003f24000 */
[----:B------:R-:W-:Y:S01]  /*0440*/  FSEL R6, R6, RZ, P0 ;  /* 0x000000ff06067208 */ /* 0x000fe20000000000 */
[----:B------:R-:W2:Y:S01]  /*0450*/  LDC.U8 R11, c[0x0][0x3b4] ;  /* 0x0000ed00ff0b7b82 */ /* 0x000ea20000000000 */
[----:B------:R-:W-:Y:S01]  /*0460*/  FSEL R7, R10, RZ, P0 ;  /* 0x000000ff0a077208 */ /* 0x000fe20000000000 */
[----:B------:R-:W-:-:S02]  /*0470*/  DSETP.GEU.AND P0, PT, R4, RZ, PT ;  /* 0x000000ff0400722a */ /* 0x000fc40003f0e000 */
[----:B------:R-:W-:Y:S02]  /*0480*/  FSEL R5, R5, 3.748046875, !P1 ;  /* 0x406fe00005057808 */ /* 0x000fe40004800000 */
[----:B------:R-:W-:Y:S01]  /*0490*/  FSEL R4, R4, RZ, !P1 ;  /* 0x000000ff04047208 */ /* 0x000fe20004800000 */
[----:B------:R-:W3:Y:S01]  /*04a0*/  F2I.U32.F64.TRUNC R7, R6 ;  /* 0x0000000600077311 */ /* 0x000ee2000030d000 */
[----:B------:R-:W-:Y:S01]  /*04b0*/  FSEL R5, R5, RZ, P0 ;  /* 0x000000ff05057208 */ /* 0x000fe20000000000 */
[----:B-1----:R-:W-:Y:S01]  /*04c0*/  IMAD R0, R0, UR6, RZ ;  /* 0x0000000600007c24 */ /* 0x002fe2000f8e02ff */
[----:B------:R-:W-:-:S04]  /*04d0*/  FSEL R4, R4, RZ, P0 ;  /* 0x000000ff04047208 */ /* 0x000fc80000000000 */
[----:B0-----:R-:W-:Y:S01]  /*04e0*/  IADD3 R2, P0, P1, R0, UR8, R3 ;  /* 0x0000000800027c10 */ /* 0x001fe2000f91e003 */
[----:B------:R-:W0:Y:S01]  /*04f0*/  F2I.U32.F64.TRUNC R5, R4 ;  /* 0x0000000400057311 */ /* 0x000e22000030d000 */
[----:B------:R-:W-:-:S04]  /*0500*/  SHF.R.S32.HI R0, RZ, 0x1f, R0 ;  /* 0x0000001fff007819 */ /* 0x000fc80000011400 */
[----:B------:R-:W-:-:S05]  /*0510*/  IADD3.X R3, PT, PT, R0, UR9, R9, P0, P1 ;  /* 0x0000000900037c10 */ /* 0x000fca00087e2409 */
[----:B---3--:R-:W-:Y:S04]  /*0520*/  STG.E.U8 desc[UR4][R2.64+0x2], R7 ;  /* 0x0000020702007986 */ /* 0x008fe8000c101104 */
[----:B------:R-:W-:Y:S04]  /*0530*/  STG.E.U8 desc[UR4][R2.64], R13 ;  /* 0x0000000d02007986 */ /* 0x000fe8000c101104 */
[----:B0-----:R-:W-:Y:S04]  /*0540*/  STG.E.U8 desc[UR4][R2.64+0x1], R5 ;  /* 0x0000010502007986 */ /* 0x001fe8000c101104 */
[----:B--2---:R-:W-:Y:S01]  /*0550*/  STG.E.U8 desc[UR4][R2.64+0x3], R11 ;  /* 0x0000030b02007986 */ /* 0x004fe2000c101104 */
[----:B------:R-:W-:Y:S05]  /*0560*/  EXIT ;  /* 0x000000000000794d */ /* 0x000fea0003800000 */
.L_x_0:
[----:B------:R-:W-:-:S00]  /*0570*/  BRA `(.L_x_0) ;  /* 0xfffffffc00fc7947 */ /* 0x000fc0000383ffff */
[----:B------:R-:W-:-:S00]  /*0580*/  NOP ;  /* 0x0000000000007918 */ /* 0x000fc00000000000 */
[----:B------:R-:W-:-:S00]  /*0590*/  NOP ;  /* 0x0000000000007918 */ /* 0x000fc00000000000 */
[----:B------:R-:W-:-:S00]  /*05a0*/  NOP ;  /* 0x0000000000007918 */ /* 0x000fc00000000000 */
[----:B------:R-:W-:-:S00]  /*05b0*/  NOP ;  /* 0x0000000000007918 */ /* 0x000fc00000000000 */
[----:B------:R-:W-:-:S00]  /*05c0*/  NOP ;  /* 0x0000000000007918 */ /* 0x000fc00000000000 */
[----:B------:R-:W-:-:S00]  /*05d0*/  NOP ;  /* 0x0000000000007918 */ /* 0x000fc00000000000 */
[----:B------:R-:W-:-:S00]  /*05e0*/  NOP ;  /* 0x0000000000007918 */ /* 0x000fc00000000000 */
[----:B------:R-:W-:-:S00]  /*05f0*/  NOP ;  /* 0x0000000000007918 */ /* 0x000fc00000000000 */
.L_x_32:


//--------------------- .text._Z24ycbcr_to_rgb_p3c3_kernelILb1EEvPKhiS1_S1_Phiii --------------------------
	.section	.text._Z24ycbcr_to_rgb_p3c3_kernelILb1EEvPKhiS1_S1_Phiii,"ax",@progbits
	.align	128
        .global         _Z24ycbcr_to_rgb_p3c3_kernelILb1EEvPKhiS1_S1_Phiii
        .type           _Z24ycbcr_to_rgb_p3c3_kernelILb1EEvPKhiS1_S1_Phiii,@function
        .size           _Z24ycbcr_to_rgb_p3c3_kernelILb1EEvPKhiS1_S1_Phiii,(.L_x_33 - _Z24ycbcr_to_rgb_p3c3_kernelILb1EEvPKhiS1_S1_Phiii)
        .other          _Z24ycbcr_to_rgb_p3c3_kernelILb1EEvPKhiS1_S1_Phiii,@"STO_CUDA_ENTRY STV_DEFAULT"
_Z24ycbcr_to_rgb_p3c3_kernelILb1EEvPKhiS1_S1_Phiii:
.text._Z24ycbcr_to_rgb_p3c3_kernelILb1EEvPKhiS1_S1_Phiii:
        /* <DEDUP_REMOVED lines=26> */
[----:B------:R-:W-:Y:S02]  /*01a0*/  IADD3.X R13, PT, PT, R4, UR9, RZ, P0, !PT ;  /* 0x00000009040d7c10 */ /* 0x000fe400087fe4ff */
[----:B------:R-:W-:-:S03]  /*01b0*/  IADD3 R14, P0, PT, R14, UR10, RZ ;  /* 0x0000000a0e0e7c10 */ /* 0x000fc6000ff1e0ff */
[----:B------:R-:W3:Y:S01]  /*01c0*/  LDG.E.U8 R3, desc[UR4][R12.64] ;  /* 0x000000040c037981 */ /* 0x000ee2000c1e1100 */
[----:B------:R-:W-:-:S05]  /*01d0*/  IADD3.X R15, PT, PT, R4, UR11, RZ, P0, !PT ;  /* 0x0000000b040f7c10 */ /* 0x000fca00087fe4ff */
[----:B------:R-:W4:Y:S01]  /*01e0*/  LDG.E.U8 R14, desc[UR4][R14.64] ;  /* 0x000000040e0e7981 */ /* 0x000f22000c1e1100 */
[----:B------:R-:W-:Y:S01]  /*01f0*/  UMOV UR6, 0x76c8b439 ;  /* 0x76c8b43900067882 */ /* 0x000fe20000000000 */
[----:B------:R-:W-:Y:S01]  /*0200*/  UMOV UR7, 0x3ff29fbe ;  /* 0x3ff29fbe00077882 */ /* 0x000fe20000000000 */
[----:B------:R-:W-:Y:S01]  /*0210*/  UMOV UR8, 0x9374bc6a ;  /* 0x9374bc6a00087882 */ /* 0x000fe20000000000 */
[----:B------:R-:W-:Y:S01]  /*0220*/  UMOV UR9, 0x3fea0418 ;  /* 0x3fea041800097882 */ /* 0x000fe20000000000 */
[----:B--2---:R-:W0:Y:S08]  /*0230*/  I2F.F64.U16 R4, R10 ;  /* 0x0000000a00047312 */ /* 0x004e300000101800 */
[----:B---3--:R-:W1:Y:S01]  /*0240*/  I2F.F64.U16 R8, R3 ;  /* 0x0000000300087312 */ /* 0x008e620000101800 */
[----:B0-----:R-:W-:-:S07]  /*0250*/  DADD R4, R4, -16 ;  /* 0xc030000004047429 */ /* 0x001fce0000000000 */
[----:B----4-:R-:W0:Y:S01]  /*0260*/  I2F.F64.U16 R6, R14 ;  /* 0x0000000e00067312 */ /* 0x010e220000101800 */
[----:B-1----:R-:W-:Y:S02]  /*0270*/  DADD R8, R8, -128 ;  /* 0xc060000008087429 */ /* 0x002fe40000000000 */
[----:B------:R-:W-:Y:S01]  /*0280*/  DMUL R4, R4, UR6 ;  /* 0x0000000604047c28 */ /* 0x000fe20008000000 */
[----:B------:R-:W-:Y:S01]  /*0290*/  UMOV UR6, 0xe5604189 ;  /* 0xe560418900067882 */ /* 0x000fe20000000000 */
[----:B------:R-:W-:Y:S01]  /*02a0*/  UMOV UR7, 0x400022d0 ;  /* 0x400022d000077882 */ /* 0x000fe20000000000 */
[----:B0-----:R-:W-:-:S05]  /*02b0*/  DADD R6, R6, -128 ;  /* 0xc060000006067429 */ /* 0x001fca0000000000 */
[--C-:B------:R-:W-:Y:S01]  /*02c0*/  DFMA R12, R8, UR6, R4.reuse ;  /* 0x00000006080c7c2b */ /* 0x100fe20008000004 */
[----:B------:R-:W-:Y:S01]  /*02d0*/  UMOV UR6, 0x4bc6a7f0 ;  /* 0x4bc6a7f000067882 */ /* 0x000fe20000000000 */
[----:B------:R-:W-:Y:S01]  /*02e0*/  UMOV UR7, 0x3ff98937 ;  /* 0x3ff9893700077882 */ /* 0x000fe20000000000 */
[--C-:B------:R-:W-:Y:S01]  /*02f0*/  DFMA R10, R6, -UR8, R4.reuse ;  /* 0x80000008060a7c2b */ /* 0x100fe20008000004 */
[----:B------:R-:W0:Y:S04]  /*0300*/  LDCU.64 UR8, c[0x0][0x3a0] ;  /* 0x00007400ff0877ac */ /* 0x000e280008000a00 */
[----:B------:R-:W-:Y:S02]  /*0310*/  DSETP.GT.AND P0, PT, R12, 255, PT ;  /* 0x406fe0000c00742a */ /* 0x000fe40003f04000 */
[----:B------:R-:W-:Y:S01]  /*0320*/  DFMA R4, R6, UR6, R4 ;  /* 0x0000000606047c2b */ /* 0x000fe20008000004 */
[----:B------:R-:W-:Y:S01]  /*0330*/  UMOV UR6, 0x2b020c4a ;  /* 0x2b020c4a00067882 */ /* 0x000fe20000000000 */
[----:B------:R-:W-:Y:S01]  /*0340*/  DSETP.GEU.AND P1, PT, R12, RZ, PT ;  /* 0x000000ff0c00722a */ /* 0x000fe20003f2e000 */
[----:B------:R-:W-:Y:S01]  /*0350*/  UMOV UR7, 0x3fd91687 ;  /* 0x3fd9168700077882 */ /* 0x000fe20000000000 */
[----:B------:R-:W-:Y:S01]  /*0360*/  FSEL R6, R12, RZ, !P0 ;  /* 0x000000ff0c067208 */ /* 0x000fe20004000000 */
[----:B------:R-:W-:Y:S01]  /*0370*/  DFMA R10, R8, -UR6, R10 ;  /* 0x80000006080a7c2b */ /* 0x000fe2000800000a */
[----:B------:R-:W-:Y:S01]  /*0380*/  FSEL R12, R13, 3.748046875, !P0 ;  /* 0x406fe0000d0c7808 */ /* 0x000fe20004000000 */
[----:B------:R-:W1:Y:S01]  /*0390*/  LDCU UR6, c[0x0][0x3a8] ;  /* 0x00007500ff0677ac */ /* 0x000e620008000800 */
[----:B------:R-:W-:Y:S01]  /*03a0*/  FSEL R6, R6, RZ, P1 ;  /* 0x000000ff06067208 */ /* 0x000fe20000800000 */
[C---:B------:R-:W-:Y:S01]  /*03b0*/  DSETP.GEU.AND P0, PT, R4.reuse, RZ, PT ;  /* 0x000000ff0400722a */ /* 0x040fe20003f0e000 */
[----:B------:R-:W-:Y:S01]  /*03c0*/  FSEL R7, R12, RZ, P1 ;  /* 0x000000ff0c077208 */ /* 0x000fe20000800000 */
[----:B------:R-:W-:-:S03]  /*03d0*/  DSETP.GT.AND P1, PT, R4, 255, PT ;  /* 0x406fe0000400742a */ /* 0x000fc60003f24000 */
[----:B------:R2:W3:Y:S03]  /*03e0*/  F2I.U32.F64.TRUNC R9, R6 ;  /* 0x0000000600097311 */ /* 0x0004e6000030d000 */
[----:B------:R-:W-:Y:S02]  /*03f0*/  FSEL R4, R4, RZ, !P1 ;  /* 0x000000ff04047208 */ /* 0x000fe40004800000 */
[----:B------:R-:W-:Y:S01]  /*0400*/  FSEL R5, R5, 3.748046875, !P1 ;  /* 0x406fe00005057808 */ /* 0x000fe20004800000 */
[C---:B------:R-:W-:Y:S01]  /*0410*/  DSETP.GT.AND P1, PT, R10.reuse, 255, PT ;  /* 0x406fe0000a00742a */ /* 0x040fe20003f24000 */
[----:B------:R-:W-:Y:S02]  /*0420*/  FSEL R4, R4, RZ, P0 ;  /* 0x000000ff04047208 */ /* 0x000fe40000000000 */
[----:B------:R-:W-:Y:S01]  /*0430*/  FSEL R5, R5, RZ, P0 ;  /* 0x000000ff05057208 */ /* 0x000fe20000000000 */
[----:B------:R-:W-:Y:S01]  /*0440*/  DSETP.GEU.AND P0, PT, R10, RZ, PT ;  /* 0x000000ff0a00722a */ /* 0x000fe20003f0e000 */
[----:B-1----:R-:W-:Y:S01]  /*0450*/  IMAD R0, R0, UR6, RZ ;  /* 0x0000000600007c24 */ /* 0x002fe2000f8e02ff */
[----:B------:R-:W-:-:S02]  /*0460*/  FSEL R3, R10, RZ, !P1 ;  /* 0x000000ff0a037208 */ /* 0x000fc40004800000 */
[----:B------:R-:W-:Y:S01]  /*0470*/  FSEL R10, R11, 3.748046875, !P1 ;  /* 0x406fe0000b0a7808 */ /* 0x000fe20004800000 */
[----:B------:R-:W1:Y:S01]  /*0480*/  F2I.U32.F64.TRUNC R5, R4 ;  /* 0x0000000400057311 */ /* 0x000e62000030d000 */
[----:B--2---:R-:W-:Y:S01]  /*0490*/  FSEL R6, R3, RZ, P0 ;  /* 0x000000ff03067208 */ /* 0x004fe20000000000 */
[----:B------:R-:W-:Y:S01]  /*04a0*/  IMAD R3, R2, 0x3, RZ ;  /* 0x0000000302037824 */ /* 0x000fe200078e02ff */
[----:B------:R-:W-:-:S04]  /*04b0*/  FSEL R7, R10, RZ, P0 ;  /* 0x000000ff0a077208 */ /* 0x000fc80000000000 */
[--C-:B0-----:R-:W-:Y:S02]  /*04c0*/  IADD3 R2, P0, P1, R0, UR8, R3.reuse ;  /* 0x0000000800027c10 */ /* 0x101fe4000f91e003 */
[----:B------:R-:W0:Y:S01]  /*04d0*/  F2I.U32.F64.TRUNC R7, R6 ;  /* 0x0000000600077311 */ /* 0x000e22000030d000 */
[----:B------:R-:W-:Y:S02]  /*04e0*/  SHF.R.S32.HI R11, RZ, 0x1f, R3 ;  /* 0x0000001fff0b7819 */ /* 0x000fe40000011403 */
[----:B------:R-:W-:-:S04]  /*04f0*/  SHF.R.S32.HI R0, RZ, 0x1f, R0 ;  /* 0x0000001fff007819 */ /* 0x000fc80000011400 */
[----:B------:R-:W-:-:S05]  /*0500*/  IADD3.X R3, PT, PT, R0, UR9, R11, P0, P1 ;  /* 0x0000000900037c10 */ /* 0x000fca00087e240b */
[----:B---3--:R-:W-:Y:S04]  /*0510*/  STG.E.U8 desc[UR4][R2.64], R9 ;  /* 0x0000000902007986 */ /* 0x008fe8000c101104 */
[----:B-1----:R-:W-:Y:S04]  /*0520*/  STG.E.U8 desc[UR4][R2.64+0x2], R5 ;  /* 0x0000020502007986 */ /* 0x002fe8000c101104 */
[----:B0-----:R-:W-:Y:S01]  /*0530*/  STG.E.U8 desc[UR4][R2.64+0x1], R7 ;  /* 0x0000010702007986 */ /* 0x001fe2000c101104 */
[----:B------:R-:W-:Y:S05]  /*0540*/  EXIT ;  /* 0x000000000000794d */ /* 0x000fea0003800000 */
.L_x_1:
        /* <DEDUP_REMOVED lines=11> */
.L_x_33:


//--------------------- .text._Z24ycbcr_to_rgb_p3c4_kernelILb0EEvPKhiS1_S1_Phiiih --------------------------
	.section	.text._Z24ycbcr_to_rgb_p3c4_kernelILb0EEvPKhiS1_S1_Phiiih,"ax",@progbits
	.align	128
        .global         _Z24ycbcr_to_rgb_p3c4_kernelILb0EEvPKhiS1_S1_Phiiih
        .type           _Z24ycbcr_to_rgb_p3c4_kernelILb0EEvPKhiS1_S1_Phiiih,@function
        .size           _Z24ycbcr_to_rgb_p3c4_kernelILb0EEvPKhiS1_S1_Phiiih,(.L_x_34 - _Z24ycbcr_to_rgb_p3c4_kernelILb0EEvPKhiS1_S1_Phiiih)
        .other          _Z24ycbcr_to_rgb_p3c4_kernelILb0EEvPKhiS1_S1_Phiiih,@"STO_CUDA_ENTRY STV_DEFAULT"
_Z24ycbcr_to_rgb_p3c4_kernelILb0EEvPKhiS1_S1_Phiiih:
.text._Z24ycbcr_to_rgb_p3c4_kernelILb0EEvPKhiS1_S1_Phiiih:
        /* <DEDUP_REMOVED lines=87> */
.L_x_2:
        /* <DEDUP_REMOVED lines=9> */
.L_x_34:


//--------------------- .text._Z22ycbcr_to_rgb_p3_kernelILb0EEvPKhS1_S1_iPhS2_S2_iii --------------------------
	.section	.text._Z22ycbcr_to_rgb_p3_kernelILb0EEvPKhS1_S1_iPhS2_S2_iii,"ax",@progbits
	.align	128
        .global         _Z22ycbcr_to_rgb_p3_kernelILb0EEvPKhS1_S1_iPhS2_S2_iii
        .type           _Z22ycbcr_to_rgb_p3_kernelILb0EEvPKhS1_S1_iPhS2_S2_iii,@function
        .size           _Z22ycbcr_to_rgb_p3_kernelILb0EEvPKhS1_S1_iPhS2_S2_iii,(.L_x_35 - _Z22ycbcr_to_rgb_p3_kernelILb0EEvPKhS1_S1_iPhS2_S2_iii)
        .other          _Z22ycbcr_to_rgb_p3_kernelILb0EEvPKhS1_S1_iPhS2_S2_iii,@"STO_CUDA_ENTRY STV_DEFAULT"
_Z22ycbcr_to_rgb_p3_kernelILb0EEvPKhS1_S1_iPhS2_S2_iii:
.text._Z22ycbcr_to_rgb_p3_kernelILb0EEvPKhS1_S1_iPhS2_S2_iii:
        /* <DEDUP_REMOVED lines=16> */
[----:B------:R-:W1:Y:S01]  /*0100*/  LDCU.128 UR8, c[0x0][0x380] ;  /* 0x00007000ff0877ac */ /* 0x000e620008000c00 */
[----:B------:R-:W2:Y:S01]  /*0110*/  LDCU.64 UR6, c[0x0][0x390] ;  /* 0x00007200ff0677ac */ /* 0x000ea20008000a00 */
[----:B------:R-:W3:Y:S01]  /*0120*/  LDCU.64 UR12, c[0x0][0x3b0] ;  /* 0x00007600ff0c77ac */ /* 0x000ee20008000a00 */
[----:B0-----:R-:W-:Y:S01]  /*0130*/  IMAD R4, R0, UR4, RZ ;  /* 0x0000000400047c24 */ /* 0x001fe2000f8e02ff */
[----:B------:R-:W0:Y:S04]  /*0140*/  LDCU.64 UR4, c[0x0][0x358] ;  /* 0x00006b00ff0477ac */ /* 0x000e280008000a00 */
[----:B------:R-:W-:-:S04]  /*0150*/  IADD3 R12, P0, PT, R2, R4, RZ ;  /* 0x00000004020c7210 */ /* 0x000fc80007f1e0ff */
[----:B-1----:R-:W-:Y:S02]  /*0160*/  IADD3 R10, P1, PT, R12, UR8, RZ ;  /* 0x000000080c0a7c10 */ /* 0x002fe4000ff3e0ff */
[----:B------:R-:W-:Y:S02]  /*0170*/  LEA.HI.X.SX32 R4, R4, R3, 0x1, P0 ;  /* 0x0000000304047211 */ /* 0x000fe400000f0eff */
[----:B--2---:R-:W-:Y:S02]  /*0180*/  IADD3 R14, P0, PT, R12, UR6, RZ ;  /* 0x000000060c0e7c10 */ /* 0x004fe4000ff1e0ff */
[C---:B------:R-:W-:Y:S02]  /*0190*/  IADD3.X R11, PT, PT, R4.reuse, UR9, RZ, P1, !PT ;  /* 0x00000009040b7c10 */ /* 0x040fe40008ffe4ff */
[----:B------:R-:W-:-:S03]  /*01a0*/  IADD3.X R15, PT, PT, R4, UR7, RZ, P0, !PT ;  /* 0x00000007040f7c10 */ /* 0x000fc600087fe4ff */
[----:B0-----:R-:W2:Y:S01]  /*01b0*/  LDG.E.U8 R16, desc[UR4][R10.64] ;  /* 0x000000040a107981 */ /* 0x001ea2000c1e1100 */
[----:B------:R-:W-:-:S03]  /*01c0*/  IADD3 R12, P0, PT, R12, UR10, RZ ;  /* 0x0000000a0c0c7c10 */ /* 0x000fc6000ff1e0ff */
[----:B------:R-:W4:Y:S01]  /*01d0*/  LDG.E.U8 R14, desc[UR4][R14.64] ;  /* 0x000000040e0e7981 */ /* 0x000f22000c1e1100 */
[----:B------:R-:W-:-:S05]  /*01e0*/  IADD3.X R13, PT, PT, R4, UR11, RZ, P0, !PT ;  /* 0x0000000b040d7c10 */ /* 0x000fca00087fe4ff */
[----:B------:R-:W5:Y:S01]  /*01f0*/  LDG.E.U8 R12, desc[UR4][R12.64] ;  /* 0x000000040c0c7981 */ /* 0x000f62000c1e1100 */
[----:B------:R-:W-:Y:S01]  /*0200*/  UMOV UR6, 0x76c8b439 ;  /* 0x76c8b43900067882 */ /* 0x000fe20000000000 */
[----:B------:R-:W-:Y:S01]  /*0210*/  UMOV UR7, 0x3ff29fbe ;  /* 0x3ff29fbe00077882 */ /* 0x000fe20000000000 */
[----:B------:R-:W-:Y:S01]  /*0220*/  UMOV UR8, 0x9374bc6a ;  /* 0x9374bc6a00087882 */ /* 0x000fe20000000000 */
[----:B------:R-:W-:Y:S01]  /*0230*/  UMOV UR9, 0x3fea0418 ;  /* 0x3fea041800097882 */ /* 0x000fe20000000000 */
[----:B--2---:R-:W0:Y:S08]  /*0240*/  I2F.F64.U16 R4, R16 ;  /* 0x0000001000047312 */ /* 0x004e300000101800 */
[----:B----4-:R-:W1:Y:S01]  /*0250*/  I2F.F64.U16 R6, R14 ;  /* 0x0000000e00067312 */ /* 0x010e620000101800 */
[----:B0-----:R-:W-:-:S07]  /*0260*/  DADD R4, R4, -16 ;  /* 0xc030000004047429 */ /* 0x001fce0000000000 */
[----:B-----5:R-:W0:Y:S01]  /*0270*/  I2F.F64.U16 R8, R12 ;  /* 0x0000000c00087312 */ /* 0x020e220000101800 */
[----:B-1----:R-:W-:Y:S02]  /*0280*/  DADD R6, R6, -128 ;  /* 0xc060000006067429 */ /* 0x002fe40000000000 */
[----:B------:R-:W-:Y:S01]  /*0290*/  DMUL R4, R4, UR6 ;  /* 0x0000000604047c28 */ /* 0x000fe20008000000 */
[----:B------:R-:W-:Y:S01]  /*02a0*/  UMOV UR6, 0x4bc6a7f0 ;  /* 0x4bc6a7f000067882 */ /* 0x000fe20000000000 */
[----:B------:R-:W-:Y:S01]  /*02b0*/  UMOV UR7, 0x3ff98937 ;  /* 0x3ff9893700077882 */ /* 0x000fe20000000000 */
[----:B0-----:R-:W-:-:S05]  /*02c0*/  DADD R8, R8, -128 ;  /* 0xc060000008087429 */ /* 0x001fca0000000000 */
[C-C-:B------:R-:W-:Y:S01]  /*02d0*/  DFMA R10, R6.reuse, UR6, R4.reuse ;  /* 0x00000006060a7c2b */ /* 0x140fe20008000004 */
[----:B------:R-:W-:Y:S01]  /*02e0*/  UMOV UR6, 0x2b020c4a ;  /* 0x2b020c4a00067882 */ /* 0x000fe20000000000 */
[--C-:B------:R-:W-:Y:S01]  /*02f0*/  DFMA R6, R6, -UR8, R4.reuse ;  /* 0x8000000806067c2b */ /* 0x100fe20008000004 */
[----:B------:R-:W-:Y:S01]  /*0300*/  UMOV UR7, 0x3fd91687 ;  /* 0x3fd9168700077882 */ /* 0x000fe20000000000 */
[----:B------:R-:W-:Y:S01]  /*0310*/  UMOV UR8, 0xe5604189 ;  /* 0xe560418900087882 */ /* 0x000fe20000000000 */
[----:B------:R-:W-:Y:S02]  /*0320*/  UMOV UR9, 0x400022d0 ;  /* 0x400022d000097882 */ /* 0x000fe40000000000 */
[----:B------:R-:W-:Y:S02]  /*0330*/  DFMA R4, R8, UR8, R4 ;  /* 0x0000000808047c2b */ /* 0x000fe40008000004 */
[----:B------:R-:W-:Y:S01]  /*0340*/  DSETP.GT.AND P0, PT, R10, 255, PT ;  /* 0x406fe0000a00742a */ /* 0x000fe20003f04000 */
[----:B------:R-:W0:Y:S01]  /*0350*/  LDCU.128 UR8, c[0x0][0x3a0] ;  /* 0x00007400ff0877ac */ /* 0x000e220008000c00 */
[----:B------:R-:W-:-:S02]  /*0360*/  DFMA R6, R8, -UR6, R6 ;  /* 0x8000000608067c2b */ /* 0x000fc40008000006 */
[----:B------:R-:W-:Y:S01]  /*0370*/  DSETP.GEU.AND P1, PT, R10, RZ, PT ;  /* 0x000000ff0a00722a */ /* 0x000fe20003f2e000 */
[----:B------:R-:W1:Y:S01]  /*0380*/  LDCU UR6, c[0x0][0x3b8] ;  /* 0x00007700ff0677ac */ /* 0x000e620008000800 */
[----:B------:R-:W-:Y:S02]  /*0390*/  FSEL R10, R10, RZ, !P0 ;  /* 0x000000ff0a0a7208 */ /* 0x000fe40004000000 */
[----:B------:R-:W-:Y:S02]  /*03a0*/  FSEL R11, R11, 3.748046875, !P0 ;  /* 0x406fe0000b0b7808 */ /* 0x000fe40004000000 */
[C---:B------:R-:W-:Y:S01]  /*03b0*/  DSETP.GT.AND P0, PT, R6.reuse, 255, PT ;  /* 0x406fe0000600742a */ /* 0x040fe20003f04000 */
[----:B------:R-:W-:Y:S02]  /*03c0*/  FSEL R8, R10, RZ, P1 ;  /* 0x000000ff0a087208 */ /* 0x000fe40000800000 */
[----:B------:R-:W-:Y:S01]  /*03d0*/  FSEL R9, R11, RZ, P1 ;  /* 0x000000ff0b097208 */ /* 0x000fe20000800000 */
[----:B------:R-:W-:-:S02]  /*03e0*/  DSETP.GEU.AND P1, PT, R6, RZ, PT ;  /* 0x000000ff0600722a */ /* 0x000fc40003f2e000 */
[----:B------:R-:W-:Y:S01]  /*03f0*/  FSEL R6, R6, RZ, !P0 ;  /* 0x000000ff06067208 */ /* 0x000fe20004000000 */
[----:B------:R2:W4:Y:S01]  /*0400*/  F2I.U32.F64.TRUNC R13, R8 ;  /* 0x00000008000d7311 */ /* 0x000522000030d000 */
[----:B------:R-:W-:Y:S01]  /*0410*/  FSEL R7, R7, 3.748046875, !P0 ;  /* 0x406fe00007077808 */ /* 0x000fe20004000000 */
[C---:B------:R-:W-:Y:S01]  /*0420*/  DSETP.GT.AND P0, PT, R4.reuse, 255, PT ;  /* 0x406fe0000400742a */ /* 0x040fe20003f04000 */
[----:B------:R-:W-:Y:S02]  /*0430*/  FSEL R6, R6, RZ, P1 ;  /* 0x000000ff06067208 */ /* 0x000fe40000800000 */
[----:B------:R-:W-:Y:S01]  /*0440*/  FSEL R7, R7, RZ, P1 ;  /* 0x000000ff07077208 */ /* 0x000fe20000800000 */
[----:B------:R-:W-:Y:S01]  /*0450*/  DSETP.GEU.AND P1, PT, R4, RZ, PT ;  /* 0x000000ff0400722a */ /* 0x000fe20003f2e000 */
[----:B-1----:R-:W-:Y:S01]  /*0460*/  IMAD R0, R0, UR6, RZ ;  /* 0x0000000600007c24 */ /* 0x002fe2000f8e02ff */
[----:B------:R-:W-:Y:S02]  /*0470*/  FSEL R5, R5, 3.748046875, !P0 ;  /* 0x406fe00005057808 */ /* 0x000fe40004000000 */
[----:B------:R-:W-:Y:S01]  /*0480*/  FSEL R4, R4, RZ, !P0 ;  /* 0x000000ff04047208 */ /* 0x000fe20004000000 */
[----:B------:R-:W1:Y:S01]  /*0490*/  F2I.U32.F64.TRUNC R7, R6 ;  /* 0x0000000600077311 */ /* 0x000e62000030d000 */
[----:B------:R-:W-:-:S02]  /*04a0*/  FSEL R5, R5, RZ, P1 ;  /* 0x000000ff05057208 */ /* 0x000fc40000800000 */
[----:B------:R-:W-:Y:S02]  /*04b0*/  FSEL R4, R4, RZ, P1 ;  /* 0x000000ff04047208 */ /* 0x000fe40000800000 */
[----:B------:R-:W-:-:S03]  /*04c0*/  IADD3 R10, P0, PT, R2, R0, RZ ;  /* 0x00000000020a7210 */ /* 0x000fc60007f1e0ff */
[----:B------:R-:W5:Y:S01]  /*04d0*/  F2I.U32.F64.TRUNC R5, R4 ;  /* 0x0000000400057311 */ /* 0x000f62000030d000 */
[----:B------:R-:W-:Y:S02]  /*04e0*/  LEA.HI.X.SX32 R0, R0, R3, 0x1, P0 ;  /* 0x0000000300007211 */ /* 0x000fe400000f0eff */
[C---:B0-----:R-:W-:Y:S02]  /*04f0*/  IADD3 R2, P0, PT, R10.reuse, UR8, RZ ;  /* 0x000000080a027c10 */ /* 0x041fe4000ff1e0ff */
[C---:B--2---:R-:W-:Y:S02]  /*0500*/  IADD3 R8, P1, PT, R10.reuse, UR10, RZ ;  /* 0x0000000a0a087c10 */ /* 0x044fe4000ff3e0ff */
[----:B---3--:R-:W-:Y:S02]  /*0510*/  IADD3 R10, P2, PT, R10, UR12, RZ ;  /* 0x0000000c0a0a7c10 */ /* 0x008fe4000ff5e0ff */
[C---:B------:R-:W-:Y:S02]  /*0520*/  IADD3.X R3, PT, PT, R0.reuse, UR9, RZ, P0, !PT ;  /* 0x0000000900037c10 */ /* 0x040fe400087fe4ff */
[----:B------:R-:W-:-:S02]  /*0530*/  IADD3.X R9, PT, PT, R0, UR11, RZ, P1, !PT ;  /* 0x0000000b00097c10 */ /* 0x000fc40008ffe4ff */
[----:B------:R-:W-:Y:S01]  /*0540*/  IADD3.X R11, PT, PT, R0, UR13, RZ, P2, !PT ;  /* 0x0000000d000b7c10 */ /* 0x000fe200097fe4ff */
[----:B----4-:R-:W-:Y:S04]  /*0550*/  STG.E.U8 desc[UR4][R2.64], R13 ;  /* 0x0000000d02007986 */ /* 0x010fe8000c101104 */
[----:B-1----:R-:W-:Y:S04]  /*0560*/  STG.E.U8 desc[UR4][R8.64], R7 ;  /* 0x0000000708007986 */ /* 0x002fe8000c101104 */
[----:B-----5:R-:W-:Y:S01]  /*0570*/  STG.E.U8 desc[UR4][R10.64], R5 ;  /* 0x000000050a007986 */ /* 0x020fe2000c101104 */
[----:B------:R-:W-:Y:S05]  /*0580*/  EXIT ;  /* 0x000000000000794d */ /* 0x000fea0003800000 */
.L_x_3:
        /* <DEDUP_REMOVED lines=15> */
.L_x_35:


//--------------------- .text._Z24ycbcr_to_rgb_p3c3_kernelILb0EEvPKhiS1_S1_Phiii --------------------------
	.section	.text._Z24ycbcr_to_rgb_p3c3_kernelILb0EEvPKhiS1_S1_Phiii,"ax",@progbits
	.align	128
        .global         _Z24ycbcr_to_rgb_p3c3_kernelILb0EEvPKhiS1_S1_Phiii
        .type           _Z24ycbcr_to_rgb_p3c3_kernelILb0EEvPKhiS1_S1_Phiii,@function
        .size           _Z24ycbcr_to_rgb_p3c3_kernelILb0EEvPKhiS1_S1_Phiii,(.L_x_36 - _Z24ycbcr_to_rgb_p3c3_kernelILb0EEvPKhiS1_S1_Phiii)
        .other          _Z24ycbcr_to_rgb_p3c3_kernelILb0EEvPKhiS1_S1_Phiii,@"STO_CUDA_ENTRY STV_DEFAULT"
_Z24ycbcr_to_rgb_p3c3_kernelILb0EEvPKhiS1_S1_Phiii:
.text._Z24ycbcr_to_rgb_p3c3_kernelILb0EEvPKhiS1_S1_Phiii:
        /* <DEDUP_REMOVED lines=62> */
[----:B------:R2:W-:Y:S03]  /*03e0*/  F2I.U32.F64.TRUNC R9, R6 ;  /* 0x0000000600097311 */ /* 0x0005e6000030d000 */
        /* <DEDUP_REMOVED lines=18> */
[----:B-1----:R-:W-:Y:S04]  /*0510*/  STG.E.U8 desc[UR4][R2.64], R5 ;  /* 0x0000000502007986 */ /* 0x002fe8000c101104 */
[----:B------:R-:W-:Y:S04]  /*0520*/  STG.E.U8 desc[UR4][R2.64+0x2], R9 ;  /* 0x0000020902007986 */ /* 0x000fe8000c101104 */
[----:B0-----:R-:W-:Y:S01]  /*0530*/  STG.E.U8 desc[UR4][R2.64+0x1], R7 ;  /* 0x0000010702007986 */ /* 0x001fe2000c101104 */
[----:B------:R-:W-:Y:S05]  /*0540*/  EXIT ;  /* 0x000000000000794d */ /* 0x000fea0003800000 */
.L_x_4:
        /* <DEDUP_REMOVED lines=11> */
.L_x_36:


//--------------------- .text._Z23ycbcr_to_rgb_ac4_kernelILb0EEvPKhiPhiii --------------------------
	.section	.text._Z23ycbcr_to_rgb_ac4_kernelILb0EEvPKhiPhiii,"ax",@progbits
	.align	128
        .global         _Z23ycbcr_to_rgb_ac4_kernelILb0EEvPKhiPhiii
        .type           _Z23ycbcr_to_rgb_ac4_kernelILb0EEvPKhiPhiii,@function
        .size           _Z23ycbcr_to_rgb_ac4_kernelILb0EEvPKhiPhiii,(.L_x_37 - _Z23ycbcr_to_rgb_ac4_kernelILb0EEvPKhiPhiii)
        .other          _Z23ycbcr_to_rgb_ac4_kernelILb0EEvPKhiPhiii,@"STO_CUDA_ENTRY STV_DEFAULT"
_Z23ycbcr_to_rgb_ac4_kernelILb0EEvPKhiPhiii:
.text._Z23ycbcr_to_rgb_ac4_kernelILb0EEvPKhiPhiii:
        /* <DEDUP_REMOVED lines=15> */
[----:B------:R-:W-:Y:S01]  /*00f0*/  IMAD.SHL.U32 R2, R2, 0x4, RZ ;  /* 0x0000000402027824 */ /* 0x000fe200078e00ff */
[----:B------:R-:W1:Y:S04]  /*0100*/  LDCU.64 UR8, c[0x0][0x380] ;  /* 0x00007000ff0877ac */ /* 0x000e680008000a00 */
[----:B------:R-:W-:Y:S01]  /*0110*/  SHF.R.S32.HI R0, RZ, 0x1f, R2 ;  /* 0x0000001fff007819 */ /* 0x000fe20000011402 */
[----:B------:R-:W2:Y:S01]  /*0120*/  LDCU.64 UR4, c[0x0][0x358] ;  /* 0x00006b00ff0477ac */ /* 0x000ea20008000a00 */
[----:B0-----:R-:W-:-:S05]  /*0130*/  IMAD R5, R3, UR6, RZ ;  /* 0x0000000603057c24 */ /* 0x001fca000f8e02ff */
[----:B------:R-:W-:Y:S02]  /*0140*/  SHF.R.S32.HI R7, RZ, 0x1f, R5 ;  /* 0x0000001fff077819 */ /* 0x000fe40000011405 */
[----:B-1----:R-:W-:-:S04]  /*0150*/  IADD3 R4, P0, P1, R5, UR8, R2 ;  /* 0x0000000805047c10 */ /* 0x002fc8000f91e002 */
[----:B------:R-:W-:-:S05]  /*0160*/  IADD3.X R5, PT, PT, R7, UR9, R0, P0, P1 ;  /* 0x0000000907057c10 */ /* 0x000fca00087e2400 */
[----:B--2---:R-:W2:Y:S04]  /*0170*/  LDG.E.U8 R14, desc[UR4][R4.64] ;  /* 0x00000004040e7981 */ /* 0x004ea8000c1e1100 */
[----:B------:R-:W3:Y:S04]  /*0180*/  LDG.E.U8 R15, desc[UR4][R4.64+0x1] ;  /* 0x00000104040f7981 */ /* 0x000ee8000c1e1100 */
        /* <DEDUP_REMOVED lines=16> */
[----:B------:R-:W-:Y:S02]  /*0290*/  UMOV UR7, 0x3ff98937 ;  /* 0x3ff9893700077882 */ /* 0x000fe40000000000 */
[C-C-:B------:R-:W-:Y:S01]  /*02a0*/  DFMA R4, R8.reuse, UR6, R6.reuse ;  /* 0x0000000608047c2b */ /* 0x140fe20008000006 */
[----:B------:R-:W-:Y:S01]  /*02b0*/  UMOV UR6, 0x2b020c4a ;  /* 0x2b020c4a00067882 */ /* 0x000fe20000000000 */
[----:B------:R-:W-:Y:S01]  /*02c0*/  DFMA R6, R8, -UR8, R6 ;  /* 0x8000000808067c2b */ /* 0x000fe20008000006 */
[----:B------:R-:W-:Y:S01]  /*02d0*/  UMOV UR7, 0x3fd91687 ;  /* 0x3fd9168700077882 */ /* 0x000fe20000000000 */
[C---:B------:R-:W-:Y:S01]  /*02e0*/  DSETP.GT.AND P0, PT, R12.reuse, 255, PT ;  /* 0x406fe0000c00742a */ /* 0x040fe20003f04000 */
[----:B------:R-:W0:Y:S01]  /*02f0*/  LDCU.64 UR8, c[0x0][0x390] ;  /* 0x00007200ff0877ac */ /* 0x000e220008000a00 */
[----:B------:R-:W-:-:S02]  /*0300*/  DSETP.GEU.AND P1, PT, R12, RZ, PT ;  /* 0x000000ff0c00722a */ /* 0x000fc40003f2e000 */
[----:B------:R-:W-:Y:S02]  /*0310*/  DSETP.GT.AND P2, PT, R4, 255, PT ;  /* 0x406fe0000400742a */ /* 0x000fe40003f44000 */
[----:B------:R-:W-:Y:S01]  /*0320*/  DFMA R6, R10, -UR6, R6 ;  /* 0x800000060a067c2b */ /* 0x000fe20008000006 */
[----:B------:R-:W-:Y:S01]  /*0330*/  FSEL R8, R12, RZ, !P0 ;  /* 0x000000ff0c087208 */ /* 0x000fe20004000000 */
[----:B------:R-:W1:Y:S01]  /*0340*/  LDCU UR6, c[0x0][0x398] ;  /* 0x00007300ff0677ac */ /* 0x000e620008000800 */
[----:B------:R-:W-:Y:S01]  /*0350*/  FSEL R12, R13, 3.748046875, !P0 ;  /* 0x406fe0000d0c7808 */ /* 0x000fe20004000000 */
[----:B------:R-:W-:Y:S01]  /*0360*/  DSETP.GEU.AND P0, PT, R4, RZ, PT ;  /* 0x000000ff0400722a */ /* 0x000fe20003f0e000 */
[----:B------:R-:W-:Y:S02]  /*0370*/  FSEL R8, R8, RZ, P1 ;  /* 0x000000ff08087208 */ /* 0x000fe40000800000 */
[----:B------:R-:W-:Y:S01]  /*0380*/  FSEL R9, R12, RZ, P1 ;  /* 0x000000ff0c097208 */ /* 0x000fe20000800000 */
[----:B------:R-:W-:Y:S01]  /*0390*/  DSETP.GT.AND P1, PT, R6, 255, PT ;  /* 0x406fe0000600742a */ /* 0x000fe20003f24000 */
[----:B------:R-:W-:-:S02]  /*03a0*/  FSEL R4, R4, RZ, !P2 ;  /* 0x000000ff04047208 */ /* 0x000fc40005000000 */
[----:B------:R-:W-:Y:S02]  /*03b0*/  FSEL R5, R5, 3.748046875, !P2 ;  /* 0x406fe00005057808 */ /* 0x000fe40005000000 */
[----:B------:R-:W-:Y:S01]  /*03c0*/  FSEL R4, R4, RZ, P0 ;  /* 0x000000ff04047208 */ /* 0x000fe20000000000 */
[----:B------:R-:W2:Y:S01]  /*03d0*/  F2I.U32.F64.TRUNC R9, R8 ;  /* 0x0000000800097311 */ /* 0x000ea2000030d000 */
[----:B------:R-:W-:Y:S01]  /*03e0*/  FSEL R5, R5, RZ, P0 ;  /* 0x000000ff05057208 */ /* 0x000fe20000000000 */
[----:B------:R-:W-:Y:S01]  /*03f0*/  DSETP.GEU.AND P0, PT, R6, RZ, PT ;  /* 0x000000ff0600722a */ /* 0x000fe20003f0e000 */
[----:B------:R-:W-:Y:S02]  /*0400*/  FSEL R7, R7, 3.748046875, !P1 ;  /* 0x406fe00007077808 */ /* 0x000fe40004800000 */
[----:B------:R-:W-:Y:S01]  /*0410*/  FSEL R6, R6, RZ, !P1 ;  /* 0x000000ff06067208 */ /* 0x000fe20004800000 */
[----:B-1----:R-:W-:Y:S02]  /*0420*/  IMAD R3, R3, UR6, RZ ;  /* 0x0000000603037c24 */ /* 0x002fe4000f8e02ff */
[----:B------:R-:W-:Y:S01]  /*0430*/  FSEL R7, R7, RZ, P0 ;  /* 0x000000ff07077208 */ /* 0x000fe20000000000 */
[----:B------:R-:W1:Y:S01]  /*0440*/  F2I.U32.F64.TRUNC R5, R4 ;  /* 0x0000000400057311 */ /* 0x000e62000030d000 */
[----:B------:R-:W-:-:S02]  /*0450*/  FSEL R6, R6, RZ, P0 ;  /* 0x000000ff06067208 */ /* 0x000fc40000000000 */
[----:B0-----:R-:W-:Y:S02]  /*0460*/  IADD3 R2, P0, P1, R3, UR8, R2 ;  /* 0x0000000803027c10 */ /* 0x001fe4000f91e002 */
[----:B------:R-:W-:-:S03]  /*0470*/  SHF.R.S32.HI R3, RZ, 0x1f, R3 ;  /* 0x0000001fff037819 */ /* 0x000fc60000011403 */
[----:B------:R-:W0:Y:S01]  /*0480*/  F2I.U32.F64.TRUNC R7, R6 ;  /* 0x0000000600077311 */ /* 0x000e22000030d000 */
[----:B------:R-:W-:-:S05]  /*0490*/  IADD3.X R3, PT, PT, R3, UR9, R0, P0, P1 ;  /* 0x0000000903037c10 */ /* 0x000fca00087e2400 */
[----:B--2---:R-:W-:Y:S04]  /*04a0*/  STG.E.U8 desc[UR4][R2.64+0x2], R9 ;  /* 0x0000020902007986 */ /* 0x004fe8000c101104 */
[----:B-1----:R-:W-:Y:S04]  /*04b0*/  STG.E.U8 desc[UR4][R2.64], R5 ;  /* 0x0000000502007986 */ /* 0x002fe8000c101104 */
[----:B------:R-:W-:Y:S04]  /*04c0*/  STG.E.U8 desc[UR4][R2.64+0x3], RZ ;  /* 0x000003ff02007986 */ /* 0x000fe8000c101104 */
[----:B0-----:R-:W-:Y:S01]  /*04d0*/  STG.E.U8 desc[UR4][R2.64+0x1], R7 ;  /* 0x0000010702007986 */ /* 0x001fe2000c101104 */
[----:B------:R-:W-:Y:S05]  /*04e0*/  EXIT ;  /* 0x000000000000794d */ /* 0x000fea0003800000 */
.L_x_5:
        /* <DEDUP_REMOVED lines=9> */
.L_x_37:


//--------------------- .text._Z22ycbcr_to_rgb_c3_kernelILb0EEvPKhiPhiii --------------------------
	.section	.text._Z22ycbcr_to_rgb_c3_kernelILb0EEvPKhiPhiii,"ax",@progbits
	.align	128
        .global         _Z22ycbcr_to_rgb_c3_kernelILb0EEvPKhiPhiii
        .type           _Z22ycbcr_to_rgb_c3_kernelILb0EEvPKhiPhiii,@function
        .size           _Z22ycbcr_to_rgb_c3_kernelILb0EEvPKhiPhiii,(.L_x_38 - _Z22ycbcr_to_rgb_c3_kernelILb0EEvPKhiPhiii)
        .other          _Z22ycbcr_to_rgb_c3_kernelILb0EEvPKhiPhiii,@"STO_CUDA_ENTRY STV_DEFAULT"
_Z22ycbcr_to_rgb_c3_kernelILb0EEvPKhiPhiii:
.text._Z22ycbcr_to_rgb_c3_kernelILb0EEvPKhiPhiii:
        /* <DEDUP_REMOVED lines=15> */
[----:B------:R-:W-:Y:S01]  /*00f0*/  IMAD R2, R2, 0x3, RZ ;  /* 0x0000000302027824 */ /* 0x000fe200078e02ff */
        /* <DEDUP_REMOVED lines=40> */
[----:B------:R-:W-:-:S05]  /*0380*/  DSETP.GT.AND P1, PT, R6, 255, PT ;  /* 0x406fe0000600742a */ /* 0x000fca0003f24000 */
[----:B------:R-:W-:Y:S01]  /*0390*/  F2I.U32.F64.TRUNC R9, R8 ;  /* 0x0000000800097311 */ /* 0x000fe2000030d000 */
[----:B------:R-:W-:Y:S02]  /*03a0*/  FSEL R6, R6, RZ, !P1 ;  /* 0x000000ff06067208 */ /* 0x000fe40004800000 */
[----:B------:R-:W-:Y:S01]  /*03b0*/  FSEL R7, R7, 3.748046875, !P1 ;  /* 0x406fe00007077808 */ /* 0x000fe20004800000 */
[C---:B------:R-:W-:Y:S01]  /*03c0*/  DSETP.GT.AND P1, PT, R4.reuse, 255, PT ;  /* 0x406fe0000400742a */ /* 0x040fe20003f24000 */
[----:B------:R-:W-:Y:S02]  /*03d0*/  FSEL R6, R6, RZ, P0 ;  /* 0x000000ff06067208 */ /* 0x000fe40000000000 */
[----:B------:R-:W-:Y:S01]  /*03e0*/  FSEL R7, R7, RZ, P0 ;  /* 0x000000ff07077208 */ /* 0x000fe20000000000 */
[----:B------:R-:W-:Y:S01]  /*03f0*/  DSETP.GEU.AND P0, PT, R4, RZ, PT ;  /* 0x000000ff0400722a */ /* 0x000fe20003f0e000 */
[----:B-1----:R-:W-:Y:S01]  /*0400*/  IMAD R3, R3, UR6, RZ ;  /* 0x0000000603037c24 */ /* 0x002fe2000f8e02ff */
[----:B------:R-:W-:-:S02]  /*0410*/  FSEL R5, R5, 3.748046875, !P1 ;  /* 0x406fe00005057808 */ /* 0x000fc40004800000 */
[----:B------:R-:W-:Y:S01]  /*0420*/  FSEL R4, R4, RZ, !P1 ;  /* 0x000000ff04047208 */ /* 0x000fe20004800000 */
[----:B------:R-:W1:Y:S01]  /*0430*/  F2I.U32.F64.TRUNC R7, R6 ;  /* 0x0000000600077311 */ /* 0x000e62000030d000 */
[----:B------:R-:W-:Y:S02]  /*0440*/  FSEL R5, R5, RZ, P0 ;  /* 0x000000ff05057208 */ /* 0x000fe40000000000 */
[----:B------:R-:W-:Y:S02]  /*0450*/  FSEL R4, R4, RZ, P0 ;  /* 0x000000ff04047208 */ /* 0x000fe40000000000 */
[----:B0-----:R-:W-:Y:S02]  /*0460*/  IADD3 R2, P0, P1, R3, UR8, R2 ;  /* 0x0000000803027c10 */ /* 0x001fe4000f91e002 */
[----:B------:R-:W-:Y:S01]  /*0470*/  SHF.R.S32.HI R3, RZ, 0x1f, R3 ;  /* 0x0000001fff037819 */ /* 0x000fe20000011403 */
[----:B------:R-:W0:Y:S03]  /*0480*/  F2I.U32.F64.TRUNC R5, R4 ;  /* 0x0000000400057311 */ /* 0x000e26000030d000 */
[----:B------:R-:W-:-:S05]  /*0490*/  IADD3.X R3, PT, PT, R3, UR9, R0, P0, P1 ;  /* 0x0000000903037c10 */ /* 0x000fca00087e2400 */
[----:B-1----:R-:W-:Y:S04]  /*04a0*/  STG.E.U8 desc[UR4][R2.64], R7 ;  /* 0x0000000702007986 */ /* 0x002fe8000c101104 */
[----:B------:R-:W-:Y:S04]  /*04b0*/  STG.E.U8 desc[UR4][R2.64+0x2], R9 ;  /* 0x0000020902007986 */ /* 0x000fe8000c101104 */
[----:B0-----:R-:W-:Y:S01]  /*04c0*/  STG.E.U8 desc[UR4][R2.64+0x1], R5 ;  /* 0x0000010502007986 */ /* 0x001fe2000c101104 */
[----:B------:R-:W-:Y:S05]  /*04d0*/  EXIT ;  /* 0x000000000000794d */ /* 0x000fea0003800000 */
.L_x_6:
        /* <DEDUP_REMOVED lines=10> */
.L_x_38:


//--------------------- .text._Z20yuv_to_rgb_p3_kernelILb1EEvPKhS1_S1_iPhS2_S2_iii --------------------------
	.section	.text._Z20yuv_to_rgb_p3_kernelILb1EEvPKhS1_S1_iPhS2_S2_iii,"ax",@progbits
	.align	128
        .global         _Z20yuv_to_rgb_p3_kernelILb1EEvPKhS1_S1_iPhS2_S2_iii
        .type           _Z20yuv_to_rgb_p3_kernelILb1EEvPKhS1_S1_iPhS2_S2_iii,@function
        .size           _Z20yuv_to_rgb_p3_kernelILb1EEvPKhS1_S1_iPhS2_S2_iii,(.L_x_39 - _Z20yuv_to_rgb_p3_kernelILb1EEvPKhS1_S1_iPhS2_S2_iii)
        .other          _Z20yuv_to_rgb_p3_kernelILb1EEvPKhS1_S1_iPhS2_S2_iii,@"STO_CUDA_ENTRY STV_DEFAULT"
_Z20yuv_to_rgb_p3_kernelILb1EEvPKhS1_S1_iPhS2_S2_iii:
.text._Z20yuv_to_rgb_p3_kernelILb1EEvPKhS1_S1_iPhS2_S2_iii:
        /* <DEDUP_REMOVED lines=22> */
[C---:B-1----:R-:W-:Y:S02]  /*0160*/  IADD3 R6, P0, PT, R8.reuse, UR10, RZ ;  /* 0x0000000a08067c10 */ /* 0x042fe4000ff1e0ff */
[----:B------:R-:W-:Y:S02]  /*0170*/  LEA.HI.X.SX32 R9, R5, R0, 0x1, P1 ;  /* 0x0000000005097211 */ /* 0x000fe400008f0eff */
[C---:B------:R-:W-:Y:S02]  /*0180*/  IADD3 R4, P1, PT, R8.reuse, UR8, RZ ;  /* 0x0000000808047c10 */ /* 0x040fe4000ff3e0ff */
[----:B--2---:R-:W-:Y:S01]  /*0190*/  IADD3 R8, P2, PT, R8, UR6, RZ ;  /* 0x0000000608087c10 */ /* 0x004fe2000ff5e0ff */
[----:B------:R-:W1:Y:S01]  /*01a0*/  LDCU UR6, c[0x0][0x3b8] ;  /* 0x00007700ff0677ac */ /* 0x000e620008000800 */
[C---:B------:R-:W-:Y:S02]  /*01b0*/  IADD3.X R7, PT, PT, R9.reuse, UR11, RZ, P0, !PT ;  /* 0x0000000b09077c10 */ /* 0x040fe400087fe4ff */
[C---:B------:R-:W-:Y:S01]  /*01c0*/  IADD3.X R5, PT, PT, R9.reuse, UR9, RZ, P1, !PT ;  /* 0x0000000909057c10 */ /* 0x040fe20008ffe4ff */
[----:B------:R-:W2:Y:S01]  /*01d0*/  LDCU.128 UR8, c[0x0][0x3a0] ;  /* 0x00007400ff0877ac */ /* 0x000ea20008000c00 */
[----:B------:R-:W-:Y:S01]  /*01e0*/  IADD3.X R9, PT, PT, R9, UR7, RZ, P2, !PT ;  /* 0x0000000709097c10 */ /* 0x000fe200097fe4ff */
[----:B0-----:R-:W4:Y:S04]  /*01f0*/  LDG.E.U8 R6, desc[UR4][R6.64] ;  /* 0x0000000406067981 */ /* 0x001f28000c1e1100 */
[----:B------:R-:W5:Y:S04]  /*0200*/  LDG.E.U8 R8, desc[UR4][R8.64] ;  /* 0x0000000408087981 */ /* 0x000f68000c1e1100 */
[----:B------:R-:W3:Y:S01]  /*0210*/  LDG.E.U8 R4, desc[UR4][R4.64] ;  /* 0x0000000404047981 */ /* 0x000ee2000c1e1100 */
[----:B-1----:R-:W-:Y:S01]  /*0220*/  IMAD R3, R3, UR6, RZ ;  /* 0x0000000603037c24 */ /* 0x002fe2000f8e02ff */
[----:B----4-:R-:W-:-:S02]  /*0230*/  I2FP.F32.U32 R11, R6 ;  /* 0x00000006000b7245 */ /* 0x010fc40000201000 */
[----:B-----5:R-:W-:-:S03]  /*0240*/  I2FP.F32.U32 R12, R8 ;  /* 0x00000008000c7245 */ /* 0x020fc60000201000 */
[----:B------:R-:W-:Y:S01]  /*0250*/  FADD R11, R11, -128 ;  /* 0xc30000000b0b7421 */ /* 0x000fe20000000000 */
[----:B---3--:R-:W-:Y:S01]  /*0260*/  I2FP.F32.U32 R10, R4 ;  /* 0x00000004000a7245 */ /* 0x008fe20000201000 */
[----:B------:R-:W-:-:S04]  /*0270*/  FADD R13, R12, -128 ;  /* 0xc30000000c0d7421 */ /* 0x000fc80000000000 */
[C-C-:B------:R-:W-:Y:S01]  /*0280*/  FFMA R12, R11.reuse, -0.39500001072883605957, R10.reuse ;  /* 0xbeca3d710b0c7823 */ /* 0x140fe2000000000a */
[--C-:B------:R-:W-:Y:S01]  /*0290*/  FFMA R14, R11, 2.0320000648498535156, R10.reuse ;  /* 0x40020c4a0b0e7823 */ /* 0x100fe2000000000a */
[C---:B------:R-:W-:Y:S02]  /*02a0*/  FFMA R10, R13.reuse, 1.1399999856948852539, R10 ;  /* 0x3f91eb850d0a7823 */ /* 0x040fe4000000000a */
[----:B------:R-:W-:Y:S02]  /*02b0*/  FFMA R12, R13, -0.58099997043609619141, R12 ;  /* 0xbf14bc6a0d0c7823 */ /* 0x000fe4000000000c */
[----:B------:R-:W-:Y:S02]  /*02c0*/  FMNMX R14, RZ, R14, !PT ;  /* 0x0000000eff0e7209 */ /* 0x000fe40007800000 */
[----:B------:R-:W-:Y:S02]  /*02d0*/  FMNMX R10, RZ, R10, !PT ;  /* 0x0000000aff0a7209 */ /* 0x000fe40007800000 */
[----:B------:R-:W-:-:S02]  /*02e0*/  FMNMX R12, RZ, R12, !PT ;  /* 0x0000000cff0c7209 */ /* 0x000fc40007800000 */
[----:B------:R-:W-:Y:S02]  /*02f0*/  FMNMX R14, R14, 255, PT ;  /* 0x437f00000e0e7809 */ /* 0x000fe40003800000 */
[----:B------:R-:W-:Y:S02]  /*0300*/  FMNMX R12, R12, 255, PT ;  /* 0x437f00000c0c7809 */ /* 0x000fe40003800000 */
[----:B------:R-:W-:Y:S01]  /*0310*/  FMNMX R10, R10, 255, PT ;  /* 0x437f00000a0a7809 */ /* 0x000fe20003800000 */
[----:B------:R-:W0:Y:S01]  /*0320*/  F2I.U32.TRUNC.NTZ R15, R14 ;  /* 0x0000000e000f7305 */ /* 0x000e22000020f000 */
[----:B------:R-:W-:-:S07]  /*0330*/  IADD3 R6, P0, PT, R2, R3, RZ ;  /* 0x0000000302067210 */ /* 0x000fce0007f1e0ff */
[----:B------:R-:W1:Y:S01]  /*0340*/  F2I.U32.TRUNC.NTZ R11, R12 ;  /* 0x0000000c000b7305 */ /* 0x000e62000020f000 */
[----:B------:R-:W-:Y:S02]  /*0350*/  LEA.HI.X.SX32 R0, R3, R0, 0x1, P0 ;  /* 0x0000000003007211 */ /* 0x000fe400000f0eff */
[----:B--2---:R-:W-:-:S05]  /*0360*/  IADD3 R2, P0, PT, R6, UR8, RZ ;  /* 0x0000000806027c10 */ /* 0x004fca000ff1e0ff */
[----:B------:R-:W2:Y:S01]  /*0370*/  F2I.U32.TRUNC.NTZ R9, R10 ;  /* 0x0000000a00097305 */ /* 0x000ea2000020f000 */
[C---:B------:R-:W-:Y:S02]  /*0380*/  IADD3 R4, P1, PT, R6.reuse, UR10, RZ ;  /* 0x0000000a06047c10 */ /* 0x040fe4000ff3e0ff */
[----:B------:R-:W-:Y:S02]  /*0390*/  IADD3 R6, P2, PT, R6, UR12, RZ ;  /* 0x0000000c06067c10 */ /* 0x000fe4000ff5e0ff */
[C---:B------:R-:W-:Y:S02]  /*03a0*/  IADD3.X R3, PT, PT, R0.reuse, UR9, RZ, P0, !PT ;  /* 0x0000000900037c10 */ /* 0x040fe400087fe4ff */
[C---:B------:R-:W-:Y:S02]  /*03b0*/  IADD3.X R5, PT, PT, R0.reuse, UR11, RZ, P1, !PT ;  /* 0x0000000b00057c10 */ /* 0x040fe40008ffe4ff */
[----:B------:R-:W-:Y:S01]  /*03c0*/  IADD3.X R7, PT, PT, R0, UR13, RZ, P2, !PT ;  /* 0x0000000d00077c10 */ /* 0x000fe200097fe4ff */
[----:B0-----:R-:W-:Y:S04]  /*03d0*/  STG.E.U8 desc[UR4][R2.64], R15 ;  /* 0x0000000f02007986 */ /* 0x001fe8000c101104 */
[----:B-1----:R-:W-:Y:S04]  /*03e0*/  STG.E.U8 desc[UR4][R4.64], R11 ;  /* 0x0000000b04007986 */ /* 0x002fe8000c101104 */
[----:B--2---:R-:W-:Y:S01]  /*03f0*/  STG.E.U8 desc[UR4][R6.64], R9 ;  /* 0x0000000906007986 */ /* 0x004fe2000c101104 */
[----:B------:R-:W-:Y:S05]  /*0400*/  EXIT ;  /* 0x000000000000794d */ /* 0x000fea0003800000 */
.L_x_7:
        /* <DEDUP_REMOVED lines=15> */
.L_x_39:


//--------------------- .text._Z22yuv_to_rgb_p3c3_kernelILb1EEvPKhiS1_S1_Phiii --------------------------
	.section	.text._Z22yuv_to_rgb_p3c3_kernelILb1EEvPKhiS1_S1_Phiii,"ax",@progbits
	.align	128
        .global         _Z22yuv_to_rgb_p3c3_kernelILb1EEvPKhiS1_S1_Phiii
        .type           _Z22yuv_to_rgb_p3c3_kernelILb1EEvPKhiS1_S1_Phiii,@function
        .size           _Z22yuv_to_rgb_p3c3_kernelILb1EEvPKhiS1_S1_Phiii,(.L_x_40 - _Z22yuv_to_rgb_p3c3_kernelILb1EEvPKhiS1_S1_Phiii)
        .other          _Z22yuv_to_rgb_p3c3_kernelILb1EEvPKhiS1_S1_Phiii,@"STO_CUDA_ENTRY STV_DEFAULT"
_Z22yuv_to_rgb_p3c3_kernelILb1EEvPKhiS1_S1_Phiii:
.text._Z22yuv_to_rgb_p3c3_kernelILb1EEvPKhiS1_S1_Phiii:
        /* <DEDUP_REMOVED lines=18> */
[----:B0-----:R-:W-:Y:S01]  /*0120*/  IMAD R3, R0, UR4, RZ ;  /* 0x0000000400037c24 */ /* 0x001fe2000f8e02ff */
[----:B------:R-:W0:Y:S04]  /*0130*/  LDCU.64 UR4, c[0x0][0x358] ;  /* 0x00006b00ff0477ac */ /* 0x000e280008000a00 */
[----:B------:R-:W-:-:S04]  /*0140*/  IADD3 R8, P0, PT, R2, R3, RZ ;  /* 0x0000000302087210 */ /* 0x000fc80007f1e0ff */
[----:B------:R-:W-:Y:S02]  /*0150*/  LEA.HI.X.SX32 R3, R3, R4, 0x1, P0 ;  /* 0x0000000403037211 */ /* 0x000fe400000f0eff */
[C---:B-1----:R-:W-:Y:S02]  /*0160*/  IADD3 R6, P1, PT, R8.reuse, UR8, RZ ;  /* 0x0000000808067c10 */ /* 0x042fe4000ff3e0ff */
[C---:B--2---:R-:W-:Y:S01]  /*0170*/  IADD3 R4, P0, PT, R8.reuse, UR6, RZ ;  /* 0x0000000608047c10 */ /* 0x044fe2000ff1e0ff */
[----:B------:R-:W1:Y:S01]  /*0180*/  LDCU UR6, c[0x0][0x3a8] ;  /* 0x00007500ff0677ac */ /* 0x000e620008000800 */
[C---:B------:R-:W-:Y:S02]  /*0190*/  IADD3.X R7, PT, PT, R3.reuse, UR9, RZ, P1, !PT ;  /* 0x0000000903077c10 */ /* 0x040fe40008ffe4ff */
[----:B------:R-:W-:Y:S01]  /*01a0*/  IADD3 R8, P1, PT, R8, UR10, RZ ;  /* 0x0000000a08087c10 */ /* 0x000fe2000ff3e0ff */
[----:B------:R-:W2:Y:S01]  /*01b0*/  LDCU.64 UR8, c[0x0][0x3a0] ;  /* 0x00007400ff0877ac */ /* 0x000ea20008000a00 */
[C---:B------:R-:W-:Y:S01]  /*01c0*/  IADD3.X R5, PT, PT, R3.reuse, UR7, RZ, P0, !PT ;  /* 0x0000000703057c10 */ /* 0x040fe200087fe4ff */
[----:B0-----:R-:W3:Y:S01]  /*01d0*/  LDG.E.U8 R6, desc[UR4][R6.64] ;  /* 0x0000000406067981 */ /* 0x001ee2000c1e1100 */
[----:B------:R-:W-:-:S03]  /*01e0*/  IADD3.X R9, PT, PT, R3, UR11, RZ, P1, !PT ;  /* 0x0000000b03097c10 */ /* 0x000fc60008ffe4ff */
[----:B------:R-:W4:Y:S04]  /*01f0*/  LDG.E.U8 R4, desc[UR4][R4.64] ;  /* 0x0000000404047981 */ /* 0x000f28000c1e1100 */
[----:B------:R0:W5:Y:S01]  /*0200*/  LDG.E.U8 R8, desc[UR4][R8.64] ;  /* 0x0000000408087981 */ /* 0x000162000c1e1100 */
[----:B-1----:R-:W-:Y:S02]  /*0210*/  IMAD R0, R0, UR6, RZ ;  /* 0x0000000600007c24 */ /* 0x002fe4000f8e02ff */
[----:B0-----:R-:W-:-:S05]  /*0220*/  IMAD R9, R2, 0x3, RZ ;  /* 0x0000000302097824 */ /* 0x001fca00078e02ff */
[----:B--2---:R-:W-:Y:S02]  /*0230*/  IADD3 R2, P0, P1, R0, UR8, R9 ;  /* 0x0000000800027c10 */ /* 0x004fe4000f91e009 */
[----:B------:R-:W-:Y:S02]  /*0240*/  SHF.R.S32.HI R0, RZ, 0x1f, R0 ;  /* 0x0000001fff007819 */ /* 0x000fe40000011400 */
[----:B---3--:R-:W-:Y:S02]  /*0250*/  I2FP.F32.U32 R10, R6 ;  /* 0x00000006000a7245 */ /* 0x008fe40000201000 */
[----:B----4-:R-:W-:-:S03]  /*0260*/  I2FP.F32.U32 R3, R4 ;  /* 0x0000000400037245 */ /* 0x010fc60000201000 */
[----:B------:R-:W-:Y:S01]  /*0270*/  FADD R10, R10, -128 ;  /* 0xc30000000a0a7421 */ /* 0x000fe20000000000 */
[----:B-----5:R-:W-:-:S03]  /*0280*/  I2FP.F32.U32 R11, R8 ;  /* 0x00000008000b7245 */ /* 0x020fc60000201000 */
[----:B------:R-:W-:Y:S02]  /*0290*/  FFMA R13, R10, 2.0320000648498535156, R3 ;  /* 0x40020c4a0a0d7823 */ /* 0x000fe40000000003 */
[----:B------:R-:W-:-:S03]  /*02a0*/  FADD R12, R11, -128 ;  /* 0xc30000000b0c7421 */ /* 0x000fc60000000000 */
[----:B------:R-:W-:Y:S01]  /*02b0*/  FMNMX R13, RZ, R13, !PT ;  /* 0x0000000dff0d7209 */ /* 0x000fe20007800000 */
[--C-:B------:R-:W-:Y:S01]  /*02c0*/  FFMA R6, R12, 1.1399999856948852539, R3.reuse ;  /* 0x3f91eb850c067823 */ /* 0x100fe20000000003 */
[----:B------:R-:W-:Y:S02]  /*02d0*/  FFMA R3, R10, -0.39500001072883605957, R3 ;  /* 0xbeca3d710a037823 */ /* 0x000fe40000000003 */
[----:B------:R-:W-:Y:S02]  /*02e0*/  FMNMX R13, R13, 255, PT ;  /* 0x437f00000d0d7809 */ /* 0x000fe40003800000 */
[----:B------:R-:W-:Y:S01]  /*02f0*/  FFMA R3, R12, -0.58099997043609619141, R3 ;  /* 0xbf14bc6a0c037823 */ /* 0x000fe20000000003 */
[----:B------:R-:W-:-:S03]  /*0300*/  FMNMX R6, RZ, R6, !PT ;  /* 0x00000006ff067209 */ /* 0x000fc60007800000 */
[----:B------:R-:W0:Y:S01]  /*0310*/  F2I.U32.TRUNC.NTZ R13, R13 ;  /* 0x0000000d000d7305 */ /* 0x000e22000020f000 */
[----:B------:R-:W-:Y:S02]  /*0320*/  FMNMX R3, RZ, R3, !PT ;  /* 0x00000003ff037209 */ /* 0x000fe40007800000 */
[----:B------:R-:W-:Y:S02]  /*0330*/  FMNMX R6, R6, 255, PT ;  /* 0x437f000006067809 */ /* 0x000fe40003800000 */
[----:B------:R-:W-:-:S03]  /*0340*/  FMNMX R4, R3, 255, PT ;  /* 0x437f000003047809 */ /* 0x000fc60003800000 */
[----:B------:R-:W1:Y:S01]  /*0350*/  F2I.U32.TRUNC.NTZ R5, R6 ;  /* 0x0000000600057305 */ /* 0x000e62000020f000 */
[----:B------:R-:W-:-:S04]  /*0360*/  SHF.R.S32.HI R3, RZ, 0x1f, R9 ;  /* 0x0000001fff037819 */ /* 0x000fc80000011409 */
[----:B------:R-:W-:-:S03]  /*0370*/  IADD3.X R3, PT, PT, R0, UR9, R3, P0, P1 ;  /* 0x0000000900037c10 */ /* 0x000fc600087e2403 */
[----:B------:R-:W2:Y:S02]  /*0380*/  F2I.U32.TRUNC.NTZ R7, R4 ;  /* 0x0000000400077305 */ /* 0x000ea4000020f000 */
[----:B0-----:R-:W-:Y:S04]  /*0390*/  STG.E.U8 desc[UR4][R2.64], R13 ;  /* 0x0000000d02007986 */ /* 0x001fe8000c101104 */
[----:B-1----:R-:W-:Y:S04]  /*03a0*/  STG.E.U8 desc[UR4][R2.64+0x2], R5 ;  /* 0x0000020502007986 */ /* 0x002fe8000c101104 */
[----:B--2---:R-:W-:Y:S01]  /*03b0*/  STG.E.U8 desc[UR4][R2.64+0x1], R7 ;  /* 0x0000010702007986 */ /* 0x004fe2000c101104 */
[----:B------:R-:W-:Y:S05]  /*03c0*/  EXIT ;  /* 0x000000000000794d */ /* 0x000fea0003800000 */
.L_x_8:
        /* <DEDUP_REMOVED lines=11> */
.L_x_40:


//--------------------- .text._Z21yuv_to_rgb_ac4_kernelILb1EEvPKhiPhiii --------------------------
	.section	.text._Z21yuv_to_rgb_ac4_kernelILb1EEvPKhiPhiii,"ax",@progbits
	.align	128
        .global         _Z21yuv_to_rgb_ac4_kernelILb1EEvPKhiPhiii
        .type           _Z21yuv_to_rgb_ac4_kernelILb1EEvPKhiPhiii,@function
        .size           _Z21yuv_to_rgb_ac4_kernelILb1EEvPKhiPhiii,(.L_x_41 - _Z21yuv_to_rgb_ac4_kernelILb1EEvPKhiPhiii)
        .other          _Z21yuv_to_rgb_ac4_kernelILb1EEvPKhiPhiii,@"STO_CUDA_ENTRY STV_DEFAULT"
_Z21yuv_to_rgb_ac4_kernelILb1EEvPKhiPhiii:
.text._Z21yuv_to_rgb_ac4_kernelILb1EEvPKhiPhiii:
        /* <DEDUP_REMOVED lines=19> */
[----:B0-----:R-:W-:Y:S01]  /*0130*/  IMAD R2, R4, UR6, RZ ;  /* 0x0000000604027c24 */ /* 0x001fe2000f8e02ff */
[----:B------:R-:W0:Y:S04]  /*0140*/  LDCU UR6, c[0x0][0x398] ;  /* 0x00007300ff0677ac */ /* 0x000e280008000800 */
[----:B------:R-:W-:-:S02]  /*0150*/  SHF.R.S32.HI R3, RZ, 0x1f, R2 ;  /* 0x0000001fff037819 */ /* 0x000fc40000011402 */
[----:B-1----:R-:W-:-:S04]  /*0160*/  IADD3 R2, P0, P1, R2, UR8, R5 ;  /* 0x0000000802027c10 */ /* 0x002fc8000f91e005 */
[----:B------:R-:W-:Y:S01]  /*0170*/  IADD3.X R3, PT, PT, R3, UR9, R0, P0, P1 ;  /* 0x0000000903037c10 */ /* 0x000fe200087e2400 */
[----:B------:R-:W1:Y:S04]  /*0180*/  LDCU.64 UR8, c[0x0][0x390] ;  /* 0x00007200ff0877ac */ /* 0x000e680008000a00 */
[----:B--2---:R-:W2:Y:S04]  /*0190*/  LDG.E.U8 R7, desc[UR4][R2.64+0x1] ;  /* 0x0000010402077981 */ /* 0x004ea8000c1e1100 */
[----:B------:R-:W3:Y:S04]  /*01a0*/  LDG.E.U8 R8, desc[UR4][R2.64+0x2] ;  /* 0x0000020402087981 */ /* 0x000ee8000c1e1100 */
[----:B------:R1:W4:Y:S01]  /*01b0*/  LDG.E.U8 R6, desc[UR4][R2.64] ;  /* 0x0000000402067981 */ /* 0x000322000c1e1100 */
[----:B0-----:R-:W-:-:S05]  /*01c0*/  IMAD R4, R4, UR6, RZ ;  /* 0x0000000604047c24 */ /* 0x001fca000f8e02ff */
[----:B-1----:R-:W-:Y:S02]  /*01d0*/  IADD3 R2, P0, P1, R4, UR8, R5 ;  /* 0x0000000804027c10 */ /* 0x002fe4000f91e005 */
[----:B------:R-:W-:-:S04]  /*01e0*/  SHF.R.S32.HI R3, RZ, 0x1f, R4 ;  /* 0x0000001fff037819 */ /* 0x000fc80000011404 */
[----:B------:R-:W-:-:S05]  /*01f0*/  IADD3.X R3, PT, PT, R3, UR9, R0, P0, P1 ;  /* 0x0000000903037c10 */ /* 0x000fca00087e2400 */
[----:B------:R-:W-:Y:S01]  /*0200*/  STG.E.U8 desc[UR4][R2.64+0x3], RZ ;  /* 0x000003ff02007986 */ /* 0x000fe2000c101104 */
[----:B--2---:R-:W-:Y:S02]  /*0210*/  I2FP.F32.U32 R7, R7 ;  /* 0x0000000700077245 */ /* 0x004fe40000201000 */
[----:B---3--:R-:W-:-:S03]  /*0220*/  I2FP.F32.U32 R8, R8 ;  /* 0x0000000800087245 */ /* 0x008fc60000201000 */
[----:B------:R-:W-:Y:S01]  /*0230*/  FADD R7, R7, -128 ;  /* 0xc300000007077421 */ /* 0x000fe20000000000 */
[----:B----4-:R-:W-:Y:S01]  /*0240*/  I2FP.F32.U32 R6, R6 ;  /* 0x0000000600067245 */ /* 0x010fe20000201000 */
[----:B------:R-:W-:-:S04]  /*0250*/  FADD R9, R8, -128 ;  /* 0xc300000008097421 */ /* 0x000fc80000000000 */
[--C-:B------:R-:W-:Y:S01]  /*0260*/  FFMA R10, R7, 2.0320000648498535156, R6.reuse ;  /* 0x40020c4a070a7823 */ /* 0x100fe20000000006 */
[--C-:B------:R-:W-:Y:S01]  /*0270*/  FFMA R8, R9, 1.1399999856948852539, R6.reuse ;  /* 0x3f91eb8509087823 */ /* 0x100fe20000000006 */
[----:B------:R-:W-:-:S04]  /*0280*/  FFMA R6, R7, -0.39500001072883605957, R6 ;  /* 0xbeca3d7107067823 */ /* 0x000fc80000000006 */
[----:B------:R-:W-:Y:S01]  /*0290*/  FFMA R6, R9, -0.58099997043609619141, R6 ;  /* 0xbf14bc6a09067823 */ /* 0x000fe20000000006 */
[----:B------:R-:W-:Y:S02]  /*02a0*/  FMNMX R10, RZ, R10, !PT ;  /* 0x0000000aff0a7209 */ /* 0x000fe40007800000 */
[----:B------:R-:W-:Y:S02]  /*02b0*/  FMNMX R8, RZ, R8, !PT ;  /* 0x00000008ff087209 */ /* 0x000fe40007800000 */
[----:B------:R-:W-:Y:S02]  /*02c0*/  FMNMX R6, RZ, R6, !PT ;  /* 0x00000006ff067209 */ /* 0x000fe40007800000 */
[----:B------:R-:W-:Y:S02]  /*02d0*/  FMNMX R10, R10, 255, PT ;  /* 0x437f00000a0a7809 */ /* 0x000fe40003800000 */
[----:B------:R-:W-:Y:S02]  /*02e0*/  FMNMX R8, R8, 255, PT ;  /* 0x437f000008087809 */ /* 0x000fe40003800000 */
[----:B------:R-:W-:Y:S01]  /*02f0*/  FMNMX R6, R6, 255, PT ;  /* 0x437f000006067809 */ /* 0x000fe20003800000 */
[----:B------:R-:W0:Y:S08]  /*0300*/  F2I.U32.TRUNC.NTZ R11, R10 ;  /* 0x0000000a000b7305 */ /* 0x000e30000020f000 */
[----:B------:R-:W1:Y:S08]  /*0310*/  F2I.U32.TRUNC.NTZ R7, R8 ;  /* 0x0000000800077305 */ /* 0x000e70000020f000 */
[----:B------:R-:W2:Y:S01]  /*0320*/  F2I.U32.TRUNC.NTZ R9, R6 ;  /* 0x0000000600097305 */ /* 0x000ea2000020f000 */
[----:B0-----:R-:W-:Y:S04]  /*0330*/  STG.E.U8 desc[UR4][R2.64], R11 ;  /* 0x0000000b02007986 */ /* 0x001fe8000c101104 */
[----:B-1----:R-:W-:Y:S04]  /*0340*/  STG.E.U8 desc[UR4][R2.64+0x2], R7 ;  /* 0x0000020702007986 */ /* 0x002fe8000c101104 */
[----:B--2---:R-:W-:Y:S01]  /*0350*/  STG.E.U8 desc[UR4][R2.64+0x1], R9 ;  /* 0x0000010902007986 */ /* 0x004fe2000c101104 */
[----:B------:R-:W-:Y:S05]  /*0360*/  EXIT ;  /* 0x000000000000794d */ /* 0x000fea0003800000 */
.L_x_9:
        /* <DEDUP_REMOVED lines=9> */
.L_x_41:


//--------------------- .text._Z20yuv_to_rgb_c3_kernelILb1EEvPKhiPhiii --------------------------
	.section	.text._Z20yuv_to_rgb_c3_kernelILb1EEvPKhiPhiii,"ax",@progbits
	.align	128
        .global         _Z20yuv_to_rgb_c3_kernelILb1EEvPKhiPhiii
        .type           _Z20yuv_to_rgb_c3_kernelILb1EEvPKhiPhiii,@function
        .size           _Z20yuv_to_rgb_c3_kernelILb1EEvPKhiPhiii,(.L_x_42 - _Z20yuv_to_rgb_c3_kernelILb1EEvPKhiPhiii)
        .other          _Z20yuv_to_rgb_c3_kernelILb1EEvPKhiPhiii,@"STO_CUDA_ENTRY STV_DEFAULT"
_Z20yuv_to_rgb_c3_kernelILb1EEvPKhiPhiii:
.text._Z20yuv_to_rgb_c3_kernelILb1EEvPKhiPhiii:
        /* <DEDUP_REMOVED lines=27> */
[----:B------:R-:W4:Y:S01]  /*01b0*/  LDG.E.U8 R3, desc[UR4][R4.64] ;  /* 0x0000000404037981 */ /* 0x000f22000c1e1100 */
[----:B--2---:R-:W-:-:S02]  /*01c0*/  I2FP.F32.U32 R7, R7 ;  /* 0x0000000700077245 */ /* 0x004fc40000201000 */
[----:B---3--:R-:W-:-:S03]  /*01d0*/  I2FP.F32.U32 R9, R8 ;  /* 0x0000000800097245 */ /* 0x008fc60000201000 */
[----:B------:R-:W-:Y:S01]  /*01e0*/  FADD R8, R7, -128 ;  /* 0xc300000007087421 */ /* 0x000fe20000000000 */
[----:B----4-:R-:W-:Y:S01]  /*01f0*/  I2FP.F32.U32 R3, R3 ;  /* 0x0000000300037245 */ /* 0x010fe20000201000 */
        /* <DEDUP_REMOVED lines=11> */
[----:B0-----:R-:W-:Y:S01]  /*02b0*/  IMAD R3, R2, UR6, RZ ;  /* 0x0000000602037c24 */ /* 0x001fe2000f8e02ff */
[----:B------:R-:W0:Y:S04]  /*02c0*/  F2I.U32.TRUNC.NTZ R9, R9 ;  /* 0x0000000900097305 */ /* 0x000e28000020f000 */
[----:B-1----:R-:W-:-:S02]  /*02d0*/  IADD3 R2, P0, P1, R3, UR8, R6 ;  /* 0x0000000803027c10 */ /* 0x002fc4000f91e006 */
[----:B------:R-:W-:Y:S02]  /*02e0*/  SHF.R.S32.HI R3, RZ, 0x1f, R3 ;  /* 0x0000001fff037819 */ /* 0x000fe40000011403 */
[----:B------:R-:W1:Y:S02]  /*02f0*/  F2I.U32.TRUNC.NTZ R5, R4 ;  /* 0x0000000400057305 */ /* 0x000e64000020f000 */
[----:B------:R-:W-:-:S05]  /*0300*/  IADD3.X R3, PT, PT, R3, UR9, R0, P0, P1 ;  /* 0x0000000903037c10 */ /* 0x000fca00087e2400 */
[----:B0-----:R-:W-:Y:S01]  /*0310*/  STG.E.U8 desc[UR4][R2.64], R9 ;  /* 0x0000000902007986 */ /* 0x001fe2000c101104 */
[----:B------:R-:W0:Y:S03]  /*0320*/  F2I.U32.TRUNC.NTZ R7, R7 ;  /* 0x0000000700077305 */ /* 0x000e26000020f000 */
[----:B-1----:R-:W-:Y:S04]  /*0330*/  STG.E.U8 desc[UR4][R2.64+0x2], R5 ;  /* 0x0000020502007986 */ /* 0x002fe8000c101104 */
[----:B0-----:R-:W-:Y:S01]  /*0340*/  STG.E.U8 desc[UR4][R2.64+0x1], R7 ;  /* 0x0000010702007986 */ /* 0x001fe2000c101104 */
[----:B------:R-:W-:Y:S05]  /*0350*/  EXIT ;  /* 0x000000000000794d */ /* 0x000fea0003800000 */
.L_x_10:
        /* <DEDUP_REMOVED lines=10> */
.L_x_42:


//--------------------- .text._Z20yuv_to_rgb_p3_kernelILb0EEvPKhS1_S1_iPhS2_S2_iii --------------------------
	.section	.text._Z20yuv_to_rgb_p3_kernelILb0EEvPKhS1_S1_iPhS2_S2_iii,"ax",@progbits
	.align	128
        .global         _Z20yuv_to_rgb_p3_kernelILb0EEvPKhS1_S1_iPhS2_S2_iii
        .type           _Z20yuv_to_rgb_p3_kernelILb0EEvPKhS1_S1_iPhS2_S2_iii,@function
        .size           _Z20yuv_to_rgb_p3_kernelILb0EEvPKhS1_S1_iPhS2_S2_iii,(.L_x_43 - _Z20yuv_to_rgb_p3_kernelILb0EEvPKhS1_S1_iPhS2_S2_iii)
        .other          _Z20yuv_to_rgb_p3_kernelILb0EEvPKhS1_S1_iPhS2_S2_iii,@"STO_CUDA_ENTRY STV_DEFAULT"
_Z20yuv_to_rgb_p3_kernelILb0EEvPKhS1_S1_iPhS2_S2_iii:
.text._Z20yuv_to_rgb_p3_kernelILb0EEvPKhS1_S1_iPhS2_S2_iii:
        /* <DEDUP_REMOVED lines=18> */
[----:B------:R-:W3:Y:S01]  /*0120*/  LDCU.64 UR12, c[0x0][0x3b0] ;  /* 0x00007600ff0c77ac */ /* 0x000ee20008000a00 */
[----:B0-----:R-:W-:Y:S01]  /*0130*/  IMAD R5, R3, UR4, RZ ;  /* 0x0000000403057c24 */ /* 0x001fe2000f8e02ff */
[----:B------:R-:W0:Y:S04]  /*0140*/  LDCU.64 UR4, c[0x0][0x358] ;  /* 0x00006b00ff0477ac */ /* 0x000e280008000a00 */
[----:B------:R-:W-:-:S04]  /*0150*/  IADD3 R6, P0, PT, R2, R5, RZ ;  /* 0x0000000502067210 */ /* 0x000fc80007f1e0ff */
[----:B------:R-:W-:Y:S02]  /*0160*/  LEA.HI.X.SX32 R7, R5, R0, 0x1, P0 ;  /* 0x0000000005077211 */ /* 0x000fe400000f0eff */
[C---:B-1----:R-:W-:Y:S01]  /*0170*/  IADD3 R8, P2, PT, R6.reuse, UR6, RZ ;  /* 0x0000000606087c10 */ /* 0x042fe2000ff5e0ff */
[----:B------:R-:W1:Y:S01]  /*0180*/  LDCU UR6, c[0x0][0x3b8] ;  /* 0x00007700ff0677ac */ /* 0x000e620008000800 */
[C---:B--2---:R-:W-:Y:S02]  /*0190*/  IADD3 R4, P0, PT, R6.reuse, UR8, RZ ;  /* 0x0000000806047c10 */ /* 0x044fe4000ff1e0ff */
[----:B------:R-:W-:Y:S02]  /*01a0*/  IADD3 R6, P1, PT, R6, UR10, RZ ;  /* 0x0000000a06067c10 */ /* 0x000fe4000ff3e0ff */
[C---:B------:R-:W-:Y:S02]  /*01b0*/  IADD3.X R9, PT, PT, R7.reuse, UR7, RZ, P2, !PT ;  /* 0x0000000707097c10 */ /* 0x040fe400097fe4ff */
[----:B------:R-:W-:-:S02]  /*01c0*/  IADD3.X R5, PT, PT, R7, UR9, RZ, P0, !PT ;  /* 0x0000000907057c10 */ /* 0x000fc400087fe4ff */
[----:B------:R-:W-:Y:S01]  /*01d0*/  IADD3.X R7, PT, PT, R7, UR11, RZ, P1, !PT ;  /* 0x0000000b07077c10 */ /* 0x000fe20008ffe4ff */
[----:B0-----:R-:W2:Y:S01]  /*01e0*/  LDG.E.U8 R8, desc[UR4][R8.64] ;  /* 0x0000000408087981 */ /* 0x001ea2000c1e1100 */
[----:B------:R-:W0:Y:S03]  /*01f0*/  LDCU.128 UR8, c[0x0][0x3a0] ;  /* 0x00007400ff0877ac */ /* 0x000e260008000c00 */
[----:B------:R-:W4:Y:S04]  /*0200*/  LDG.E.U8 R6, desc[UR4][R6.64] ;  /* 0x0000000406067981 */ /* 0x000f28000c1e1100 */
[----:B------:R-:W5:Y:S01]  /*0210*/  LDG.E.U8 R4, desc[UR4][R4.64] ;  /* 0x0000000404047981 */ /* 0x000f62000c1e1100 */
[----:B-1----:R-:W-:Y:S01]  /*0220*/  IMAD R3, R3, UR6, RZ ;  /* 0x0000000603037c24 */ /* 0x002fe2000f8e02ff */
[----:B--2---:R-:W-:-:S02]  /*0230*/  I2FP.F32.U32 R12, R8 ;  /* 0x00000008000c7245 */ /* 0x004fc40000201000 */
[----:B----4-:R-:W-:-:S03]  /*0240*/  I2FP.F32.U32 R11, R6 ;  /* 0x00000006000b7245 */ /* 0x010fc60000201000 */
[----:B------:R-:W-:Y:S01]  /*0250*/  FADD R13, R12, -128 ;  /* 0xc30000000c0d7421 */ /* 0x000fe20000000000 */
[----:B------:R-:W-:Y:S02]  /*0260*/  IADD3 R6, P0, PT, R2, R3, RZ ;  /* 0x0000000302067210 */ /* 0x000fe40007f1e0ff */
[----:B-----5:R-:W-:Y:S01]  /*0270*/  I2FP.F32.U32 R10, R4 ;  /* 0x00000004000a7245 */ /* 0x020fe20000201000 */
[----:B------:R-:W-:Y:S01]  /*0280*/  FADD R11, R11, -128 ;  /* 0xc30000000b0b7421 */ /* 0x000fe20000000000 */
[----:B------:R-:W-:Y:S02]  /*0290*/  LEA.HI.X.SX32 R0, R3, R0, 0x1, P0 ;  /* 0x0000000003007211 */ /* 0x000fe400000f0eff */
[C---:B0-----:R-:W-:Y:S01]  /*02a0*/  IADD3 R2, P0, PT, R6.reuse, UR8, RZ ;  /* 0x0000000806027c10 */ /* 0x041fe2000ff1e0ff */
[--C-:B------:R-:W-:Y:S01]  /*02b0*/  FFMA R14, R11, -0.39500001072883605957, R10.reuse ;  /* 0xbeca3d710b0e7823 */ /* 0x100fe2000000000a */
[--C-:B------:R-:W-:Y:S01]  /*02c0*/  FFMA R12, R13, 1.1399999856948852539, R10.reuse ;  /* 0x3f91eb850d0c7823 */ /* 0x100fe2000000000a */
[----:B------:R-:W-:Y:S01]  /*02d0*/  FFMA R10, R11, 2.0320000648498535156, R10 ;  /* 0x40020c4a0b0a7823 */ /* 0x000fe2000000000a */
[C---:B------:R-:W-:Y:S01]  /*02e0*/  IADD3 R4, P1, PT, R6.reuse, UR10, RZ ;  /* 0x0000000a06047c10 */ /* 0x040fe2000ff3e0ff */
[----:B------:R-:W-:Y:S01]  /*02f0*/  FFMA R14, R13, -0.58099997043609619141, R14 ;  /* 0xbf14bc6a0d0e7823 */ /* 0x000fe2000000000e */
[----:B---3--:R-:W-:-:S02]  /*0300*/  IADD3 R6, P2, PT, R6, UR12, RZ ;  /* 0x0000000c06067c10 */ /* 0x008fc4000ff5e0ff */
[----:B------:R-:W-:Y:S02]  /*0310*/  FMNMX R12, RZ, R12, !PT ;  /* 0x0000000cff0c7209 */ /* 0x000fe40007800000 */
[----:B------:R-:W-:Y:S02]  /*0320*/  FMNMX R14, RZ, R14, !PT ;  /* 0x0000000eff0e7209 */ /* 0x000fe40007800000 */
[----:B------:R-:W-:Y:S02]  /*0330*/  FMNMX R10, RZ, R10, !PT ;  /* 0x0000000aff0a7209 */ /* 0x000fe40007800000 */
[----:B------:R-:W-:Y:S02]  /*0340*/  FMNMX R12, R12, 255, PT ;  /* 0x437f00000c0c7809 */ /* 0x000fe40003800000 */
[----:B------:R-:W-:Y:S02]  /*0350*/  FMNMX R14, R14, 255, PT ;  /* 0x437f00000e0e7809 */ /* 0x000fe40003800000 */
[----:B------:R-:W-:Y:S01]  /*0360*/  FMNMX R10, R10, 255, PT ;  /* 0x437f00000a0a7809 */ /* 0x000fe20003800000 */
[----:B------:R-:W0:Y:S01]  /*0370*/  F2I.U32.TRUNC.NTZ R9, R12 ;  /* 0x0000000c00097305 */ /* 0x000e22000020f000 */
[----:B------:R-:W-:-:S02]  /*0380*/  IADD3.X R3, PT, PT, R0, UR9, RZ, P0, !PT ;  /* 0x0000000900037c10 */ /* 0x000fc400087fe4ff */
[C---:B------:R-:W-:Y:S02]  /*0390*/  IADD3.X R5, PT, PT, R0.reuse, UR11, RZ, P1, !PT ;  /* 0x0000000b00057c10 */ /* 0x040fe40008ffe4ff */
[----:B------:R-:W-:-:S03]  /*03a0*/  IADD3.X R7, PT, PT, R0, UR13, RZ, P2, !PT ;  /* 0x0000000d00077c10 */ /* 0x000fc600097fe4ff */
[----:B------:R-:W1:Y:S01]  /*03b0*/  F2I.U32.TRUNC.NTZ R11, R14 ;  /* 0x0000000e000b7305 */ /* 0x000e62000020f000 */
[----:B0-----:R-:W-:Y:S07]  /*03c0*/  STG.E.U8 desc[UR4][R2.64], R9 ;  /* 0x0000000902007986 */ /* 0x001fee000c101104 */
[----:B------:R-:W0:Y:S01]  /*03d0*/  F2I.U32.TRUNC.NTZ R13, R10 ;  /* 0x0000000a000d7305 */ /* 0x000e22000020f000 */
[----:B-1----:R-:W-:Y:S04]  /*03e0*/  STG.E.U8 desc[UR4][R4.64], R11 ;  /* 0x0000000b04007986 */ /* 0x002fe8000c101104 */
[----:B0-----:R-:W-:Y:S01]  /*03f0*/  STG.E.U8 desc[UR4][R6.64], R13 ;  /* 0x0000000d06007986 */ /* 0x001fe2000c101104 */
[----:B------:R-:W-:Y:S05]  /*0400*/  EXIT ;  /* 0x000000000000794d */ /* 0x000fea0003800000 */
.L_x_11:
        /* <DEDUP_REMOVED lines=15> */
.L_x_43:


//--------------------- .text._Z22yuv_to_rgb_p3c3_kernelILb0EEvPKhiS1_S1_Phiii --------------------------
	.section	.text._Z22yuv_to_rgb_p3c3_kernelILb0EEvPKhiS1_S1_Phiii,"ax",@progbits
	.align	128
        .global         _Z22yuv_to_rgb_p3c3_kernelILb0EEvPKhiS1_S1_Phiii
        .type           _Z22yuv_to_rgb_p3c3_kernelILb0EEvPKhiS1_S1_Phiii,@function
        .size           _Z22yuv_to_rgb_p3c3_kernelILb0EEvPKhiS1_S1_Phiii,(.L_x_44 - _Z22yuv_to_rgb_p3c3_kernelILb0EEvPKhiS1_S1_Phiii)
        .other          _Z22yuv_to_rgb_p3c3_kernelILb0EEvPKhiS1_S1_Phiii,@"STO_CUDA_ENTRY STV_DEFAULT"
_Z22yuv_to_rgb_p3c3_kernelILb0EEvPKhiS1_S1_Phiii:
.text._Z22yuv_to_rgb_p3c3_kernelILb0EEvPKhiS1_S1_Phiii:
        /* <DEDUP_REMOVED lines=61> */
.L_x_12:
        /* <DEDUP_REMOVED lines=11> */
.L_x_44:


//--------------------- .text._Z21yuv_to_rgb_ac4_kernelILb0EEvPKhiPhiii --------------------------
	.section	.text._Z21yuv_to_rgb_ac4_kernelILb0EEvPKhiPhiii,"ax",@progbits
	.align	128
        .global         _Z21yuv_to_rgb_ac4_kernelILb0EEvPKhiPhiii
        .type           _Z21yuv_to_rgb_ac4_kernelILb0EEvPKhiPhiii,@function
        .size           _Z21yuv_to_rgb_ac4_kernelILb0EEvPKhiPhiii,(.L_x_45 - _Z21yuv_to_rgb_ac4_kernelILb0EEvPKhiPhiii)
        .other          _Z21yuv_to_rgb_ac4_kernelILb0EEvPKhiPhiii,@"STO_CUDA_ENTRY STV_DEFAULT"
_Z21yuv_to_rgb_ac4_kernelILb0EEvPKhiPhiii:
.text._Z21yuv_to_rgb_ac4_kernelILb0EEvPKhiPhiii:
        /* <DEDUP_REMOVED lines=55> */
.L_x_13:
        /* <DEDUP_REMOVED lines=9> */
.L_x_45:


//--------------------- .text._Z20yuv_to_rgb_c3_kernelILb0EEvPKhiPhiii --------------------------
	.section	.text._Z20yuv_to_rgb_c3_kernelILb0EEvPKhiPhiii,"ax",@progbits
	.align	128
        .global         _Z20yuv_to_rgb_c3_kernelILb0EEvPKhiPhiii
        .type           _Z20yuv_to_rgb_c3_kernelILb0EEvPKhiPhiii,@function
        .size           _Z20yuv_to_rgb_c3_kernelILb0EEvPKhiPhiii,(.L_x_46 - _Z20yuv_to_rgb_c3_kernelILb0EEvPKhiPhiii)
        .other          _Z20yuv_to_rgb_c3_kernelILb0EEvPKhiPhiii,@"STO_CUDA_ENTRY STV_DEFAULT"
_Z20yuv_to_rgb_c3_kernelILb0EEvPKhiPhiii:
.text._Z20yuv_to_rgb_c3_kernelILb0EEvPKhiPhiii:
        /* <DEDUP_REMOVED lines=54> */
.L_x_14:
        /* <DEDUP_REMOVED lines=10> */
.L_x_46:


//--------------------- .text._Z25rgb_to_ycbcr_ac4p4_kernelILb1EEvPKhiPhS2_S2_S2_iii --------------------------
	.section	.text._Z25rgb_to_ycbcr_ac4p4_kernelILb1EEvPKhiPhS2_S2_S2_iii,"ax",@progbits
	.align	128
        .global         _Z25rgb_to_ycbcr_ac4p4_kernelILb1EEvPKhiPhS2_S2_S2_iii
        .type           _Z25rgb_to_ycbcr_ac4p4_kernelILb1EEvPKhiPhS2_S2_S2_iii,@function
        .size           _Z25rgb_to_ycbcr_ac4p4_kernelILb1EEvPKhiPhS2_S2_S2_iii,(.L_x_47 - _Z25rgb_to_ycbcr_ac4p4_kernelILb1EEvPKhiPhS2_S2_S2_iii)
        .other          _Z25rgb_to_ycbcr_ac4p4_kernelILb1EEvPKhiPhS2_S2_S2_iii,@"STO_CUDA_ENTRY STV_DEFAULT"
_Z25rgb_to_ycbcr_ac4p4_kernelILb1EEvPKhiPhS2_S2_S2_iii:
.text._Z25rgb_to_ycbcr_ac4p4_kernelILb1EEvPKhiPhS2_S2_S2_iii:
        /* <DEDUP_REMOVED lines=19> */
[----:B------:R-:W-:Y:S01]  /*0130*/  UMOV UR7, 0x3fe020c4 ;  /* 0x3fe020c400077882 */ /* 0x000fe20000000000 */
[----:B------:R-:W3:Y:S01]  /*0140*/  LDCU.128 UR12, c[0x0][0x3a0] ;  /* 0x00007400ff0c77ac */ /* 0x000ee20008000c00 */
[----:B0-----:R-:W-:-:S05]  /*0150*/  IMAD R2, R0, UR6, RZ ;  /* 0x0000000600027c24 */ /* 0x001fca000f8e02ff */
[----:B-1----:R-:W-:Y:S02]  /*0160*/  IADD3 R6, P0, P1, R2, UR8, R7 ;  /* 0x0000000802067c10 */ /* 0x002fe4000f91e007 */
[----:B------:R-:W-:-:S04]  /*0170*/  SHF.R.S32.HI R2, RZ, 0x1f, R2 ;  /* 0x0000001fff027819 */ /* 0x000fc80000011402 */
[----:B------:R-:W-:-:S05]  /*0180*/  IADD3.X R7, PT, PT, R2, UR9, R3, P0, P1 ;  /* 0x0000000902077c10 */ /* 0x000fca00087e2403 */
[----:B--2---:R-:W2:Y:S04]  /*0190*/  LDG.E.U8 R10, desc[UR4][R6.64+0x1] ;  /* 0x00000104060a7981 */ /* 0x004ea8000c1e1100 */
[----:B------:R-:W4:Y:S04]  /*01a0*/  LDG.E.U8 R8, desc[UR4][R6.64+0x2] ;  /* 0x0000020406087981 */ /* 0x000f28000c1e1100 */
[----:B------:R-:W5:Y:S04]  /*01b0*/  LDG.E.U8 R2, desc[UR4][R6.64] ;  /* 0x0000000406027981 */ /* 0x000f68000c1e1100 */
[----:B------:R0:W3:Y:S01]  /*01c0*/  LDG.E.U8 R5, desc[UR4][R6.64+0x3] ;  /* 0x0000030406057981 */ /* 0x0000e2000c1e1100 */
[----:B------:R-:W-:Y:S01]  /*01d0*/  UMOV UR6, 0x9ba5e354 ;  /* 0x9ba5e35400067882 */ /* 0x000fe20000000000 */
[----:B------:R-:W-:Y:S01]  /*01e0*/  UMOV UR8, 0x76c8b439 ;  /* 0x76c8b43900087882 */ /* 0x000fe20000000000 */
[----:B------:R-:W-:Y:S01]  /*01f0*/  UMOV UR9, 0x3fd29fbe ;  /* 0x3fd29fbe00097882 */ /* 0x000fe20000000000 */
[----:B--2---:R-:W1:Y:S08]  /*0200*/  I2F.F64.U16 R10, R10 ;  /* 0x0000000a000a7312 */ /* 0x004e700000101800 */
[----:B----4-:R-:W2:Y:S01]  /*0210*/  I2F.F64.U16 R8, R8 ;  /* 0x0000000800087312 */ /* 0x010ea20000101800 */
[----:B-1----:R-:W-:-:S07]  /*0220*/  DMUL R12, R10, UR6 ;  /* 0x000000060a0c7c28 */ /* 0x002fce0008000000 */
[----:B-----5:R-:W1:Y:S01]  /*0230*/  I2F.F64.U16 R2, R2 ;  /* 0x0000000200027312 */ /* 0x020e620000101800 */
[----:B------:R-:W-:Y:S01]  /*0240*/  DMUL R14, R10, -UR8 ;  /* 0x800000080a0e7c28 */ /* 0x000fe20008000000 */
[----:B------:R-:W-:Y:S01]  /*0250*/  UMOV UR6, 0x20c49ba6 ;  /* 0x20c49ba600067882 */ /* 0x000fe20000000000 */
[----:B------:R-:W-:Y:S01]  /*0260*/  UMOV UR7, 0x3fd072b0 ;  /* 0x3fd072b000077882 */ /* 0x000fe20000000000 */
[----:B------:R-:W-:Y:S01]  /*0270*/  UMOV UR8, 0xdf3b645a ;  /* 0xdf3b645a00087882 */ /* 0x000fe20000000000 */
[----:B------:R-:W-:Y:S01]  /*0280*/  UMOV UR9, 0x3fd78d4f ;  /* 0x3fd78d4f00097882 */ /* 0x000fe20000000000 */
[----:B--2---:R-:W-:Y:S01]  /*0290*/  DFMA R12, R8, UR6, R12 ;  /* 0x00000006080c7c2b */ /* 0x004fe2000800000c */
[----:B------:R-:W-:Y:S01]  /*02a0*/  UMOV UR6, 0xfbe76c8b ;  /* 0xfbe76c8b00067882 */ /* 0x000fe20000000000 */
[----:B------:R-:W-:Y:S01]  /*02b0*/  UMOV UR7, 0x3fc2f1a9 ;  /* 0x3fc2f1a900077882 */ /* 0x000fe20000000000 */
[----:B------:R-:W-:Y:S01]  /*02c0*/  DMUL R10, R10, -UR8 ;  /* 0x800000080a0a7c28 */ /* 0x000fe20008000000 */
[----:B------:R-:W2:Y:S01]  /*02d0*/  LDCU.128 UR8, c[0x0][0x390] ;  /* 0x00007200ff0877ac */ /* 0x000ea20008000c00 */
[----:B------:R-:W-:Y:S01]  /*02e0*/  DFMA R14, R8, -UR6, R14 ;  /* 0x80000006080e7c2b */ /* 0x000fe2000800000e */
[----:B------:R-:W-:Y:S01]  /*02f0*/  UMOV UR6, 0x2b020c4a ;  /* 0x2b020c4a00067882 */ /* 0x000fe20000000000 */
[----:B------:R-:W-:-:S02]  /*0300*/  UMOV UR7, 0x3fb91687 ;  /* 0x3fb9168700077882 */ /* 0x000fc40000000000 */
[----:B-1----:R-:W-:Y:S01]  /*0310*/  DFMA R12, R2, UR6, R12 ;  /* 0x00000006020c7c2b */ /* 0x002fe2000800000c */
[----:B------:R-:W-:Y:S01]  /*0320*/  UMOV UR6, 0x74bc6a7f ;  /* 0x74bc6a7f00067882 */ /* 0x000fe20000000000 */
[----:B------:R-:W-:Y:S02]  /*0330*/  UMOV UR7, 0x3fdc1893 ;  /* 0x3fdc189300077882 */ /* 0x000fe40000000000 */
[----:B------:R-:W-:Y:S02]  /*0340*/  DFMA R10, R8, UR6, R10 ;  /* 0x00000006080a7c2b */ /* 0x000fe4000800000a */
[----:B------:R-:W-:Y:S01]  /*0350*/  DFMA R14, R2, UR6, R14 ;  /* 0x00000006020e7c2b */ /* 0x000fe2000800000e */
[----:B------:R-:W-:Y:S01]  /*0360*/  UMOV UR6, 0x56041893 ;  /* 0x5604189300067882 */ /* 0x000fe20000000000 */
[----:B------:R-:W-:Y:S01]  /*0370*/  UMOV UR7, 0x3fb22d0e ;  /* 0x3fb22d0e00077882 */ /* 0x000fe20000000000 */
[----:B------:R-:W-:-:S03]  /*0380*/  DADD R12, R12, 16 ;  /* 0x403000000c0c7429 */ /* 0x000fc60000000000 */
[----:B------:R-:W-:Y:S01]  /*0390*/  DFMA R10, R2, -UR6, R10 ;  /* 0x80000006020a7c2b */ /* 0x000fe2000800000a */
[----:B------:R-:W1:Y:S01]  /*03a0*/  LDCU UR6, c[0x0][0x3b0] ;  /* 0x00007600ff0677ac */ /* 0x000e620008000800 */
[----:B------:R-:W-:-:S03]  /*03b0*/  DADD R14, R14, 128 ;  /* 0x406000000e0e7429 */ /* 0x000fc60000000000 */
[----:B------:R-:W-:-:S03]  /*03c0*/  DSETP.GT.AND P0, PT, R12, 255, PT ;  /* 0x406fe0000c00742a */ /* 0x000fc60003f04000 */
[----:B------:R-:W-:Y:S02]  /*03d0*/  DADD R10, R10, 128 ;  /* 0x406000000a0a7429 */ /* 0x000fe40000000000 */
[C---:B------:R-:W-:Y:S01]  /*03e0*/  DSETP.GT.AND P1, PT, R14.reuse, 255, PT ;  /* 0x406fe0000e00742a */ /* 0x040fe20003f24000 */
[----:B------:R-:W-:Y:S01]  /*03f0*/  FSEL R2, R12, RZ, !P0 ;  /* 0x000000ff0c027208 */ /* 0x000fe20004000000 */
[----:B------:R-:W-:Y:S01]  /*0400*/  DSETP.GEU.AND P2, PT, R14, RZ, PT ;  /* 0x000000ff0e00722a */ /* 0x000fe20003f4e000 */
[----:B------:R-:W-:-:S03]  /*0410*/  FSEL R3, R13, 3.748046875, !P0 ;  /* 0x406fe0000d037808 */ /* 0x000fc60004000000 */
[C---:B------:R-:W-:Y:S01]  /*0420*/  DSETP.GT.AND P0, PT, R10.reuse, 255, PT ;  /* 0x406fe0000a00742a */ /* 0x040fe20003f04000 */
[----:B0-----:R-:W-:Y:S01]  /*0430*/  FSEL R6, R14, RZ, !P1 ;  /* 0x000000ff0e067208 */ /* 0x001fe20004800000 */
[----:B------:R0:W4:Y:S01]  /*0440*/  F2I.U32.F64.TRUNC R17, R2 ;  /* 0x0000000200117311 */ /* 0x000122000030d000 */
[----:B------:R-:W-:Y:S01]  /*0450*/  FSEL R14, R15, 3.748046875, !P1 ;  /* 0x406fe0000f0e7808 */ /* 0x000fe20004800000 */
[----:B------:R-:W-:Y:S01]  /*0460*/  DSETP.GEU.AND P1, PT, R10, RZ, PT ;  /* 0x000000ff0a00722a */ /* 0x000fe20003f2e000 */
[----:B-1----:R-:W-:Y:S01]  /*0470*/  IMAD R9, R0, UR6, RZ ;  /* 0x0000000600097c24 */ /* 0x002fe2000f8e02ff */
[----:B------:R-:W-:Y:S02]  /*0480*/  FSEL R8, R10, RZ, !P0 ;  /* 0x000000ff0a087208 */ /* 0x000fe40004000000 */
[----:B------:R-:W-:Y:S02]  /*0490*/  FSEL R10, R11, 3.748046875, !P0 ;  /* 0x406fe0000b0a7808 */ /* 0x000fe40004000000 */
[----:B------:R-:W-:-:S02]  /*04a0*/  FSEL R7, R14, RZ, P2 ;  /* 0x000000ff0e077208 */ /* 0x000fc40001000000 */
[----:B0-----:R-:W-:Y:S02]  /*04b0*/  FSEL R3, R10, RZ, P1 ;  /* 0x000000ff0a037208 */ /* 0x001fe40000800000 */
[----:B------:R-:W-:Y:S02]  /*04c0*/  FSEL R6, R6, RZ, P2 ;  /* 0x000000ff06067208 */ /* 0x000fe40001000000 */
[----:B------:R-:W-:Y:S02]  /*04d0*/  FSEL R2, R8, RZ, P1 ;  /* 0x000000ff08027208 */ /* 0x000fe40000800000 */
[----:B------:R-:W-:Y:S01]  /*04e0*/  SHF.R.S32.HI R0, RZ, 0x1f, R4 ;  /* 0x0000001fff007819 */ /* 0x000fe20000011404 */
[----:B------:R-:W0:Y:S01]  /*04f0*/  F2I.U32.F64.TRUNC R7, R6 ;  /* 0x0000000600077311 */ /* 0x000e22000030d000 */
[----:B------:R-:W-:-:S04]  /*0500*/  IADD3 R4, P0, PT, R4, R9, RZ ;  /* 0x0000000904047210 */ /* 0x000fc80007f1e0ff */
[----:B------:R-:W-:Y:S02]  /*0510*/  LEA.HI.X.SX32 R0, R9, R0, 0x1, P0 ;  /* 0x0000000009007211 */ /* 0x000fe400000f0eff */
[C---:B--2---:R-:W-:Y:S01]  /*0520*/  IADD3 R8, P0, PT, R4.reuse, UR8, RZ ;  /* 0x0000000804087c10 */ /* 0x044fe2000ff1e0ff */
[----:B------:R-:W1:Y:S01]  /*0530*/  F2I.U32.F64.TRUNC R3, R2 ;  /* 0x0000000200037311 */ /* 0x000e62000030d000 */
[C---:B------:R-:W-:Y:S02]  /*0540*/  IADD3 R10, P1, PT, R4.reuse, UR10, RZ ;  /* 0x0000000a040a7c10 */ /* 0x040fe4000ff3e0ff */
[C---:B---3--:R-:W-:Y:S02]  /*0550*/  IADD3 R12, P2, PT, R4.reuse, UR12, RZ ;  /* 0x0000000c040c7c10 */ /* 0x048fe4000ff5e0ff */
[----:B------:R-:W-:Y:S02]  /*0560*/  IADD3 R14, P3, PT, R4, UR14, RZ ;  /* 0x0000000e040e7c10 */ /* 0x000fe4000ff7e0ff */
[----:B------:R-:W-:-:S02]  /*0570*/  IADD3.X R9, PT, PT, R0, UR9, RZ, P0, !PT ;  /* 0x0000000900097c10 */ /* 0x000fc400087fe4ff */
[C---:B------:R-:W-:Y:S02]  /*0580*/  IADD3.X R11, PT, PT, R0.reuse, UR11, RZ, P1, !PT ;  /* 0x0000000b000b7c10 */ /* 0x040fe40008ffe4ff */
[C---:B------:R-:W-:Y:S01]  /*0590*/  IADD3.X R13, PT, PT, R0.reuse, UR13, RZ, P2, !PT ;  /* 0x0000000d000d7c10 */ /* 0x040fe200097fe4ff */
[----:B----4-:R-:W-:Y:S01]  /*05a0*/  STG.E.U8 desc[UR4][R8.64], R17 ;  /* 0x0000001108007986 */ /* 0x010fe2000c101104 */
[----:B------:R-:W-:-:S03]  /*05b0*/  IADD3.X R15, PT, PT, R0, UR15, RZ, P3, !PT ;  /* 0x0000000f000f7c10 */ /* 0x000fc60009ffe4ff */
[----:B0-----:R-:W-:Y:S04]  /*05c0*/  STG.E.U8 desc[UR4][R10.64], R7 ;  /* 0x000000070a007986 */ /* 0x001fe8000c101104 */
[----:B-1----:R-:W-:Y:S04]  /*05d0*/  STG.E.U8 desc[UR4][R12.64], R3 ;  /* 0x000000030c007986 */ /* 0x002fe8000c101104 */
[----:B------:R-:W-:Y:S01]  /*05e0*/  STG.E.U8 desc[UR4][R14.64], R5 ;  /* 0x000000050e007986 */ /* 0x000fe2000c101104 */
[----:B------:R-:W-:Y:S05]  /*05f0*/  EXIT ;  /* 0x000000000000794d */ /* 0x000fea0003800000 */
.L_x_15:
        /* <DEDUP_REMOVED lines=16> */
.L_x_47:


//--------------------- .text._Z25rgb_to_ycbcr_ac4p3_kernelILb1EEvPKhiPhS2_S2_iii --------------------------
	.section	.text._Z25rgb_to_ycbcr_ac4p3_kernelILb1EEvPKhiPhS2_S2_iii,"ax",@progbits
	.align	128
        .global         _Z25rgb_to_ycbcr_ac4p3_kernelILb1EEvPKhiPhS2_S2_iii
        .type           _Z25rgb_to_ycbcr_ac4p3_kernelILb1EEvPKhiPhS2_S2_iii,@function
        .size           _Z25rgb_to_ycbcr_ac4p3_kernelILb1EEvPKhiPhS2_S2_iii,(.L_x_48 - _Z25rgb_to_ycbcr_ac4p3_kernelILb1EEvPKhiPhS2_S2_iii)
        .other          _Z25rgb_to_ycbcr_ac4p3_kernelILb1EEvPKhiPhS2_S2_iii,@"STO_CUDA_ENTRY STV_DEFAULT"
_Z25rgb_to_ycbcr_ac4p3_kernelILb1EEvPKhiPhS2_S2_iii:
.text._Z25rgb_to_ycbcr_ac4p3_kernelILb1EEvPKhiPhS2_S2_iii:
        /* <DEDUP_REMOVED lines=20> */
[----:B------:R-:W3:Y:S01]  /*0140*/  LDCU.64 UR12, c[0x0][0x3a0] ;  /* 0x00007400ff0c77ac */ /* 0x000ee20008000a00 */
[----:B0-----:R-:W-:-:S05]  /*0150*/  IMAD R3, R2, UR6, RZ ;  /* 0x0000000602037c24 */ /* 0x001fca000f8e02ff */
[----:B-1----:R-:W-:Y:S02]  /*0160*/  IADD3 R6, P0, P1, R3, UR8, R6 ;  /* 0x0000000803067c10 */ /* 0x002fe4000f91e006 */
[----:B------:R-:W-:-:S04]  /*0170*/  SHF.R.S32.HI R3, RZ, 0x1f, R3 ;  /* 0x0000001fff037819 */ /* 0x000fc80000011403 */
[----:B------:R-:W-:-:S05]  /*0180*/  IADD3.X R7, PT, PT, R3, UR9, R4, P0, P1 ;  /* 0x0000000903077c10 */ /* 0x000fca00087e2404 */
[----:B--2---:R-:W2:Y:S04]  /*0190*/  LDG.E.U8 R10, desc[UR4][R6.64+0x1] ;  /* 0x00000104060a7981 */ /* 0x004ea8000c1e1100 */
[----:B------:R-:W4:Y:S04]  /*01a0*/  LDG.E.U8 R8, desc[UR4][R6.64+0x2] ;  /* 0x0000020406087981 */ /* 0x000f28000c1e1100 */
[----:B------:R-:W5:Y:S01]  /*01b0*/  LDG.E.U8 R4, desc[UR4][R6.64] ;  /* 0x0000000406047981 */ /* 0x000f62000c1e1100 */
[----:B------:R-:W-:Y:S01]  /*01c0*/  UMOV UR6, 0x9ba5e354 ;  /* 0x9ba5e35400067882 */ /* 0x000fe20000000000 */
[----:B------:R-:W-:Y:S01]  /*01d0*/  UMOV UR8, 0x76c8b439 ;  /* 0x76c8b43900087882 */ /* 0x000fe20000000000 */
[----:B------:R-:W-:Y:S01]  /*01e0*/  UMOV UR9, 0x3fd29fbe ;  /* 0x3fd29fbe00097882 */ /* 0x000fe20000000000 */
[----:B--2---:R-:W0:Y:S08]  /*01f0*/  I2F.F64.U16 R10, R10 ;  /* 0x0000000a000a7312 */ /* 0x004e300000101800 */
[----:B----4-:R-:W1:Y:S01]  /*0200*/  I2F.F64.U16 R8, R8 ;  /* 0x0000000800087312 */ /* 0x010e620000101800 */
[----:B0-----:R-:W-:-:S07]  /*0210*/  DMUL R12, R10, UR6 ;  /* 0x000000060a0c7c28 */ /* 0x001fce0008000000 */
[----:B-----5:R-:W0:Y:S01]  /*0220*/  I2F.F64.U16 R4, R4 ;  /* 0x0000000400047312 */ /* 0x020e220000101800 */
[----:B------:R-:W-:Y:S01]  /*0230*/  DMUL R14, R10, -UR8 ;  /* 0x800000080a0e7c28 */ /* 0x000fe20008000000 */
[----:B------:R-:W-:Y:S01]  /*0240*/  UMOV UR6, 0x20c49ba6 ;  /* 0x20c49ba600067882 */ /* 0x000fe20000000000 */
[----:B------:R-:W-:Y:S01]  /*0250*/  UMOV UR7, 0x3fd072b0 ;  /* 0x3fd072b000077882 */ /* 0x000fe20000000000 */
[----:B------:R-:W-:Y:S01]  /*0260*/  UMOV UR8, 0xdf3b645a ;  /* 0xdf3b645a00087882 */ /* 0x000fe20000000000 */
[----:B------:R-:W-:Y:S01]  /*0270*/  UMOV UR9, 0x3fd78d4f ;  /* 0x3fd78d4f00097882 */ /* 0x000fe20000000000 */
[----:B-1----:R-:W-:Y:S01]  /*0280*/  DFMA R12, R8, UR6, R12 ;  /* 0x00000006080c7c2b */ /* 0x002fe2000800000c */
[----:B------:R-:W-:Y:S01]  /*0290*/  UMOV UR6, 0xfbe76c8b ;  /* 0xfbe76c8b00067882 */ /* 0x000fe20000000000 */
[----:B------:R-:W-:Y:S01]  /*02a0*/  UMOV UR7, 0x3fc2f1a9 ;  /* 0x3fc2f1a900077882 */ /* 0x000fe20000000000 */
[----:B------:R-:W-:Y:S01]  /*02b0*/  DMUL R10, R10, -UR8 ;  /* 0x800000080a0a7c28 */ /* 0x000fe20008000000 */
[----:B------:R-:W1:Y:S01]  /*02c0*/  LDCU.128 UR8, c[0x0][0x390] ;  /* 0x00007200ff0877ac */ /* 0x000e620008000c00 */
[----:B------:R-:W-:Y:S01]  /*02d0*/  DFMA R14, R8, -UR6, R14 ;  /* 0x80000006080e7c2b */ /* 0x000fe2000800000e */
[----:B------:R-:W-:Y:S01]  /*02e0*/  UMOV UR6, 0x2b020c4a ;  /* 0x2b020c4a00067882 */ /* 0x000fe20000000000 */
[----:B------:R-:W-:-:S02]  /*02f0*/  UMOV UR7, 0x3fb91687 ;  /* 0x3fb9168700077882 */ /* 0x000fc40000000000 */
[----:B0-----:R-:W-:Y:S01]  /*0300*/  DFMA R12, R4, UR6, R12 ;  /* 0x00000006040c7c2b */ /* 0x001fe2000800000c */
[----:B------:R-:W-:Y:S01]  /*0310*/  UMOV UR6, 0x74bc6a7f ;  /* 0x74bc6a7f00067882 */ /* 0x000fe20000000000 */
[----:B------:R-:W-:Y:S02]  /*0320*/  UMOV UR7, 0x3fdc1893 ;  /* 0x3fdc189300077882 */ /* 0x000fe40000000000 */
[----:B------:R-:W-:Y:S02]  /*0330*/  DFMA R10, R8, UR6, R10 ;  /* 0x00000006080a7c2b */ /* 0x000fe4000800000a */
[----:B------:R-:W-:Y:S01]  /*0340*/  DFMA R14, R4, UR6, R14 ;  /* 0x00000006040e7c2b */ /* 0x000fe2000800000e */
[----:B------:R-:W-:Y:S01]  /*0350*/  UMOV UR6, 0x56041893 ;  /* 0x5604189300067882 */ /* 0x000fe20000000000 */
[----:B------:R-:W-:Y:S01]  /*0360*/  UMOV UR7, 0x3fb22d0e ;  /* 0x3fb22d0e00077882 */ /* 0x000fe20000000000 */
[----:B------:R-:W-:Y:S01]  /*0370*/  DADD R12, R12, 16 ;  /* 0x403000000c0c7429 */ /* 0x000fe20000000000 */
[----:B------:R-:W-:-:S02]  /*0380*/  SHF.R.S32.HI R8, RZ, 0x1f, R0 ;  /* 0x0000001fff087819 */ /* 0x000fc40000011400 */
[----:B------:R-:W-:Y:S01]  /*0390*/  DFMA R10, R4, -UR6, R10 ;  /* 0x80000006040a7c2b */ /* 0x000fe2000800000a */
[----:B------:R-:W0:Y:S01]  /*03a0*/  LDCU UR6, c[0x0][0x3a8] ;  /* 0x00007500ff0677ac */ /* 0x000e220008000800 */
        /* <DEDUP_REMOVED lines=8> */
[----:B------:R-:W-:Y:S01]  /*0430*/  FSEL R6, R14, RZ, !P1 ;  /* 0x000000ff0e067208 */ /* 0x000fe20004800000 */
[----:B------:R1:W2:Y:S01]  /*0440*/  F2I.U32.F64.TRUNC R13, R4 ;  /* 0x00000004000d7311 */ /* 0x0002a2000030d000 */
[----:B------:R-:W-:Y:S01]  /*0450*/  FSEL R14, R15, 3.748046875, !P1 ;  /* 0x406fe0000f0e7808 */ /* 0x000fe20004800000 */
[----:B0-----:R-:W-:Y:S01]  /*0460*/  IMAD R9, R2, UR6, RZ ;  /* 0x0000000602097c24 */ /* 0x001fe2000f8e02ff */
[----:B------:R-:W-:Y:S01]  /*0470*/  DSETP.GEU.AND P1, PT, R10, RZ, PT ;  /* 0x000000ff0a00722a */ /* 0x000fe20003f2e000 */
[----:B------:R-:W-:Y:S02]  /*0480*/  FSEL R2, R10, RZ, !P0 ;  /* 0x000000ff0a027208 */ /* 0x000fe40004000000 */
[----:B------:R-:W-:Y:S02]  /*0490*/  FSEL R10, R11, 3.748046875, !P0 ;  /* 0x406fe0000b0a7808 */ /* 0x000fe40004000000 */
[----:B------:R-:W-:-:S02]  /*04a0*/  FSEL R7, R14, RZ, P2 ;  /* 0x000000ff0e077208 */ /* 0x000fc40001000000 */
[----:B------:R-:W-:Y:S02]  /*04b0*/  FSEL R3, R10, RZ, P1 ;  /* 0x000000ff0a037208 */ /* 0x000fe40000800000 */
[----:B------:R-:W-:Y:S02]  /*04c0*/  FSEL R6, R6, RZ, P2 ;  /* 0x000000ff06067208 */ /* 0x000fe40001000000 */
[----:B------:R-:W-:Y:S02]  /*04d0*/  FSEL R2, R2, RZ, P1 ;  /* 0x000000ff02027208 */ /* 0x000fe40000800000 */
[----:B------:R-:W0:Y:S01]  /*04e0*/  F2I.U32.F64.TRUNC R7, R6 ;  /* 0x0000000600077311 */ /* 0x000e22000030d000 */
[----:B------:R-:W-:-:S04]  /*04f0*/  IADD3 R0, P0, PT, R0, R9, RZ ;  /* 0x0000000900007210 */ /* 0x000fc80007f1e0ff */
[----:B------:R-:W-:Y:S02]  /*0500*/  LEA.HI.X.SX32 R11, R9, R8, 0x1, P0 ;  /* 0x00000008090b7211 */ /* 0x000fe400000f0eff */
[C---:B-1----:R-:W-:Y:S01]  /*0510*/  IADD3 R4, P0, PT, R0.reuse, UR8, RZ ;  /* 0x0000000800047c10 */ /* 0x042fe2000ff1e0ff */
[----:B------:R-:W1:Y:S01]  /*0520*/  F2I.U32.F64.TRUNC R3, R2 ;  /* 0x0000000200037311 */ /* 0x000e62000030d000 */
[C---:B------:R-:W-:Y:S02]  /*0530*/  IADD3 R8, P1, PT, R0.reuse, UR10, RZ ;  /* 0x0000000a00087c10 */ /* 0x040fe4000ff3e0ff */
[----:B---3--:R-:W-:Y:S02]  /*0540*/  IADD3 R10, P2, PT, R0, UR12, RZ ;  /* 0x0000000c000a7c10 */ /* 0x008fe4000ff5e0ff */
[C---:B------:R-:W-:Y:S02]  /*0550*/  IADD3.X R5, PT, PT, R11.reuse, UR9, RZ, P0, !PT ;  /* 0x000000090b057c10 */ /* 0x040fe400087fe4ff */
[----:B------:R-:W-:-:S02]  /*0560*/  IADD3.X R9, PT, PT, R11, UR11, RZ, P1, !PT ;  /* 0x0000000b0b097c10 */ /* 0x000fc40008ffe4ff */
[----:B------:R-:W-:Y:S01]  /*0570*/  IADD3.X R11, PT, PT, R11, UR13, RZ, P2, !PT ;  /* 0x0000000d0b0b7c10 */ /* 0x000fe200097fe4ff */
[----:B--2---:R-:W-:Y:S04]  /*0580*/  STG.E.U8 desc[UR4][R4.64], R13 ;  /* 0x0000000d04007986 */ /* 0x004fe8000c101104 */
[----:B0-----:R-:W-:Y:S04]  /*0590*/  STG.E.U8 desc[UR4][R8.64], R7 ;  /* 0x0000000708007986 */ /* 0x001fe8000c101104 */
[----:B-1----:R-:W-:Y:S01]  /*05a0*/  STG.E.U8 desc[UR4][R10.64], R3 ;  /* 0x000000030a007986 */ /* 0x002fe2000c101104 */
[----:B------:R-:W-:Y:S05]  /*05b0*/  EXIT ;  /* 0x000000000000794d */ /* 0x000fea0003800000 */
.L_x_16:
        /* <DEDUP_REMOVED lines=12> */
.L_x_48:


//--------------------- .text._Z24rgb_to_ycbcr_c3p3_kernelILb1EEvPKhiPhS2_S2_iii --------------------------
	.section	.text._Z24rgb_to_ycbcr_c3p3_kernelILb1EEvPKhiPhS2_S2_iii,"ax",@progbits
	.align	128
        .global         _Z24rgb_to_ycbcr_c3p3_kernelILb1EEvPKhiPhS2_S2_iii
        .type           _Z24rgb_to_ycbcr_c3p3_kernelILb1EEvPKhiPhS2_S2_iii,@function
        .size           _Z24rgb_to_ycbcr_c3p3_kernelILb1EEvPKhiPhS2_S2_iii,(.L_x_49 - _Z24rgb_to_ycbcr_c3p3_kernelILb1EEvPKhiPhS2_S2_iii)
        .other          _Z24rgb_to_ycbcr_c3p3_kernelILb1EEvPKhiPhS2_S2_iii,@"STO_CUDA_ENTRY STV_DEFAULT"
_Z24rgb_to_ycbcr_c3p3_kernelILb1EEvPKhiPhS2_S2_iii:
.text._Z24rgb_to_ycbcr_c3p3_kernelILb1EEvPKhiPhS2_S2_iii:
        /* <DEDUP_REMOVED lines=92> */
.L_x_17:
        /* <DEDUP_REMOVED lines=12> */
.L_x_49:


//--------------------- .text._Z25rgb_to_ycbcr_ac4p3_kernelILb0EEvPKhiPhS2_S2_iii --------------------------
	.section	.text._Z25rgb_to_ycbcr_ac4p3_kernelILb0EEvPKhiPhS2_S2_iii,"ax",@progbits
	.align	128
        .global         _Z25rgb_to_ycbcr_ac4p3_kernelILb0EEvPKhiPhS2_S2_iii
        .type           _Z25rgb_to_ycbcr_ac4p3_kernelILb0EEvPKhiPhS2_S2_iii,@function
        .size           _Z25rgb_to_ycbcr_ac4p3_kernelILb0EEvPKhiPhS2_S2_iii,(.L_x_50 - _Z25rgb_to_ycbcr_ac4p3_kernelILb0EEvPKhiPhS2_S2_iii)
        .other          _Z25rgb_to_ycbcr_ac4p3_kernelILb0EEvPKhiPhS2_S2_iii,@"STO_CUDA_ENTRY STV_DEFAULT"
_Z25rgb_to_ycbcr_ac4p3_kernelILb0EEvPKhiPhS2_S2_iii:
.text._Z25rgb_to_ycbcr_ac4p3_kernelILb0EEvPKhiPhS2_S2_iii:
        /* <DEDUP_REMOVED lines=92> */
.L_x_18:
        /* <DEDUP_REMOVED lines=12> */
.L_x_50:


//--------------------- .text._Z24rgb_to_ycbcr_c3p3_kernelILb0EEvPKhiPhS2_S2_iii --------------------------
	.section	.text._Z24rgb_to_ycbcr_c3p3_kernelILb0EEvPKhiPhS2_S2_iii,"ax",@progbits
	.align	128
        .global         _Z24rgb_to_ycbcr_c3p3_kernelILb0EEvPKhiPhS2_S2_iii
        .type           _Z24rgb_to_ycbcr_c3p3_kernelILb0EEvPKhiPhS2_S2_iii,@function
        .size           _Z24rgb_to_ycbcr_c3p3_kernelILb0EEvPKhiPhS2_S2_iii,(.L_x_51 - _Z24rgb_to_ycbcr_c3p3_kernelILb0EEvPKhiPhS2_S2_iii)
        .other          _Z24rgb_to_ycbcr_c3p3_kernelILb0EEvPKhiPhS2_S2_iii,@"STO_CUDA_ENTRY STV_DEFAULT"
_Z24rgb_to_ycbcr_c3p3_kernelILb0EEvPKhiPhS2_S2_iii:
.text._Z24rgb_to_ycbcr_c3p3_kernelILb0EEvPKhiPhS2_S2_iii:
        /* <DEDUP_REMOVED lines=92> */
.L_x_19:
        /* <DEDUP_REMOVED lines=12> */
.L_x_51:


//--------------------- .text._Z23rgb_to_ycbcr_ac4_kernelILb0EEvPKhiPhiii --------------------------
	.section	.text._Z23rgb_to_ycbcr_ac4_kernelILb0EEvPKhiPhiii,"ax",@progbits
	.align	128
        .global         _Z23rgb_to_ycbcr_ac4_kernelILb0EEvPKhiPhiii
        .type           _Z23rgb_to_ycbcr_ac4_kernelILb0EEvPKhiPhiii,@function
        .size           _Z23rgb_to_ycbcr_ac4_kernelILb0EEvPKhiPhiii,(.L_x_52 - _Z23rgb_to_ycbcr_ac4_kernelILb0EEvPKhiPhiii)
        .other          _Z23rgb_to_ycbcr_ac4_kernelILb0EEvPKhiPhiii,@"STO_CUDA_ENTRY STV_DEFAULT"
_Z23rgb_to_ycbcr_ac4_kernelILb0EEvPKhiPhiii:
.text._Z23rgb_to_ycbcr_ac4_kernelILb0EEvPKhiPhiii:
        /* <DEDUP_REMOVED lines=32> */
[----:B0-----:R-:W-:-:S07]  /*0200*/  DMUL R12, R10, UR6 ;  /* 0x000000060a0c7c28 */ /* 0x001fce0008000000 */
[----:B----4-:R-:W0:Y:S01]  /*0210*/  I2F.F64.U16 R2, R2 ;  /* 0x0000000200027312 */ /* 0x010e220000101800 */
[----:B------:R-:W-:Y:S01]  /*0220*/  UMOV UR6, 0x76c8b439 ;  /* 0x76c8b43900067882 */ /* 0x000fe20000000000 */
[----:B------:R-:W-:Y:S02]  /*0230*/  UMOV UR7, 0x3fd29fbe ;  /* 0x3fd29fbe00077882 */ /* 0x000fe40000000000 */
[C---:B------:R-:W-:Y:S01]  /*0240*/  DMUL R14, R10.reuse, -UR6 ;  /* 0x800000060a0e7c28 */ /* 0x040fe20008000000 */
[----:B------:R-:W-:Y:S01]  /*0250*/  UMOV UR6, 0x20c49ba6 ;  /* 0x20c49ba600067882 */ /* 0x000fe20000000000 */
[----:B------:R-:W-:Y:S01]  /*0260*/  UMOV UR7, 0x3fd072b0 ;  /* 0x3fd072b000077882 */ /* 0x000fe20000000000 */
[----:B------:R-:W-:Y:S01]  /*0270*/  DMUL R10, R10, -UR8 ;  /* 0x800000080a0a7c28 */ /* 0x000fe20008000000 */
[----:B------:R-:W2:Y:S01]  /*0280*/  LDCU.64 UR8, c[0x0][0x390] ;  /* 0x00007200ff0877ac */ /* 0x000ea20008000a00 */
[----:B-1----:R-:W-:Y:S01]  /*0290*/  DFMA R12, R8, UR6, R12 ;  /* 0x00000006080c7c2b */ /* 0x002fe2000800000c */
[----:B------:R-:W-:Y:S01]  /*02a0*/  UMOV UR6, 0xfbe76c8b ;  /* 0xfbe76c8b00067882 */ /* 0x000fe20000000000 */
[----:B------:R-:W-:-:S02]  /*02b0*/  UMOV UR7, 0x3fc2f1a9 ;  /* 0x3fc2f1a900077882 */ /* 0x000fc40000000000 */
[----:B------:R-:W-:Y:S01]  /*02c0*/  DFMA R14, R8, -UR6, R14 ;  /* 0x80000006080e7c2b */ /* 0x000fe2000800000e */
[----:B------:R-:W-:Y:S01]  /*02d0*/  UMOV UR6, 0x2b020c4a ;  /* 0x2b020c4a00067882 */ /* 0x000fe20000000000 */
[----:B------:R-:W-:Y:S02]  /*02e0*/  UMOV UR7, 0x3fb91687 ;  /* 0x3fb9168700077882 */ /* 0x000fe40000000000 */
[C---:B0-----:R-:W-:Y:S01]  /*02f0*/  DFMA R12, R2.reuse, UR6, R12 ;  /* 0x00000006020c7c2b */ /* 0x041fe2000800000c */
[----:B------:R-:W-:Y:S01]  /*0300*/  UMOV UR6, 0x74bc6a7f ;  /* 0x74bc6a7f00067882 */ /* 0x000fe20000000000 */
[----:B------:R-:W-:Y:S02]  /*0310*/  UMOV UR7, 0x3fdc1893 ;  /* 0x3fdc189300077882 */ /* 0x000fe40000000000 */
[----:B------:R-:W-:Y:S02]  /*0320*/  DFMA R14, R2, UR6, R14 ;  /* 0x00000006020e7c2b */ /* 0x000fe4000800000e */
[----:B------:R-:W-:Y:S01]  /*0330*/  DFMA R10, R8, UR6, R10 ;  /* 0x00000006080a7c2b */ /* 0x000fe2000800000a */
[----:B------:R-:W-:Y:S01]  /*0340*/  UMOV UR6, 0x56041893 ;  /* 0x5604189300067882 */ /* 0x000fe20000000000 */
[----:B------:R-:W-:Y:S01]  /*0350*/  UMOV UR7, 0x3fb22d0e ;  /* 0x3fb22d0e00077882 */ /* 0x000fe20000000000 */
[----:B------:R-:W-:-:S03]  /*0360*/  DADD R12, R12, 16 ;  /* 0x403000000c0c7429 */ /* 0x000fc60000000000 */
[----:B------:R-:W-:Y:S02]  /*0370*/  DADD R14, R14, 128 ;  /* 0x406000000e0e7429 */ /* 0x000fe40000000000 */
[----:B------:R-:W-:Y:S01]  /*0380*/  DFMA R10, R2, -UR6, R10 ;  /* 0x80000006020a7c2b */ /* 0x000fe2000800000a */
[----:B------:R-:W0:Y:S02]  /*0390*/  LDCU UR6, c[0x0][0x398] ;  /* 0x00007300ff0677ac */ /* 0x000e240008000800 */
[----:B------:R-:W-:-:S03]  /*03a0*/  DSETP.GT.AND P0, PT, R12, 255, PT ;  /* 0x406fe0000c00742a */ /* 0x000fc60003f04000 */
[----:B------:R-:W-:Y:S02]  /*03b0*/  DSETP.GT.AND P1, PT, R14, 255, PT ;  /* 0x406fe0000e00742a */ /* 0x000fe40003f24000 */
[----:B------:R-:W-:Y:S01]  /*03c0*/  DADD R10, R10, 128 ;  /* 0x406000000a0a7429 */ /* 0x000fe20000000000 */
[----:B------:R-:W-:Y:S02]  /*03d0*/  FSEL R2, R12, RZ, !P0 ;  /* 0x000000ff0c027208 */ /* 0x000fe40004000000 */
[----:B------:R-:W-:Y:S01]  /*03e0*/  FSEL R3, R13, 3.748046875, !P0 ;  /* 0x406fe0000d037808 */ /* 0x000fe20004000000 */
[----:B------:R-:W-:Y:S01]  /*03f0*/  DSETP.GEU.AND P0, PT, R14, RZ, PT ;  /* 0x000000ff0e00722a */ /* 0x000fe20003f0e000 */
[----:B------:R-:W-:Y:S02]  /*0400*/  FSEL R6, R14, RZ, !P1 ;  /* 0x000000ff0e067208 */ /* 0x000fe40004800000 */
[----:B------:R-:W-:Y:S01]  /*0410*/  FSEL R14, R15, 3.748046875, !P1 ;  /* 0x406fe0000f0e7808 */ /* 0x000fe20004800000 */
[----:B------:R-:W-:Y:S01]  /*0420*/  DSETP.GT.AND P1, PT, R10, 255, PT ;  /* 0x406fe0000a00742a */ /* 0x000fe20003f24000 */
[----:B------:R2:W1:Y:S01]  /*0430*/  F2I.U32.F64.TRUNC R13, R2 ;  /* 0x00000002000d7311 */ /* 0x000462000030d000 */
[----:B------:R-:W-:-:S02]  /*0440*/  FSEL R6, R6, RZ, P0 ;  /* 0x000000ff06067208 */ /* 0x000fc40000000000 */
[----:B------:R-:W-:Y:S01]  /*0450*/  FSEL R7, R14, RZ, P0 ;  /* 0x000000ff0e077208 */ /* 0x000fe20000000000 */
[----:B------:R-:W-:Y:S01]  /*0460*/  DSETP.GEU.AND P0, PT, R10, RZ, PT ;  /* 0x000000ff0a00722a */ /* 0x000fe20003f0e000 */
[----:B------:R-:W-:Y:S02]  /*0470*/  FSEL R8, R10, RZ, !P1 ;  /* 0x000000ff0a087208 */ /* 0x000fe40004800000 */
[----:B------:R-:W-:Y:S01]  /*0480*/  FSEL R10, R11, 3.748046875, !P1 ;  /* 0x406fe0000b0a7808 */ /* 0x000fe20004800000 */
[----:B0-----:R-:W-:Y:S01]  /*0490*/  IMAD R11, R4, UR6, RZ ;  /* 0x00000006040b7c24 */ /* 0x001fe2000f8e02ff */
[----:B------:R-:W0:Y:S01]  /*04a0*/  F2I.U32.F64.TRUNC R7, R6 ;  /* 0x0000000600077311 */ /* 0x000e22000030d000 */
[----:B------:R-:W-:Y:S02]  /*04b0*/  FSEL R8, R8, RZ, P0 ;  /* 0x000000ff08087208 */ /* 0x000fe40000000000 */
[----:B------:R-:W-:Y:S02]  /*04c0*/  FSEL R9, R10, RZ, P0 ;  /* 0x000000ff0a097208 */ /* 0x000fe40000000000 */
[----:B--2---:R-:W-:-:S02]  /*04d0*/  IADD3 R2, P0, P1, R11, UR8, R0 ;  /* 0x000000080b027c10 */ /* 0x004fc4000f91e000 */
[----:B------:R-:W-:Y:S02]  /*04e0*/  SHF.R.S32.HI R0, RZ, 0x1f, R11 ;  /* 0x0000001fff007819 */ /* 0x000fe4000001140b */
[----:B------:R-:W2:Y:S02]  /*04f0*/  F2I.U32.F64.TRUNC R9, R8 ;  /* 0x0000000800097311 */ /* 0x000ea4000030d000 */
[----:B------:R-:W-:-:S05]  /*0500*/  IADD3.X R3, PT, PT, R0, UR9, R5, P0, P1 ;  /* 0x0000000900037c10 */ /* 0x000fca00087e2405 */
[----:B-1----:R-:W-:Y:S04]  /*0510*/  STG.E.U8 desc[UR4][R2.64], R13 ;  /* 0x0000000d02007986 */ /* 0x002fe8000c101104 */
[----:B0-----:R-:W-:Y:S04]  /*0520*/  STG.E.U8 desc[UR4][R2.64+0x1], R7 ;  /* 0x0000010702007986 */ /* 0x001fe8000c101104 */
[----:B------:R-:W-:Y:S04]  /*0530*/  STG.E.U8 desc[UR4][R2.64+0x3], RZ ;  /* 0x000003ff02007986 */ /* 0x000fe8000c101104 */
[----:B--2---:R-:W-:Y:S01]  /*0540*/  STG.E.U8 desc[UR4][R2.64+0x2], R9 ;  /* 0x0000020902007986 */ /* 0x004fe2000c101104 */
[----:B------:R-:W-:Y:S05]  /*0550*/  EXIT ;  /* 0x000000000000794d */ /* 0x000fea0003800000 */
.L_x_20:
        /* <DEDUP_REMOVED lines=10> */
.L_x_52:


//--------------------- .text._Z22rgb_to_ycbcr_c3_kernelILb0EEvPKhiPhiii --------------------------
	.section	.text._Z22rgb_to_ycbcr_c3_kernelILb0EEvPKhiPhiii,"ax",@progbits
	.align	128
        .global         _Z22rgb_to_ycbcr_c3_kernelILb0EEvPKhiPhiii
        .type           _Z22rgb_to_ycbcr_c3_kernelILb0EEvPKhiPhiii,@function
        .size           _Z22rgb_to_ycbcr_c3_kernelILb0EEvPKhiPhiii,(.L_x_53 - _Z22rgb_to_ycbcr_c3_kernelILb0EEvPKhiPhiii)
        .other          _Z22rgb_to_ycbcr_c3_kernelILb0EEvPKhiPhiii,@"STO_CUDA_ENTRY STV_DEFAULT"
_Z22rgb_to_ycbcr_c3_kernelILb0EEvPKhiPhiii:
.text._Z22rgb_to_ycbcr_c3_kernelILb0EEvPKhiPhiii:
        /* <DEDUP_REMOVED lines=72> */
[----:B------:R-:W-:Y:S02]  /*0480*/  FSEL R10, R11, 3.748046875, !P1 ;  /* 0x406fe0000b0a7808 */ /* 0x000fe40004800000 */
[----:B------:R-:W3:Y:S01]  /*0490*/  F2I.U32.F64.TRUNC R7, R6 ;  /* 0x0000000600077311 */ /* 0x000ee2000030d000 */
[----:B------:R-:W-:Y:S01]  /*04a0*/  FSEL R8, R8, RZ, P0 ;  /* 0x000000ff08087208 */ /* 0x000fe20000000000 */
[----:B0-----:R-:W-:Y:S01]  /*04b0*/  IMAD R3, R4, UR6, RZ ;  /* 0x0000000604037c24 */ /* 0x001fe2000f8e02ff */
[----:B------:R-:W-:-:S04]  /*04c0*/  FSEL R9, R10, RZ, P0 ;  /* 0x000000ff0a097208 */ /* 0x000fc80000000000 */
[----:B--2---:R-:W-:Y:S02]  /*04d0*/  IADD3 R2, P0, P1, R3, UR8, R0 ;  /* 0x0000000803027c10 */ /* 0x004fe4000f91e000 */
[----:B------:R-:W0:Y:S01]  /*04e0*/  F2I.U32.F64.TRUNC R9, R8 ;  /* 0x0000000800097311 */ /* 0x000e22000030d000 */
[----:B------:R-:W-:-:S04]  /*04f0*/  SHF.R.S32.HI R0, RZ, 0x1f, R3 ;  /* 0x0000001fff007819 */ /* 0x000fc80000011403 */
[----:B------:R-:W-:-:S05]  /*0500*/  IADD3.X R3, PT, PT, R0, UR9, R5, P0, P1 ;  /* 0x0000000900037c10 */ /* 0x000fca00087e2405 */
[----:B-1----:R-:W-:Y:S04]  /*0510*/  STG.E.U8 desc[UR4][R2.64], R13 ;  /* 0x0000000d02007986 */ /* 0x002fe8000c101104 */
[----:B---3--:R-:W-:Y:S04]  /*0520*/  STG.E.U8 desc[UR4][R2.64+0x1], R7 ;  /* 0x0000010702007986 */ /* 0x008fe8000c101104 */
[----:B0-----:R-:W-:Y:S01]  /*0530*/  STG.E.U8 desc[UR4][R2.64+0x2], R9 ;  /* 0x0000020902007986 */ /* 0x001fe2000c101104 */
[----:B------:R-:W-:Y:S05]  /*0540*/  EXIT ;  /* 0x000000000000794d */ /* 0x000fea0003800000 */
.L_x_21:
        /* <DEDUP_REMOVED lines=11> */
.L_x_53:


//--------------------- .text._Z23rgb_to_yuv_ac4p4_kernelILb1EEvPKhiPhS2_S2_S2_iii --------------------------
	.section	.text._Z23rgb_to_yuv_ac4p4_kernelILb1EEvPKhiPhS2_S2_S2_iii,"ax",@progbits
	.align	128
        .global         _Z23rgb_to_yuv_ac4p4_kernelILb1EEvPKhiPhS2_S2_S2_iii
        .type           _Z23rgb_to_yuv_ac4p4_kernelILb1EEvPKhiPhS2_S2_S2_iii,@function
        .size           _Z23rgb_to_yuv_ac4p4_kernelILb1EEvPKhiPhS2_S2_S2_iii,(.L_x_54 - _Z23rgb_to_yuv_ac4p4_kernelILb1EEvPKhiPhS2_S2_S2_iii)
        .other          _Z23rgb_to_yuv_ac4p4_kernelILb1EEvPKhiPhS2_S2_S2_iii,@"STO_CUDA_ENTRY STV_DEFAULT"
_Z23rgb_to_yuv_ac4p4_kernelILb1EEvPKhiPhS2_S2_S2_iii:
.text._Z23rgb_to_yuv_ac4p4_kernelILb1EEvPKhiPhS2_S2_S2_iii:
        /* <DEDUP_REMOVED lines=17> */
[--C-:B------:R-:W-:Y:S01]  /*0110*/  SHF.R.S32.HI R7, RZ, 0x1f, R5.reuse ;  /* 0x0000001fff077819 */ /* 0x100fe20000011405 */
[----:B------:R-:W2:Y:S01]  /*0120*/  LDCU.64 UR4, c[0x0][0x358] ;  /* 0x00006b00ff0477ac */ /* 0x000ea20008000a00 */
[----:B------:R-:W3:Y:S01]  /*0130*/  LDCU.128 UR12, c[0x0][0x3a0] ;  /* 0x00007400ff0c77ac */ /* 0x000ee20008000c00 */
[----:B0-----:R-:W-:Y:S01]  /*0140*/  IMAD R0, R3, UR6, RZ ;  /* 0x0000000603007c24 */ /* 0x001fe2000f8e02ff */
[----:B------:R-:W0:Y:S04]  /*0150*/  LDCU UR6, c[0x0][0x3b0] ;  /* 0x00007600ff0677ac */ /* 0x000e280008000800 */
[----:B-1----:R-:W-:-:S02]  /*0160*/  IADD3 R4, P0, P1, R0, UR8, R5 ;  /* 0x0000000800047c10 */ /* 0x002fc4000f91e005 */
[----:B------:R-:W-:-:S04]  /*0170*/  SHF.R.S32.HI R0, RZ, 0x1f, R0 ;  /* 0x0000001fff007819 */ /* 0x000fc80000011400 */
[----:B------:R-:W-:Y:S01]  /*0180*/  IADD3.X R5, PT, PT, R0, UR9, R7, P0, P1 ;  /* 0x0000000900057c10 */ /* 0x000fe200087e2407 */
[----:B------:R-:W1:Y:S04]  /*0190*/  LDCU.128 UR8, c[0x0][0x390] ;  /* 0x00007200ff0877ac */ /* 0x000e680008000c00 */
[----:B--2---:R-:W2:Y:S04]  /*01a0*/  LDG.E.U8 R7, desc[UR4][R4.64+0x1] ;  /* 0x0000010404077981 */ /* 0x004ea8000c1e1100 */
[----:B------:R-:W4:Y:S04]  /*01b0*/  LDG.E.U8 R6, desc[UR4][R4.64+0x2] ;  /* 0x0000020404067981 */ /* 0x000f28000c1e1100 */
[----:B------:R-:W5:Y:S04]  /*01c0*/  LDG.E.U8 R8, desc[UR4][R4.64] ;  /* 0x0000000404087981 */ /* 0x000f68000c1e1100 */
[----:B------:R1:W3:Y:S01]  /*01d0*/  LDG.E.U8 R0, desc[UR4][R4.64+0x3] ;  /* 0x0000030404007981 */ /* 0x0002e2000c1e1100 */
[----:B0-----:R-:W-:Y:S01]  /*01e0*/  IMAD R3, R3, UR6, RZ ;  /* 0x0000000603037c24 */ /* 0x001fe2000f8e02ff */
[----:B--2---:R-:W-:-:S02]  /*01f0*/  I2FP.F32.U32 R7, R7 ;  /* 0x0000000700077245 */ /* 0x004fc40000201000 */
[----:B----4-:R-:W-:-:S03]  /*0200*/  I2FP.F32.U32 R6, R6 ;  /* 0x0000000600067245 */ /* 0x010fc60000201000 */
[C---:B------:R-:W-:Y:S01]  /*0210*/  FMUL R9, R7.reuse, 0.58700001239776611328 ;  /* 0x3f1645a207097820 */ /* 0x040fe20000400000 */
[C---:B------:R-:W-:Y:S01]  /*0220*/  FMUL R11, R7.reuse, -0.28900000452995300293 ;  /* 0xbe93f7cf070b7820 */ /* 0x040fe20000400000 */
[----:B------:R-:W-:Y:S01]  /*0230*/  FMUL R7, R7, -0.51499998569488525391 ;  /* 0xbf03d70a07077820 */ /* 0x000fe20000400000 */
[----:B-----5:R-:W-:Y:S01]  /*0240*/  I2FP.F32.U32 R8, R8 ;  /* 0x0000000800087245 */ /* 0x020fe20000201000 */
[C---:B------:R-:W-:Y:S01]  /*0250*/  FFMA R9, R6.reuse, 0.29899999499320983887, R9 ;  /* 0x3e99168706097823 */ /* 0x040fe20000000009 */
[C---:B------:R-:W-:Y:S01]  /*0260*/  FFMA R11, R6.reuse, -0.14699999988079071045, R11 ;  /* 0xbe16872b060b7823 */ /* 0x040fe2000000000b */
[----:B------:R-:W-:Y:S02]  /*0270*/  FFMA R7, R6, 0.61500000953674316406, R7 ;  /* 0x3f1d70a406077823 */ /* 0x000fe40000000007 */
[C---:B------:R-:W-:Y:S01]  /*0280*/  FFMA R9, R8.reuse, 0.11400000005960464478, R9 ;  /* 0x3de978d508097823 */ /* 0x040fe20000000009 */
[C---:B------:R-:W-:Y:S01]  /*0290*/  FFMA R11, R8.reuse, 0.43599998950958251953, R11 ;  /* 0x3edf3b64080b7823 */ /* 0x040fe2000000000b */
[----:B------:R-:W-:Y:S01]  /*02a0*/  FFMA R7, R8, -0.10000000149011611938, R7 ;  /* 0xbdcccccd08077823 */ /* 0x000fe20000000007 */
[----:B------:R-:W-:-:S02]  /*02b0*/  IADD3 R8, P0, PT, R2, R3, RZ ;  /* 0x0000000302087210 */ /* 0x000fc40007f1e0ff */
[----:B------:R-:W-:Y:S01]  /*02c0*/  FADD R11, R11, 128 ;  /* 0x430000000b0b7421 */ /* 0x000fe20000000000 */
[----:B------:R-:W-:Y:S01]  /*02d0*/  FADD R7, R7, 128 ;  /* 0x4300000007077421 */ /* 0x000fe20000000000 */
[----:B------:R-:W-:Y:S02]  /*02e0*/  FMNMX R9, RZ, R9, !PT ;  /* 0x00000009ff097209 */ /* 0x000fe40007800000 */
[----:B---3--:R-:W-:Y:S02]  /*02f0*/  IADD3 R6, P2, PT, R8, UR12, RZ ;  /* 0x0000000c08067c10 */ /* 0x008fe4000ff5e0ff */
[----:B-1----:R-:W-:Y:S02]  /*0300*/  FMNMX R4, RZ, R11, !PT ;  /* 0x0000000bff047209 */ /* 0x002fe40007800000 */
[----:B------:R-:W-:Y:S02]  /*0310*/  FMNMX R7, RZ, R7, !PT ;  /* 0x00000007ff077209 */ /* 0x000fe40007800000 */
[----:B------:R-:W-:-:S02]  /*0320*/  FMNMX R9, R9, 255, PT ;  /* 0x437f000009097809 */ /* 0x000fc40003800000 */
[----:B------:R-:W-:Y:S02]  /*0330*/  FMNMX R10, R4, 255, PT ;  /* 0x437f0000040a7809 */ /* 0x000fe40003800000 */
[----:B------:R-:W-:Y:S01]  /*0340*/  FMNMX R12, R7, 255, PT ;  /* 0x437f0000070c7809 */ /* 0x000fe20003800000 */
[----:B------:R-:W0:Y:S01]  /*0350*/  F2I.U32.TRUNC.NTZ R11, R9 ;  /* 0x00000009000b7305 */ /* 0x000e22000020f000 */
[----:B------:R-:W-:-:S04]  /*0360*/  SHF.R.S32.HI R4, RZ, 0x1f, R2 ;  /* 0x0000001fff047819 */ /* 0x000fc80000011402 */
[----:B------:R-:W-:Y:S02]  /*0370*/  LEA.HI.X.SX32 R14, R3, R4, 0x1, P0 ;  /* 0x00000004030e7211 */ /* 0x000fe400000f0eff */
[C---:B------:R-:W-:Y:S01]  /*0380*/  IADD3 R2, P0, PT, R8.reuse, UR8, RZ ;  /* 0x0000000808027c10 */ /* 0x040fe2000ff1e0ff */
[----:B------:R-:W1:Y:S01]  /*0390*/  F2I.U32.TRUNC.NTZ R13, R10 ;  /* 0x0000000a000d7305 */ /* 0x000e62000020f000 */
[C---:B------:R-:W-:Y:S02]  /*03a0*/  IADD3 R4, P1, PT, R8.reuse, UR10, RZ ;  /* 0x0000000a08047c10 */ /* 0x040fe4000ff3e0ff */
[----:B------:R-:W-:Y:S02]  /*03b0*/  IADD3 R8, P3, PT, R8, UR14, RZ ;  /* 0x0000000e08087c10 */ /* 0x000fe4000ff7e0ff */
[C---:B------:R-:W-:Y:S02]  /*03c0*/  IADD3.X R3, PT, PT, R14.reuse, UR9, RZ, P0, !PT ;  /* 0x000000090e037c10 */ /* 0x040fe400087fe4ff */
[C---:B------:R-:W-:Y:S01]  /*03d0*/  IADD3.X R5, PT, PT, R14.reuse, UR11, RZ, P1, !PT ;  /* 0x0000000b0e057c10 */ /* 0x040fe20008ffe4ff */
[----:B------:R-:W2:Y:S01]  /*03e0*/  F2I.U32.TRUNC.NTZ R15, R12 ;  /* 0x0000000c000f7305 */ /* 0x000ea2000020f000 */
[C---:B------:R-:W-:Y:S01]  /*03f0*/  IADD3.X R7, PT, PT, R14.reuse, UR13, RZ, P2, !PT ;  /* 0x0000000d0e077c10 */ /* 0x040fe200097fe4ff */
[----:B0-----:R-:W-:Y:S01]  /*0400*/  STG.E.U8 desc[UR4][R2.64], R11 ;  /* 0x0000000b02007986 */ /* 0x001fe2000c101104 */
[----:B------:R-:W-:-:S03]  /*0410*/  IADD3.X R9, PT, PT, R14, UR15, RZ, P3, !PT ;  /* 0x0000000f0e097c10 */ /* 0x000fc60009ffe4ff */
[----:B-1----:R-:W-:Y:S04]  /*0420*/  STG.E.U8 desc[UR4][R4.64], R13 ;  /* 0x0000000d04007986 */ /* 0x002fe8000c101104 */
[----:B--2---:R-:W-:Y:S04]  /*0430*/  STG.E.U8 desc[UR4][R6.64], R15 ;  /* 0x0000000f06007986 */ /* 0x004fe8000c101104 */
[----:B------:R-:W-:Y:S01]  /*0440*/  STG.E.U8 desc[UR4][R8.64], R0 ;  /* 0x0000000008007986 */ /* 0x000fe2000c101104 */
[----:B------:R-:W-:Y:S05]  /*0450*/  EXIT ;  /* 0x000000000000794d */ /* 0x000fea0003800000 */
.L_x_22:
        /* <DEDUP_REMOVED lines=10> */
.L_x_54:


//--------------------- .text._Z22rgb_to_yuv_c3p3_kernelILb1EEvPKhiPhS2_S2_iii --------------------------
	.section	.text._Z22rgb_to_yuv_c3p3_kernelILb1EEvPKhiPhS2_S2_iii,"ax",@progbits
	.align	128
        .global         _Z22rgb_to_yuv_c3p3_kernelILb1EEvPKhiPhS2_S2_iii
        .type           _Z22rgb_to_yuv_c3p3_kernelILb1EEvPKhiPhS2_S2_iii,@function
        .size           _Z22rgb_to_yuv_c3p3_kernelILb1EEvPKhiPhS2_S2_iii,(.L_x_55 - _Z22rgb_to_yuv_c3p3_kernelILb1EEvPKhiPhS2_S2_iii)
        .other          _Z22rgb_to_yuv_c3p3_kernelILb1EEvPKhiPhS2_S2_iii,@"STO_CUDA_ENTRY STV_DEFAULT"
_Z22rgb_to_yuv_c3p3_kernelILb1EEvPKhiPhS2_S2_iii:
.text._Z22rgb_to_yuv_c3p3_kernelILb1EEvPKhiPhS2_S2_iii:
        /* <DEDUP_REMOVED lines=17> */
[--C-:B------:R-:W-:Y:S01]  /*0110*/  SHF.R.S32.HI R6, RZ, 0x1f, R4.reuse ;  /* 0x0000001fff067819 */ /* 0x100fe20000011404 */
[----:B------:R-:W2:Y:S01]  /*0120*/  LDCU.64 UR4, c[0x0][0x358] ;  /* 0x00006b00ff0477ac */ /* 0x000ea20008000a00 */
[----:B------:R-:W3:Y:S01]  /*0130*/  LDCU.64 UR12, c[0x0][0x3a0] ;  /* 0x00007400ff0c77ac */ /* 0x000ee20008000a00 */
        /* <DEDUP_REMOVED lines=8> */
[----:B------:R-:W5:Y:S01]  /*01c0*/  LDG.E.U8 R7, desc[UR4][R4.64] ;  /* 0x0000000404077981 */ /* 0x000f62000c1e1100 */
        /* <DEDUP_REMOVED lines=8> */
[----:B------:R-:W-:Y:S01]  /*0250*/  FFMA R6, R3, 0.61500000953674316406, R6 ;  /* 0x3f1d70a403067823 */ /* 0x000fe20000000006 */
[----:B0-----:R-:W-:Y:S02]  /*0260*/  IMAD R3, R2, UR6, RZ ;  /* 0x0000000602037c24 */ /* 0x001fe4000f8e02ff */
[C---:B------:R-:W-:Y:S01]  /*0270*/  FFMA R8, R7.reuse, 0.11400000005960464478, R8 ;  /* 0x3de978d507087823 */ /* 0x040fe20000000008 */
[C---:B------:R-:W-:Y:S01]  /*0280*/  FFMA R10, R7.reuse, 0.43599998950958251953, R10 ;  /* 0x3edf3b64070a7823 */ /* 0x040fe2000000000a */
[----:B------:R-:W-:Y:S01]  /*0290*/  FFMA R6, R7, -0.10000000149011611938, R6 ;  /* 0xbdcccccd07067823 */ /* 0x000fe20000000006 */
[----:B------:R-:W-:-:S02]  /*02a0*/  SHF.R.S32.HI R2, RZ, 0x1f, R0 ;  /* 0x0000001fff027819 */ /* 0x000fc40000011400 */
[----:B------:R-:W-:Y:S01]  /*02b0*/  FADD R10, R10, 128 ;  /* 0x430000000a0a7421 */ /* 0x000fe20000000000 */
[----:B------:R-:W-:Y:S01]  /*02c0*/  FADD R6, R6, 128 ;  /* 0x4300000006067421 */ /* 0x000fe20000000000 */
[----:B------:R-:W-:Y:S02]  /*02d0*/  FMNMX R8, RZ, R8, !PT ;  /* 0x00000008ff087209 */ /* 0x000fe40007800000 */
[----:B------:R-:W-:Y:S02]  /*02e0*/  IADD3 R7, P0, PT, R0, R3, RZ ;  /* 0x0000000300077210 */ /* 0x000fe40007f1e0ff */
[----:B------:R-:W-:Y:S02]  /*02f0*/  FMNMX R10, RZ, R10, !PT ;  /* 0x0000000aff0a7209 */ /* 0x000fe40007800000 */
[----:B------:R-:W-:Y:S02]  /*0300*/  FMNMX R6, RZ, R6, !PT ;  /* 0x00000006ff067209 */ /* 0x000fe40007800000 */
[----:B------:R-:W-:-:S02]  /*0310*/  FMNMX R8, R8, 255, PT ;  /* 0x437f000008087809 */ /* 0x000fc40003800000 */
[----:B------:R-:W-:Y:S02]  /*0320*/  FMNMX R10, R10, 255, PT ;  /* 0x437f00000a0a7809 */ /* 0x000fe40003800000 */
[----:B------:R-:W-:Y:S01]  /*0330*/  FMNMX R0, R6, 255, PT ;  /* 0x437f000006007809 */ /* 0x000fe20003800000 */
[----:B------:R-:W0:Y:S01]  /*0340*/  F2I.U32.TRUNC.NTZ R9, R8 ;  /* 0x0000000800097305 */ /* 0x000e22000020f000 */
[----:B------:R-:W-:Y:S02]  /*0350*/  LEA.HI.X.SX32 R12, R3, R2, 0x1, P0 ;  /* 0x00000002030c7211 */ /* 0x000fe400000f0eff */
[C---:B-1----:R-:W-:Y:S02]  /*0360*/  IADD3 R2, P0, PT, R7.reuse, UR8, RZ ;  /* 0x0000000807027c10 */ /* 0x042fe4000ff1e0ff */
[C---:B------:R-:W-:Y:S02]  /*0370*/  IADD3 R4, P1, PT, R7.reuse, UR10, RZ ;  /* 0x0000000a07047c10 */ /* 0x040fe4000ff3e0ff */
[----:B---3--:R-:W-:Y:S01]  /*0380*/  IADD3 R6, P2, PT, R7, UR12, RZ ;  /* 0x0000000c07067c10 */ /* 0x008fe2000ff5e0ff */
[----:B------:R-:W1:Y:S01]  /*0390*/  F2I.U32.TRUNC.NTZ R11, R10 ;  /* 0x0000000a000b7305 */ /* 0x000e62000020f000 */
[----:B------:R-:W-:-:S02]  /*03a0*/  IADD3.X R3, PT, PT, R12, UR9, RZ, P0, !PT ;  /* 0x000000090c037c10 */ /* 0x000fc400087fe4ff */
[C---:B------:R-:W-:Y:S02]  /*03b0*/  IADD3.X R5, PT, PT, R12.reuse, UR11, RZ, P1, !PT ;  /* 0x0000000b0c057c10 */ /* 0x040fe40008ffe4ff */
[----:B------:R-:W-:Y:S01]  /*03c0*/  IADD3.X R7, PT, PT, R12, UR13, RZ, P2, !PT ;  /* 0x0000000d0c077c10 */ /* 0x000fe200097fe4ff */
[----:B0-----:R-:W-:Y:S02]  /*03d0*/  STG.E.U8 desc[UR4][R2.64], R9 ;  /* 0x0000000902007986 */ /* 0x001fe4000c101104 */
[----:B------:R-:W0:Y:S02]  /*03e0*/  F2I.U32.TRUNC.NTZ R13, R0 ;  /* 0x00000000000d7305 */ /* 0x000e24000020f000 */
[----:B-1----:R-:W-:Y:S04]  /*03f0*/  STG.E.U8 desc[UR4][R4.64], R11 ;  /* 0x0000000b04007986 */ /* 0x002fe8000c101104 */
[----:B0-----:R-:W-:Y:S01]  /*0400*/  STG.E.U8 desc[UR4][R6.64], R13 ;  /* 0x0000000d06007986 */ /* 0x001fe2000c101104 */
[----:B------:R-:W-:Y:S05]  /*0410*/  EXIT ;  /* 0x000000000000794d */ /* 0x000fea0003800000 */
.L_x_23:
        /* <DEDUP_REMOVED lines=14> */
.L_x_55:


//--------------------- .text._Z21rgb_to_yuv_ac4_kernelILb1EEvPKhiPhiii --------------------------
	.section	.text._Z21rgb_to_yuv_ac4_kernelILb1EEvPKhiPhiii,"ax",@progbits
	.align	128
        .global         _Z21rgb_to_yuv_ac4_kernelILb1EEvPKhiPhiii
        .type           _Z21rgb_to_yuv_ac4_kernelILb1EEvPKhiPhiii,@function
        .size           _Z21rgb_to_yuv_ac4_kernelILb1EEvPKhiPhiii,(.L_x_56 - _Z21rgb_to_yuv_ac4_kernelILb1EEvPKhiPhiii)
        .other          _Z21rgb_to_yuv_ac4_kernelILb1EEvPKhiPhiii,@"STO_CUDA_ENTRY STV_DEFAULT"
_Z21rgb_to_yuv_ac4_kernelILb1EEvPKhiPhiii:
.text._Z21rgb_to_yuv_ac4_kernelILb1EEvPKhiPhiii:
        /* <DEDUP_REMOVED lines=28> */
[----:B0-----:R-:W-:-:S05]  /*01c0*/  IMAD R3, R3, UR6, RZ ;  /* 0x0000000603037c24 */ /* 0x001fca000f8e02ff */
[----:B-1----:R-:W-:Y:S02]  /*01d0*/  IADD3 R2, P0, P1, R3, UR8, R2 ;  /* 0x0000000803027c10 */ /* 0x002fe4000f91e002 */
[----:B------:R-:W-:-:S04]  /*01e0*/  SHF.R.S32.HI R3, RZ, 0x1f, R3 ;  /* 0x0000001fff037819 */ /* 0x000fc80000011403 */
[----:B------:R-:W-:-:S05]  /*01f0*/  IADD3.X R3, PT, PT, R3, UR9, R0, P0, P1 ;  /* 0x0000000903037c10 */ /* 0x000fca00087e2400 */
[----:B------:R-:W-:Y:S01]  /*0200*/  STG.E.U8 desc[UR4][R2.64+0x3], RZ ;  /* 0x000003ff02007986 */ /* 0x000fe2000c101104 */
[----:B--2---:R-:W-:Y:S02]  /*0210*/  I2FP.F32.U32 R7, R7 ;  /* 0x0000000700077245 */ /* 0x004fe40000201000 */
[----:B---3--:R-:W-:-:S03]  /*0220*/  I2FP.F32.U32 R6, R6 ;  /* 0x0000000600067245 */ /* 0x008fc60000201000 */
[C---:B------:R-:W-:Y:S01]  /*0230*/  FMUL R9, R7.reuse, 0.58700001239776611328 ;  /* 0x3f1645a207097820 */ /* 0x040fe20000400000 */
[C---:B------:R-:W-:Y:S01]  /*0240*/  FMUL R11, R7.reuse, -0.28900000452995300293 ;  /* 0xbe93f7cf070b7820 */ /* 0x040fe20000400000 */
[----:B------:R-:W-:Y:S01]  /*0250*/  FMUL R7, R7, -0.51499998569488525391 ;  /* 0xbf03d70a07077820 */ /* 0x000fe20000400000 */
[----:B----4-:R-:W-:Y:S01]  /*0260*/  I2FP.F32.U32 R8, R8 ;  /* 0x0000000800087245 */ /* 0x010fe20000201000 */
[C---:B------:R-:W-:Y:S01]  /*0270*/  FFMA R9, R6.reuse, 0.29899999499320983887, R9 ;  /* 0x3e99168706097823 */ /* 0x040fe20000000009 */
[C---:B------:R-:W-:Y:S01]  /*0280*/  FFMA R11, R6.reuse, -0.14699999988079071045, R11 ;  /* 0xbe16872b060b7823 */ /* 0x040fe2000000000b */
[----:B------:R-:W-:Y:S02]  /*0290*/  FFMA R7, R6, 0.61500000953674316406, R7 ;  /* 0x3f1d70a406077823 */ /* 0x000fe40000000007 */
[C---:B------:R-:W-:Y:S01]  /*02a0*/  FFMA R9, R8.reuse, 0.11400000005960464478, R9 ;  /* 0x3de978d508097823 */ /* 0x040fe20000000009 */
[C---:B------:R-:W-:Y:S01]  /*02b0*/  FFMA R11, R8.reuse, 0.43599998950958251953, R11 ;  /* 0x3edf3b64080b7823 */ /* 0x040fe2000000000b */
[----:B------:R-:W-:-:S03]  /*02c0*/  FFMA R7, R8, -0.10000000149011611938, R7 ;  /* 0xbdcccccd08077823 */ /* 0x000fc60000000007 */
[----:B------:R-:W-:Y:S01]  /*02d0*/  FADD R11, R11, 128 ;  /* 0x430000000b0b7421 */ /* 0x000fe20000000000 */
[----:B------:R-:W-:Y:S01]  /*02e0*/  FADD R7, R7, 128 ;  /* 0x4300000007077421 */ /* 0x000fe20000000000 */
[----:B------:R-:W-:-:S03]  /*02f0*/  FMNMX R9, RZ, R9, !PT ;  /* 0x00000009ff097209 */ /* 0x000fc60007800000 */
[----:B------:R-:W-:Y:S02]  /*0300*/  FMNMX R11, RZ, R11, !PT ;  /* 0x0000000bff0b7209 */ /* 0x000fe40007800000 */
[----:B------:R-:W-:Y:S02]  /*0310*/  FMNMX R7, RZ, R7, !PT ;  /* 0x00000007ff077209 */ /* 0x000fe40007800000 */
[----:B------:R-:W-:Y:S02]  /*0320*/  FMNMX R9, R9, 255, PT ;  /* 0x437f000009097809 */ /* 0x000fe40003800000 */
[----:B------:R-:W-:Y:S02]  /*0330*/  FMNMX R11, R11, 255, PT ;  /* 0x437f00000b0b7809 */ /* 0x000fe40003800000 */
[----:B------:R-:W-:Y:S02]  /*0340*/  FMNMX R7, R7, 255, PT ;  /* 0x437f000007077809 */ /* 0x000fe40003800000 */
[----:B------:R-:W0:Y:S08]  /*0350*/  F2I.U32.TRUNC.NTZ R9, R9 ;  /* 0x0000000900097305 */ /* 0x000e30000020f000 */
[----:B------:R-:W1:Y:S01]  /*0360*/  F2I.U32.TRUNC.NTZ R11, R11 ;  /* 0x0000000b000b7305 */ /* 0x000e62000020f000 */
[----:B0-----:R-:W-:Y:S07]  /*0370*/  STG.E.U8 desc[UR4][R2.64], R9 ;  /* 0x0000000902007986 */ /* 0x001fee000c101104 */
[----:B------:R-:W0:Y:S01]  /*0380*/  F2I.U32.TRUNC.NTZ R7, R7 ;  /* 0x0000000700077305 */ /* 0x000e22000020f000 */
[----:B-1----:R-:W-:Y:S04]  /*0390*/  STG.E.U8 desc[UR4][R2.64+0x1], R11 ;  /* 0x0000010b02007986 */ /* 0x002fe8000c101104 */
[----:B0-----:R-:W-:Y:S01]  /*03a0*/  STG.E.U8 desc[UR4][R2.64+0x2], R7 ;  /* 0x0000020702007986 */ /* 0x001fe2000c101104 */
[----:B------:R-:W-:Y:S05]  /*03b0*/  EXIT ;  /* 0x000000000000794d */ /* 0x000fea0003800000 */
.L_x_24:
        /* <DEDUP_REMOVED lines=12> */
.L_x_56:


//--------------------- .text._Z20rgb_to_yuv_c3_kernelILb1EEvPKhiPhiii --------------------------
	.section	.text._Z20rgb_to_yuv_c3_kernelILb1EEvPKhiPhiii,"ax",@progbits
	.align	128
        .global         _Z20rgb_to_yuv_c3_kernelILb1EEvPKhiPhiii
        .type           _Z20rgb_to_yuv_c3_kernelILb1EEvPKhiPhiii,@function
        .size           _Z20rgb_to_yuv_c3_kernelILb1EEvPKhiPhiii,(.L_x_57 - _Z20rgb_to_yuv_c3_kernelILb1EEvPKhiPhiii)
        .other          _Z20rgb_to_yuv_c3_kernelILb1EEvPKhiPhiii,@"STO_CUDA_ENTRY STV_DEFAULT"
_Z20rgb_to_yuv_c3_kernelILb1EEvPKhiPhiii:
.text._Z20rgb_to_yuv_c3_kernelILb1EEvPKhiPhiii:
        /* <DEDUP_REMOVED lines=31> */
[----:B------:R-:W-:Y:S02]  /*01f0*/  IADD3.X R3, PT, PT, R3, UR9, R0, P0, P1 ;  /* 0x0000000903037c10 */ /* 0x000fe400087e2400 */
        /* <DEDUP_REMOVED lines=27> */
.L_x_25:
        /* <DEDUP_REMOVED lines=13> */
.L_x_57:


//--------------------- .text._Z23rgb_to_yuv_ac4p4_kernelILb0EEvPKhiPhS2_S2_S2_iii --------------------------
	.section	.text._Z23rgb_to_yuv_ac4p4_kernelILb0EEvPKhiPhS2_S2_S2_iii,"ax",@progbits
	.align	128
        .global         _Z23rgb_to_yuv_ac4p4_kernelILb0EEvPKhiPhS2_S2_S2_iii
        .type           _Z23rgb_to_yuv_ac4p4_kernelILb0EEvPKhiPhS2_S2_S2_iii,@function
        .size           _Z23rgb_to_yuv_ac4p4_kernelILb0EEvPKhiPhS2_S2_S2_iii,(.L_x_58 - _Z23rgb_to_yuv_ac4p4_kernelILb0EEvPKhiPhS2_S2_S2_iii)
        .other          _Z23rgb_to_yuv_ac4p4_kernelILb0EEvPKhiPhS2_S2_S2_iii,@"STO_CUDA_ENTRY STV_DEFAULT"
_Z23rgb_to_yuv_ac4p4_kernelILb0EEvPKhiPhS2_S2_S2_iii:
.text._Z23rgb_to_yuv_ac4p4_kernelILb0EEvPKhiPhS2_S2_S2_iii:
        /* <DEDUP_REMOVED lines=70> */
.L_x_26:
        /* <DEDUP_REMOVED lines=10> */
.L_x_58:


//--------------------- .text._Z22rgb_to_yuv_c3p3_kernelILb0EEvPKhiPhS2_S2_iii --------------------------
	.section	.text._Z22rgb_to_yuv_c3p3_kernelILb0EEvPKhiPhS2_S2_iii,"ax",@progbits
	.align	128
        .global         _Z22rgb_to_yuv_c3p3_kernelILb0EEvPKhiPhS2_S2_iii
        .type           _Z22rgb_to_yuv_c3p3_kernelILb0EEvPKhiPhS2_S2_iii,@function
        .size           _Z22rgb_to_yuv_c3p3_kernelILb0EEvPKhiPhS2_S2_iii,(.L_x_59 - _Z22rgb_to_yuv_c3p3_kernelILb0EEvPKhiPhS2_S2_iii)
        .other          _Z22rgb_to_yuv_c3p3_kernelILb0EEvPKhiPhS2_S2_iii,@"STO_CUDA_ENTRY STV_DEFAULT"
_Z22rgb_to_yuv_c3p3_kernelILb0EEvPKhiPhS2_S2_iii:
.text._Z22rgb_to_yuv_c3p3_kernelILb0EEvPKhiPhS2_S2_iii:
        /* <DEDUP_REMOVED lines=66> */
.L_x_27:
        /* <DEDUP_REMOVED lines=14> */
.L_x_59:


//--------------------- .text._Z21rgb_to_yuv_ac4_kernelILb0EEvPKhiPhiii --------------------------
	.section	.text._Z21rgb_to_yuv_ac4_kernelILb0EEvPKhiPhiii,"ax",@progbits
	.align	128
        .global         _Z21rgb_to_yuv_ac4_kernelILb0EEvPKhiPhiii
        .type           _Z21rgb_to_yuv_ac4_kernelILb0EEvPKhiPhiii,@function
        .size           _Z21rgb_to_yuv_ac4_kernelILb0EEvPKhiPhiii,(.L_x_60 - _Z21rgb_to_yuv_ac4_kernelILb0EEvPKhiPhiii)
        .other          _Z21rgb_to_yuv_ac4_kernelILb0EEvPKhiPhiii,@"STO_CUDA_ENTRY STV_DEFAULT"
_Z21rgb_to_yuv_ac4_kernelILb0EEvPKhiPhiii:
.text._Z21rgb_to_yuv_ac4_kernelILb0EEvPKhiPhiii:
        /* <DEDUP_REMOVED lines=60> */
.L_x_28:
        /* <DEDUP_REMOVED lines=12> */
.L_x_60:


//--------------------- .text._Z20rgb_to_yuv_c3_kernelILb0EEvPKhiPhiii --------------------------
	.section	.text._Z20rgb_to_yuv_c3_kernelILb0EEvPKhiPhiii,"ax",@progbits
	.align	128
        .global         _Z20rgb_to_yuv_c3_kernelILb0EEvPKhiPhiii
        .type           _Z20rgb_to_yuv_c3_kernelILb0EEvPKhiPhiii,@function
        .size           _Z20rgb_to_yuv_c3_kernelILb0EEvPKhiPhiii,(.L_x_61 - _Z20rgb_to_yuv_c3_kernelILb0EEvPKhiPhiii)
        .other          _Z20rgb_to_yuv_c3_kernelILb0EEvPKhiPhiii,@"STO_CUDA_ENTRY STV_DEFAULT"
_Z20rgb_to_yuv_c3_kernelILb0EEvPKhiPhiii:
.text._Z20rgb_to_yuv_c3_kernelILb0EEvPKhiPhiii:
        /* <DEDUP_REMOVED lines=59> */
.L_x_29:
        /* <DEDUP_REMOVED lines=13> */
.L_x_61:


//--------------------- .text._Z22rgb_to_ycbcr_p3_kernelPKhS0_S0_iPhS1_S1_iii --------------------------
	.section	.text._Z22rgb_to_ycbcr_p3_kernelPKhS0_S0_iPhS1_S1_iii,"ax",@progbits
	.align	128
        .global         _Z22rgb_to_ycbcr_p3_kernelPKhS0_S0_iPhS1_S1_iii
        .type           _Z22rgb_to_ycbcr_p3_kernelPKhS0_S0_iPhS1_S1_iii,@function
        .size           _Z22rgb_to_ycbcr_p3_kernelPKhS0_S0_iPhS1_S1_iii,(.L_x_62 - _Z22rgb_to_ycbcr_p3_kernelPKhS0_S0_iPhS1_S1_iii)
        .other          _Z22rgb_to_ycbcr_p3_kernelPKhS0_S0_iPhS1_S1_iii,@"STO_CUDA_ENTRY STV_DEFAULT"
_Z22rgb_to_ycbcr_p3_kernelPKhS0_S0_iPhS1_S1_iii:
.text._Z22rgb_to_ycbcr_p3_kernelPKhS0_S0_iPhS1_S1_iii:
        /* <DEDUP_REMOVED lines=24> */
[----:B------:R-:W-:Y:S02]  /*0180*/  IADD3 R14, P0, PT, R16, UR8, RZ ;  /* 0x00000008100e7c10 */ /* 0x000fe4000ff1e0ff */
[C---:B------:R-:W-:Y:S02]  /*0190*/  IADD3.X R3, PT, PT, R7.reuse, UR11, RZ, P1, !PT ;  /* 0x0000000b07037c10 */ /* 0x040fe40008ffe4ff */
[----:B------:R-:W-:-:S03]  /*01a0*/  IADD3.X R15, PT, PT, R7, UR9, RZ, P0, !PT ;  /* 0x00000009070f7c10 */ /* 0x000fc600087fe4ff */
[----:B0-----:R-:W4:Y:S01]  /*01b0*/  LDG.E.U8 R8, desc[UR4][R2.64] ;  /* 0x0000000402087981 */ /* 0x001f22000c1e1100 */
[----:B--2---:R-:W-:-:S03]  /*01c0*/  IADD3 R16, P0, PT, R16, UR6, RZ ;  /* 0x0000000610107c10 */ /* 0x004fc6000ff1e0ff */
[----:B------:R-:W2:Y:S01]  /*01d0*/  LDG.E.U8 R6, desc[UR4][R14.64] ;  /* 0x000000040e067981 */ /* 0x000ea2000c1e1100 */
[----:B------:R-:W-:-:S05]  /*01e0*/  IADD3.X R17, PT, PT, R7, UR7, RZ, P0, !PT ;  /* 0x0000000707117c10 */ /* 0x000fca00087fe4ff */
[----:B------:R-:W5:Y:S01]  /*01f0*/  LDG.E.U8 R16, desc[UR4][R16.64] ;  /* 0x0000000410107981 */ /* 0x000f62000c1e1100 */
[----:B------:R-:W-:Y:S01]  /*0200*/  UMOV UR6, 0x9ba5e354 ;  /* 0x9ba5e35400067882 */ /* 0x000fe20000000000 */
[----:B------:R-:W-:Y:S01]  /*0210*/  UMOV UR7, 0x3fe020c4 ;  /* 0x3fe020c400077882 */ /* 0x000fe20000000000 */
[----:B------:R-:W-:Y:S01]  /*0220*/  UMOV UR8, 0x76c8b439 ;  /* 0x76c8b43900087882 */ /* 0x000fe20000000000 */
[----:B------:R-:W-:Y:S01]  /*0230*/  UMOV UR9, 0x3fd29fbe ;  /* 0x3fd29fbe00097882 */ /* 0x000fe20000000000 */
[----:B----4-:R-:W0:Y:S08]  /*0240*/  I2F.F64.U16 R8, R8 ;  /* 0x0000000800087312 */ /* 0x010e300000101800 */
[----:B--2---:R-:W1:Y:S01]  /*0250*/  I2F.F64.U16 R6, R6 ;  /* 0x0000000600067312 */ /* 0x004e620000101800 */
        /* <DEDUP_REMOVED lines=33> */
[----:B------:R-:W-:Y:S02]  /*0470*/  FSEL R6, R12, RZ, !P1 ;  /* 0x000000ff0c067208 */ /* 0x000fe40004800000 */
[----:B------:R-:W-:Y:S01]  /*0480*/  FSEL R12, R13, 3.748046875, !P1 ;  /* 0x406fe0000d0c7808 */ /* 0x000fe20004800000 */
[----:B------:R-:W-:Y:S01]  /*0490*/  DSETP.GEU.AND P1, PT, R8, RZ, PT ;  /* 0x000000ff0800722a */ /* 0x000fe20003f2e000 */
[----:B------:R2:W4:Y:S01]  /*04a0*/  F2I.U32.F64.TRUNC R13, R2 ;  /* 0x00000002000d7311 */ /* 0x000522000030d000 */
[----:B------:R-:W-:Y:S01]  /*04b0*/  FSEL R9, R9, 3.748046875, !P0 ;  /* 0x406fe00009097808 */ /* 0x000fe20004000000 */
[----:B0-----:R-:W-:Y:S01]  /*04c0*/  IMAD R4, R4, UR6, RZ ;  /* 0x0000000604047c24 */ /* 0x001fe2000f8e02ff */
[----:B------:R-:W-:Y:S02]  /*04d0*/  FSEL R8, R8, RZ, !P0 ;  /* 0x000000ff08087208 */ /* 0x000fe40004000000 */
[----:B------:R-:W-:-:S02]  /*04e0*/  FSEL R7, R12, RZ, P2 ;  /* 0x000000ff0c077208 */ /* 0x000fc40001000000 */
[----:B------:R-:W-:Y:S02]  /*04f0*/  FSEL R6, R6, RZ, P2 ;  /* 0x000000ff06067208 */ /* 0x000fe40001000000 */
[----:B------:R-:W-:Y:S02]  /*0500*/  IADD3 R0, P0, PT, R0, R4, RZ ;  /* 0x0000000400007210 */ /* 0x000fe40007f1e0ff */
[----:B--2---:R-:W-:Y:S01]  /*0510*/  FSEL R3, R9, RZ, P1 ;  /* 0x000000ff09037208 */ /* 0x004fe20000800000 */
[----:B------:R-:W0:Y:S01]  /*0520*/  F2I.U32.F64.TRUNC R7, R6 ;  /* 0x0000000600077311 */ /* 0x000e22000030d000 */
[----:B------:R-:W-:Y:S02]  /*0530*/  FSEL R2, R8, RZ, P1 ;  /* 0x000000ff08027208 */ /* 0x000fe40000800000 */
[----:B------:R-:W-:Y:S02]  /*0540*/  LEA.HI.X.SX32 R11, R4, R5, 0x1, P0 ;  /* 0x00000005040b7211 */ /* 0x000fe400000f0eff */
[----:B-1----:R-:W-:-:S02]  /*0550*/  IADD3 R4, P0, PT, R0, UR8, RZ ;  /* 0x0000000800047c10 */ /* 0x002fc4000ff1e0ff */
[C---:B------:R-:W-:Y:S01]  /*0560*/  IADD3 R8, P1, PT, R0.reuse, UR10, RZ ;  /* 0x0000000a00087c10 */ /* 0x040fe2000ff3e0ff */
[----:B------:R-:W1:Y:S01]  /*0570*/  F2I.U32.F64.TRUNC R3, R2 ;  /* 0x0000000200037311 */ /* 0x000e62000030d000 */
[----:B---3--:R-:W-:Y:S02]  /*0580*/  IADD3 R10, P2, PT, R0, UR12, RZ ;  /* 0x0000000c000a7c10 */ /* 0x008fe4000ff5e0ff */
[C---:B------:R-:W-:Y:S02]  /*0590*/  IADD3.X R5, PT, PT, R11.reuse, UR9, RZ, P0, !PT ;  /* 0x000000090b057c10 */ /* 0x040fe400087fe4ff */
[C---:B------:R-:W-:Y:S02]  /*05a0*/  IADD3.X R9, PT, PT, R11.reuse, UR11, RZ, P1, !PT ;  /* 0x0000000b0b097c10 */ /* 0x040fe40008ffe4ff */
[----:B------:R-:W-:Y:S01]  /*05b0*/  IADD3.X R11, PT, PT, R11, UR13, RZ, P2, !PT ;  /* 0x0000000d0b0b7c10 */ /* 0x000fe200097fe4ff */
[----:B----4-:R-:W-:Y:S04]  /*05c0*/  STG.E.U8 desc[UR4][R4.64], R13 ;  /* 0x0000000d04007986 */ /* 0x010fe8000c101104 */
[----:B0-----:R-:W-:Y:S04]  /*05d0*/  STG.E.U8 desc[UR4][R8.64], R7 ;  /* 0x0000000708007986 */ /* 0x001fe8000c101104 */
[----:B-1----:R-:W-:Y:S01]  /*05e0*/  STG.E.U8 desc[UR4][R10.64], R3 ;  /* 0x000000030a007986 */ /* 0x002fe2000c101104 */
[----:B------:R-:W-:Y:S05]  /*05f0*/  EXIT ;  /* 0x000000000000794d */ /* 0x000fea0003800000 */
.L_x_30:
        /* <DEDUP_REMOVED lines=16> */
.L_x_62:


//--------------------- .text._Z20rgb_to_yuv_p3_kernelPKhS0_S0_iPhS1_S1_iii --------------------------
	.section	.text._Z20rgb_to_yuv_p3_kernelPKhS0_S0_iPhS1_S1_iii,"ax",@progbits
	.align	128
        .global         _Z20rgb_to_yuv_p3_kernelPKhS0_S0_iPhS1_S1_iii
        .type           _Z20rgb_to_yuv_p3_kernelPKhS0_S0_iPhS1_S1_iii,@function
        .size           _Z20rgb_to_yuv_p3_kernelPKhS0_S0_iPhS1_S1_iii,(.L_x_63 - _Z20rgb_to_yuv_p3_kernelPKhS0_S0_iPhS1_S1_iii)
        .other          _Z20rgb_to_yuv_p3_kernelPKhS0_S0_iPhS1_S1_iii,@"STO_CUDA_ENTRY STV_DEFAULT"
_Z20rgb_to_yuv_p3_kernelPKhS0_S0_iPhS1_S1_iii:
.text._Z20rgb_to_yuv_p3_kernelPKhS0_S0_iPhS1_S1_iii:
        /* <DEDUP_REMOVED lines=25> */
[C---:B------:R-:W-:Y:S02]  /*0190*/  IADD3.X R7, PT, PT, R9.reuse, UR11, RZ, P1, !PT ;  /* 0x0000000b09077c10 */ /* 0x040fe40008ffe4ff */
[----:B--2---:R-:W-:Y:S01]  /*01a0*/  IADD3 R8, P1, PT, R8, UR6, RZ ;  /* 0x0000000608087c10 */ /* 0x004fe2000ff3e0ff */
[----:B------:R-:W1:Y:S01]  /*01b0*/  LDCU UR6, c[0x0][0x3b8] ;  /* 0x00007700ff0677ac */ /* 0x000e620008000800 */
[C---:B------:R-:W-:Y:S01]  /*01c0*/  IADD3.X R5, PT, PT, R9.reuse, UR9, RZ, P0, !PT ;  /* 0x0000000909057c10 */ /* 0x040fe200087fe4ff */
[----:B0-----:R-:W2:Y:S01]  /*01d0*/  LDG.E.U8 R6, desc[UR4][R6.64] ;  /* 0x0000000406067981 */ /* 0x001ea2000c1e1100 */
[----:B------:R-:W-:Y:S01]  /*01e0*/  IADD3.X R9, PT, PT, R9, UR7, RZ, P1, !PT ;  /* 0x0000000709097c10 */ /* 0x000fe20008ffe4ff */
[----:B------:R-:W0:Y:S02]  /*01f0*/  LDCU.128 UR8, c[0x0][0x3a0] ;  /* 0x00007400ff0877ac */ /* 0x000e240008000c00 */
[----:B------:R-:W4:Y:S04]  /*0200*/  LDG.E.U8 R4, desc[UR4][R4.64] ;  /* 0x0000000404047981 */ /* 0x000f28000c1e1100 */
[----:B------:R-:W5:Y:S01]  /*0210*/  LDG.E.U8 R8, desc[UR4][R8.64] ;  /* 0x0000000408087981 */ /* 0x000f62000c1e1100 */
[----:B-1----:R-:W-:Y:S01]  /*0220*/  IMAD R3, R3, UR6, RZ ;  /* 0x0000000603037c24 */ /* 0x002fe2000f8e02ff */
[----:B--2---:R-:W-:-:S04]  /*0230*/  I2FP.F32.U32 R11, R6 ;  /* 0x00000006000b7245 */ /* 0x004fc80000201000 */
[----:B------:R-:W-:Y:S02]  /*0240*/  IADD3 R6, P0, PT, R2, R3, RZ ;  /* 0x0000000302067210 */ /* 0x000fe40007f1e0ff */
[----:B----4-:R-:W-:Y:S01]  /*0250*/  I2FP.F32.U32 R10, R4 ;  /* 0x00000004000a7245 */ /* 0x010fe20000201000 */
[C---:B------:R-:W-:Y:S01]  /*0260*/  FMUL R13, R11.reuse, 0.58700001239776611328 ;  /* 0x3f1645a20b0d7820 */ /* 0x040fe20000400000 */
[C---:B------:R-:W-:Y:S01]  /*0270*/  FMUL R15, R11.reuse, -0.28900000452995300293 ;  /* 0xbe93f7cf0b0f7820 */ /* 0x040fe20000400000 */
[----:B------:R-:W-:Y:S01]  /*0280*/  FMUL R11, R11, -0.51499998569488525391 ;  /* 0xbf03d70a0b0b7820 */ /* 0x000fe20000400000 */
[----:B-----5:R-:W-:Y:S01]  /*0290*/  I2FP.F32.U32 R12, R8 ;  /* 0x00000008000c7245 */ /* 0x020fe20000201000 */
[C---:B------:R-:W-:Y:S01]  /*02a0*/  FFMA R13, R10.reuse, 0.29899999499320983887, R13 ;  /* 0x3e9916870a0d7823 */ /* 0x040fe2000000000d */
[C---:B------:R-:W-:Y:S01]  /*02b0*/  FFMA R15, R10.reuse, -0.14699999988079071045, R15 ;  /* 0xbe16872b0a0f7823 */ /* 0x040fe2000000000f */
[----:B------:R-:W-:Y:S01]  /*02c0*/  FFMA R11, R10, 0.61500000953674316406, R11 ;  /* 0x3f1d70a40a0b7823 */ /* 0x000fe2000000000b */
[----:B------:R-:W-:Y:S01]  /*02d0*/  LEA.HI.X.SX32 R0, R3, R0, 0x1, P0 ;  /* 0x0000000003007211 */ /* 0x000fe200000f0eff */
[C---:B------:R-:W-:Y:S01]  /*02e0*/  FFMA R13, R12.reuse, 0.11400000005960464478, R13 ;  /* 0x3de978d50c0d7823 */ /* 0x040fe2000000000d */
[C---:B------:R-:W-:Y:S01]  /*02f0*/  FFMA R15, R12.reuse, 0.43599998950958251953, R15 ;  /* 0x3edf3b640c0f7823 */ /* 0x040fe2000000000f */
[----:B------:R-:W-:Y:S01]  /*0300*/  FFMA R11, R12, -0.10000000149011611938, R11 ;  /* 0xbdcccccd0c0b7823 */ /* 0x000fe2000000000b */
[----:B0-----:R-:W-:-:S02]  /*0310*/  IADD3 R2, P0, PT, R6, UR8, RZ ;  /* 0x0000000806027c10 */ /* 0x001fc4000ff1e0ff */
[----:B------:R-:W-:Y:S01]  /*0320*/  FADD R15, R15, 128 ;  /* 0x430000000f0f7421 */ /* 0x000fe20000000000 */
[----:B------:R-:W-:Y:S01]  /*0330*/  FADD R11, R11, 128 ;  /* 0x430000000b0b7421 */ /* 0x000fe20000000000 */
[----:B------:R-:W-:Y:S02]  /*0340*/  FMNMX R13, RZ, R13, !PT ;  /* 0x0000000dff0d7209 */ /* 0x000fe40007800000 */
[----:B------:R-:W-:Y:S02]  /*0350*/  IADD3 R4, P1, PT, R6, UR10, RZ ;  /* 0x0000000a06047c10 */ /* 0x000fe4000ff3e0ff */
[----:B------:R-:W-:Y:S02]  /*0360*/  FMNMX R15, RZ, R15, !PT ;  /* 0x0000000fff0f7209 */ /* 0x000fe40007800000 */
[----:B------:R-:W-:Y:S02]  /*0370*/  FMNMX R11, RZ, R11, !PT ;  /* 0x0000000bff0b7209 */ /* 0x000fe40007800000 */
[----:B------:R-:W-:-:S02]  /*0380*/  FMNMX R13, R13, 255, PT ;  /* 0x437f00000d0d7809 */ /* 0x000fc40003800000 */
[----:B------:R-:W-:Y:S02]  /*0390*/  FMNMX R15, R15, 255, PT ;  /* 0x437f00000f0f7809 */ /* 0x000fe40003800000 */
[----:B------:R-:W-:Y:S02]  /*03a0*/  FMNMX R11, R11, 255, PT ;  /* 0x437f00000b0b7809 */ /* 0x000fe40003800000 */
[----:B------:R-:W0:Y:S01]  /*03b0*/  F2I.U32.TRUNC.NTZ R13, R13 ;  /* 0x0000000d000d7305 */ /* 0x000e22000020f000 */
[----:B---3--:R-:W-:Y:S02]  /*03c0*/  IADD3 R6, P2, PT, R6, UR12, RZ ;  /* 0x0000000c06067c10 */ /* 0x008fe4000ff5e0ff */
[C---:B------:R-:W-:Y:S02]  /*03d0*/  IADD3.X R3, PT, PT, R0.reuse, UR9, RZ, P0, !PT ;  /* 0x0000000900037c10 */ /* 0x040fe400087fe4ff */
[C---:B------:R-:W-:Y:S02]  /*03e0*/  IADD3.X R5, PT, PT, R0.reuse, UR11, RZ, P1, !PT ;  /* 0x0000000b00057c10 */ /* 0x040fe40008ffe4ff */
[----:B------:R-:W-:Y:S01]  /*03f0*/  IADD3.X R7, PT, PT, R0, UR13, RZ, P2, !PT ;  /* 0x0000000d00077c10 */ /* 0x000fe200097fe4ff */
[----:B------:R-:W1:Y:S01]  /*0400*/  F2I.U32.TRUNC.NTZ R15, R15 ;  /* 0x0000000f000f7305 */ /* 0x000e62000020f000 */
[----:B0-----:R-:W-:Y:S07]  /*0410*/  STG.E.U8 desc[UR4][R2.64], R13 ;  /* 0x0000000d02007986 */ /* 0x001fee000c101104 */
[----:B------:R-:W0:Y:S01]  /*0420*/  F2I.U32.TRUNC.NTZ R11, R11 ;  /* 0x0000000b000b7305 */ /* 0x000e22000020f000 */
[----:B-1----:R-:W-:Y:S04]  /*0430*/  STG.E.U8 desc[UR4][R4.64], R15 ;  /* 0x0000000f04007986 */ /* 0x002fe8000c101104 */
[----:B0-----:R-:W-:Y:S01]  /*0440*/  STG.E.U8 desc[UR4][R6.64], R11 ;  /* 0x0000000b06007986 */ /* 0x001fe2000c101104 */
[----:B------:R-:W-:Y:S05]  /*0450*/  EXIT ;  /* 0x000000000000794d */ /* 0x000fea0003800000 */
.L_x_31:
        /* <DEDUP_REMOVED lines=10> */
.L_x_63:


//--------------------- .nv.shared.reserved.0     --------------------------
	.section	.nv.shared.reserved.0,"aw",@nobits
	.weak		__nv_reservedSMEM_offset_0_alias
	.size		__nv_reservedSMEM_offset_0_alias, 0, 64
	.other		__nv_reservedSMEM_offset_0_alias,@"STO_CUDA_RESERVED_SHARED STV_DEFAULT"
__nv_reservedSMEM_offset_0_alias:
	.zero		0
	.zero		64


//--------------------- .nv.constant0._Z24ycbcr_to_rgb_p3c4_kernelILb1EEvPKhiS1_S1_Phiiih --------------------------
	.section	.nv.constant0._Z24ycbcr_to_rgb_p3c4_kernelILb1EEvPKhiS1_S1_Phiiih,"a",@progbits
	.sectionflags	@""
	.align	4
.nv.constant0._Z24ycbcr_to_rgb_p3c4_kernelILb1EEvPKhiS1_S1_Phiiih:
	.zero		949


//--------------------- .nv.constant0._Z24ycbcr_to_rgb_p3c3_kernelILb1EEvPKhiS1_S1_Phiii --------------------------
	.section	.nv.constant0._Z24ycbcr_to_rgb_p3c3_kernelILb1EEvPKhiS1_S1_Phiii,"a",@progbits
	.sectionflags	@""
	.align	4
.nv.constant0._Z24ycbcr_to_rgb_p3c3_kernelILb1EEvPKhiS1_S1_Phiii:
	.zero		948


//--------------------- .nv.constant0._Z24ycbcr_to_rgb_p3c4_kernelILb0EEvPKhiS1_S1_Phiiih --------------------------
	.section	.nv.constant0._Z24ycbcr_to_rgb_p3c4_kernelILb0EEvPKhiS1_S1_Phiiih,"a",@progbits
	.sectionflags	@""
	.align	4
.nv.constant0._Z24ycbcr_to_rgb_p3c4_kernelILb0EEvPKhiS1_S1_Phiiih:
	.zero		949


//--------------------- .nv.constant0._Z22ycbcr_to_rgb_p3_kernelILb0EEvPKhS1_S1_iPhS2_S2_iii --------------------------
	.section	.nv.constant0._Z22ycbcr_to_rgb_p3_kernelILb0EEvPKhS1_S1_iPhS2_S2_iii,"a",@progbits
	.sectionflags	@""
	.align	4
.nv.constant0._Z22ycbcr_to_rgb_p3_kernelILb0EEvPKhS1_S1_iPhS2_S2_iii:
	.zero		964


//--------------------- .nv.constant0._Z24ycbcr_to_rgb_p3c3_kernelILb0EEvPKhiS1_S1_Phiii --------------------------
	.section	.nv.constant0._Z24ycbcr_to_rgb_p3c3_kernelILb0EEvPKhiS1_S1_Phiii,"a",@progbits
	.sectionflags	@""
	.align	4
.nv.constant0._Z24ycbcr_to_rgb_p3c3_kernelILb0EEvPKhiS1_S1_Phiii:
	.zero		948


//--------------------- .nv.constant0._Z23ycbcr_to_rgb_ac4_kernelILb0EEvPKhiPhiii --------------------------
	.section	.nv.constant0._Z23ycbcr_to_rgb_ac4_kernelILb0EEvPKhiPhiii,"a",@progbits
	.sectionflags	@""
	.align	4
.nv.constant0._Z23ycbcr_to_rgb_ac4_kernelILb0EEvPKhiPhiii:
	.zero		932


//--------------------- .nv.constant0._Z22ycbcr_to_rgb_c3_kernelILb0EEvPKhiPhiii --------------------------
	.section	.nv.constant0._Z22ycbcr_to_rgb_c3_kernelILb0EEvPKhiPhiii,"a",@progbits
	.sectionflags	@""
	.align	4
.nv.constant0._Z22ycbcr_to_rgb_c3_kernelILb0EEvPKhiPhiii:
	.zero		932


//--------------------- .nv.constant0._Z20yuv_to_rgb_p3_kernelILb1EEvPKhS1_S1_iPhS2_S2_iii --------------------------
	.section	.nv.constant0._Z20yuv_to_rgb_p3_kernelILb1EEvPKhS1_S1_iPhS2_S2_iii,"a",@progbits
	.sectionflags	@""
	.align	4
.nv.constant0._Z20yuv_to_rgb_p3_kernelILb1EEvPKhS1_S1_iPhS2_S2_iii:
	.zero		964


//--------------------- .nv.constant0._Z22yuv_to_rgb_p3c3_kernelILb1EEvPKhiS1_S1_Phiii --------------------------
	.section	.nv.constant0._Z22yuv_to_rgb_p3c3_kernelILb1EEvPKhiS1_S1_Phiii,"a",@progbits
	.sectionflags	@""
	.align	4
.nv.constant0._Z22yuv_to_rgb_p3c3_kernelILb1EEvPKhiS1_S1_Phiii:
	.zero		948


//--------------------- .nv.constant0._Z21yuv_to_rgb_ac4_kernelILb1EEvPKhiPhiii --------------------------
	.section	.nv.constant0._Z21yuv_to_rgb_ac4_kernelILb1EEvPKhiPhiii,"a",@progbits
	.sectionflags	@""
	.align	4
.nv.constant0._Z21yuv_to_rgb_ac4_kernelILb1EEvPKhiPhiii:
	.zero		932


//--------------------- .nv.constant0._Z20yuv_to_rgb_c3_kernelILb1EEvPKhiPhiii --------------------------
	.section	.nv.constant0._Z20yuv_to_rgb_c3_kernelILb1EEvPKhiPhiii,"a",@progbits
	.sectionflags	@""
	.align	4
.nv.constant0._Z20yuv_to_rgb_c3_kernelILb1EEvPKhiPhiii:
	.zero		932


//--------------------- .nv.constant0._Z20yuv_to_rgb_p3_kernelILb0EEvPKhS1_S1_iPhS2_S2_iii --------------------------
	.section	.nv.constant0._Z20yuv_to_rgb_p3_kernelILb0EEvPKhS1_S1_iPhS2_S2_iii,"a",@progbits
	.sectionflags	@""
	.align	4
.nv.constant0._Z20yuv_to_rgb_p3_kernelILb0EEvPKhS1_S1_iPhS2_S2_iii:
	.zero		964


//--------------------- .nv.constant0._Z22yuv_to_rgb_p3c3_kernelILb0EEvPKhiS1_S1_Phiii --------------------------
	.section	.nv.constant0._Z22yuv_to_rgb_p3c3_kernelILb0EEvPKhiS1_S1_Phiii,"a",@progbits
	.sectionflags	@""
	.align	4
.nv.constant0._Z22yuv_to_rgb_p3c3_kernelILb0EEvPKhiS1_S1_Phiii:
	.zero		948


//--------------------- .nv.constant0._Z21yuv_to_rgb_ac4_kernelILb0EEvPKhiPhiii --------------------------
	.section	.nv.constant0._Z21yuv_to_rgb_ac4_kernelILb0EEvPKhiPhiii,"a",@progbits
	.sectionflags	@""
	.align	4
.nv.constant0._Z21yuv_to_rgb_ac4_kernelILb0EEvPKhiPhiii:
	.zero		932


//--------------------- .nv.constant0._Z20yuv_to_rgb_c3_kernelILb0EEvPKhiPhiii --------------------------
	.section	.nv.constant0._Z20yuv_to_rgb_c3_kernelILb0EEvPKhiPhiii,"a",@progbits
	.sectionflags	@""
	.align	4
.nv.constant0._Z20yuv_to_rgb_c3_kernelILb0EEvPKhiPhiii:
	.zero		932


//--------------------- .nv.constant0._Z25rgb_to_ycbcr_ac4p4_kernelILb1EEvPKhiPhS2_S2_S2_iii --------------------------
	.section	.nv.constant0._Z25rgb_to_ycbcr_ac4p4_kernelILb1EEvPKhiPhS2_S2_S2_iii,"a",@progbits
	.sectionflags	@""
	.align	4
.nv.constant0._Z25rgb_to_ycbcr_ac4p4_kernelILb1EEvPKhiPhS2_S2_S2_iii:
	.zero		956


//--------------------- .nv.constant0._Z25rgb_to_ycbcr_ac4p3_kernelILb1EEvPKhiPhS2_S2_iii --------------------------
	.section	.nv.constant0._Z25rgb_to_ycbcr_ac4p3_kernelILb1EEvPKhiPhS2_S2_iii,"a",@progbits
	.sectionflags	@""
	.align	4
.nv.constant0._Z25rgb_to_ycbcr_ac4p3_kernelILb1EEvPKhiPhS2_S2_iii:
	.zero		948


//--------------------- .nv.constant0._Z24rgb_to_ycbcr_c3p3_kernelILb1EEvPKhiPhS2_S2_iii --------------------------
	.section	.nv.constant0._Z24rgb_to_ycbcr_c3p3_kernelILb1EEvPKhiPhS2_S2_iii,"a",@progbits
	.sectionflags	@""
	.align	4
.nv.constant0._Z24rgb_to_ycbcr_c3p3_kernelILb1EEvPKhiPhS2_S2_iii:
	.zero		948


//--------------------- .nv.constant0._Z25rgb_to_ycbcr_ac4p3_kernelILb0EEvPKhiPhS2_S2_iii --------------------------
	.section	.nv.constant0._Z25rgb_to_ycbcr_ac4p3_kernelILb0EEvPKhiPhS2_S2_iii,"a",@progbits
	.sectionflags	@""
	.align	4
.nv.constant0._Z25rgb_to_ycbcr_ac4p3_kernelILb0EEvPKhiPhS2_S2_iii:
	.zero		948


//--------------------- .nv.constant0._Z24rgb_to_ycbcr_c3p3_kernelILb0EEvPKhiPhS2_S2_iii --------------------------
	.section	.nv.constant0._Z24rgb_to_ycbcr_c3p3_kernelILb0EEvPKhiPhS2_S2_iii,"a",@progbits
	.sectionflags	@""
	.align	4
.nv.constant0._Z24rgb_to_ycbcr_c3p3_kernelILb0EEvPKhiPhS2_S2_iii:
	.zero		948


//--------------------- .nv.constant0._Z23rgb_to_ycbcr_ac4_kernelILb0EEvPKhiPhiii --------------------------
	.section	.nv.constant0._Z23rgb_to_ycbcr_ac4_kernelILb0EEvPKhiPhiii,"a",@progbits
	.sectionflags	@""
	.align	4
.nv.constant0._Z23rgb_to_ycbcr_ac4_kernelILb0EEvPKhiPhiii:
	.zero		932


//--------------------- .nv.constant0._Z22rgb_to_ycbcr_c3_kernelILb0EEvPKhiPhiii --------------------------
	.section	.nv.constant0._Z22rgb_to_ycbcr_c3_kernelILb0EEvPKhiPhiii,"a",@progbits
	.sectionflags	@""
	.align	4
.nv.constant0._Z22rgb_to_ycbcr_c3_kernelILb0EEvPKhiPhiii:
	.zero		932


//--------------------- .nv.constant0._Z23rgb_to_yuv_ac4p4_kernelILb1EEvPKhiPhS2_S2_S2_iii --------------------------
	.section	.nv.constant0._Z23rgb_to_yuv_ac4p4_kernelILb1EEvPKhiPhS2_S2_S2_iii,"a",@progbits
	.sectionflags	@""
	.align	4
.nv.constant0._Z23rgb_to_yuv_ac4p4_kernelILb1EEvPKhiPhS2_S2_S2_iii:
	.zero		956


//--------------------- .nv.constant0._Z22rgb_to_yuv_c3p3_kernelILb1EEvPKhiPhS2_S2_iii --------------------------
	.section	.nv.constant0._Z22rgb_to_yuv_c3p3_kernelILb1EEvPKhiPhS2_S2_iii,"a",@progbits
	.sectionflags	@""
	.align	4
.nv.constant0._Z22rgb_to_yuv_c3p3_kernelILb1EEvPKhiPhS2_S2_iii:
	.zero		948


//--------------------- .nv.constant0._Z21rgb_to_yuv_ac4_kernelILb1EEvPKhiPhiii --------------------------
	.section	.nv.constant0._Z21rgb_to_yuv_ac4_kernelILb1EEvPKhiPhiii,"a",@progbits
	.sectionflags	@""
	.align	4
.nv.constant0._Z21rgb_to_yuv_ac4_kernelILb1EEvPKhiPhiii:
	.zero		932


//--------------------- .nv.constant0._Z20rgb_to_yuv_c3_kernelILb1EEvPKhiPhiii --------------------------
	.section	.nv.constant0._Z20rgb_to_yuv_c3_kernelILb1EEvPKhiPhiii,"a",@progbits
	.sectionflags	@""
	.align	4
.nv.constant0._Z20rgb_to_yuv_c3_kernelILb1EEvPKhiPhiii:
	.zero		932


//--------------------- .nv.constant0._Z23rgb_to_yuv_ac4p4_kernelILb0EEvPKhiPhS2_S2_S2_iii --------------------------
	.section	.nv.constant0._Z23rgb_to_yuv_ac4p4_kernelILb0EEvPKhiPhS2_S2_S2_iii,"a",@progbits
	.sectionflags	@""
	.align	4
.nv.constant0._Z23rgb_to_yuv_ac4p4_kernelILb0EEvPKhiPhS2_S2_S2_iii:
	.zero		956


//--------------------- .nv.constant0._Z22rgb_to_yuv_c3p3_kernelILb0EEvPKhiPhS2_S2_iii --------------------------
	.section	.nv.constant0._Z22rgb_to_yuv_c3p3_kernelILb0EEvPKhiPhS2_S2_iii,"a",@progbits
	.sectionflags	@""
	.align	4
.nv.constant0._Z22rgb_to_yuv_c3p3_kernelILb0EEvPKhiPhS2_S2_iii:
	.zero		948


//--------------------- .nv.constant0._Z21rgb_to_yuv_ac4_kernelILb0EEvPKhiPhiii --------------------------
	.section	.nv.constant0._Z21rgb_to_yuv_ac4_kernelILb0EEvPKhiPhiii,"a",@progbits
	.sectionflags	@""
	.align	4
.nv.constant0._Z21rgb_to_yuv_ac4_kernelILb0EEvPKhiPhiii:
	.zero		932


//--------------------- .nv.constant0._Z20rgb_to_yuv_c3_kernelILb0EEvPKhiPhiii --------------------------
	.section	.nv.constant0._Z20rgb_to_yuv_c3_kernelILb0EEvPKhiPhiii,"a",@progbits
	.sectionflags	@""
	.align	4
.nv.constant0._Z20rgb_to_yuv_c3_kernelILb0EEvPKhiPhiii:
	.zero		932


//--------------------- .nv.constant0._Z22rgb_to_ycbcr_p3_kernelPKhS0_S0_iPhS1_S1_iii --------------------------
	.section	.nv.constant0._Z22rgb_to_ycbcr_p3_kernelPKhS0_S0_iPhS1_S1_iii,"a",@progbits
	.sectionflags	@""
	.align	4
.nv.constant0._Z22rgb_to_ycbcr_p3_kernelPKhS0_S0_iPhS1_S1_iii:
	.zero		964


//--------------------- .nv.constant0._Z20rgb_to_yuv_p3_kernelPKhS0_S0_iPhS1_S1_iii --------------------------
	.section	.nv.constant0._Z20rgb_to_yuv_p3_kernelPKhS0_S0_iPhS1_S1_iii,"a",@progbits
	.sectionflags	@""
	.align	4
.nv.constant0._Z20rgb_to_yuv_p3_kernelPKhS0_S0_iPhS1_S1_iii:
	.zero		964


//--------------------- SYMBOLS --------------------------

	.type		.nv.reservedSmem.offset0,@object
	.size		.nv.reservedSmem.offset0,0x4
